// auto-generated by cutlass_sweep.gemm — config: {"arch": "sm_90", "cluster_m": 2, "cluster_n": 1, "dtype": "e4m3", "dtype_b": "e4m3", "layout": "nt", "stages": 0, "tile_k": 32, "tile_m": 384, "tile_n": 176}
#include "cutlass/cutlass.h"
#include "cutlass/gemm/collective/collective_builder.hpp"
#include "cutlass/gemm/device/gemm_universal_adapter.h"
#include "cutlass/gemm/kernel/gemm_universal.hpp"
#include "cutlass/epilogue/collective/collective_builder.hpp"

using ElemA = cutlass::float_e4m3_t;
using ElemB = cutlass::float_e4m3_t;
using ElemCD = cutlass::float_e4m3_t;
using Acc  = float;
using TileShape    = cute::Shape<cute::_384, cute::_176, cute::_32>;
using ClusterShape = cute::Shape<cute::_2, cute::_1, cute::_1>;

using CollectiveEpilogue = typename cutlass::epilogue::collective::CollectiveBuilder<
    cutlass::arch::Sm90, cutlass::arch::OpClassTensorOp,
    TileShape, ClusterShape,
    cutlass::epilogue::collective::EpilogueTileAuto,
    Acc, Acc,
    ElemCD, cutlass::layout::RowMajor, 128 / cutlass::sizeof_bits<ElemCD>::value,
    ElemCD, cutlass::layout::RowMajor, 128 / cutlass::sizeof_bits<ElemCD>::value,
    cutlass::epilogue::collective::EpilogueScheduleAuto
  >::CollectiveOp;

using CollectiveMainloop = typename cutlass::gemm::collective::CollectiveBuilder<
    cutlass::arch::Sm90, cutlass::arch::OpClassTensorOp,
    ElemA, cutlass::layout::RowMajor, 128 / cutlass::sizeof_bits<ElemA>::value,
    ElemB, cutlass::layout::ColumnMajor, 128 / cutlass::sizeof_bits<ElemB>::value,
    Acc,
    TileShape, ClusterShape,
    cutlass::gemm::collective::StageCountAutoCarveout<static_cast<int>(sizeof(typename CollectiveEpilogue::SharedStorage))>,
    cutlass::gemm::collective::KernelScheduleAuto
  >::CollectiveOp;

using GemmKernel = cutlass::gemm::kernel::GemmUniversal<
    cute::Shape<int,int,int,int>,
    CollectiveMainloop,
    CollectiveEpilogue
>;
using Gemm = cutlass::gemm::device::GemmUniversalAdapter<GemmKernel>;

// Force the device kernel symbol into the cubin without needing a host main.
auto* _anchor = &cutlass::device_kernel<GemmKernel>;


// ===== COMPILED SASS (sm_90a) =====

	.target	sm_90a

	.elftype	@"ET_EXEC"


//--------------------- .note.nv.tkinfo           --------------------------
	.section	.note.nv.tkinfo,"",@"SHT_NOTE"
	.sectionflags	@"SHF_NOTE_NV_TKINFO"
	.tkinfo
        /*0018*/ 	.word	0x00000002
        /*0030*/ 	.string	""
        /*0030*/ 	.string	"ptxas"
        /*0030*/ 	.string	"Cuda compilation tools, release 13.0, V13.0.88"
        /*0030*/ 	.string	"Build cuda_13.0.r13.0/compiler.36424714_0"
        /*0030*/ 	.string	"-arch sm_90a -m 64 "



//--------------------- .note.nv.cuinfo           --------------------------
	.section	.note.nv.cuinfo,"",@"SHT_NOTE"
	.sectionflags	@"SHF_NOTE_NV_CUINFO"
        /*0018*/ 	.short	0x0002
        /*001a*/ 	.short	0x005a
        /*001c*/ 	.short	0x0082
	.zero		2


//--------------------- .nv.info                  --------------------------
	.section	.nv.info,"",@"SHT_CUDA_INFO"
	.align	4


	//----- nvinfo : EIATTR_REGCOUNT
	.align		4
        /*0000*/ 	.byte	0x04, 0x2f
        /*0002*/ 	.short	(.L_12 - .L_11)
	.align		4
.L_11:
        /*0004*/ 	.word	index@(_ZN7cutlass13device_kernelINS_4gemm6kernel13GemmUniversalIN4cute5tupleIJiiiiEEENS1_10collective13CollectiveMmaINS1_37MainloopSm90TmaGmmaWarpSpecializedFP8ILi12ENS5_IJNS4_1CILi2EEENSA_ILi1EEESC_EEENS1_35KernelTmaWarpSpecializedCooperativeEEENS5_IJNSA_ILi384EEENSA_ILi176EEENSA_ILi32EEEEEENS_12float_e4m3_tENS5_IJlSC_lEEESK_SL_NS4_8TiledMMAINS4_8MMA_AtomIJNS4_4SM904GMMA30MMA_64x16x32_F32E4M3E4M3_SS_TNILNSP_7ScaleInE1ELSR_1EEEEEENS4_6LayoutISD_NS5_IJSC_NSA_ILi0EEESV_EEEEENS5_IJNS4_10UnderscoreESY_SY_EEEEENS4_13SM90_TMA_LOADENS4_14ComposedLayoutINS4_7SwizzleILi1ELi4ELi3EEENS4_18smem_ptr_flag_bitsILi8EEENSU_INS5_IJNSA_ILi8EEESI_EEENS5_IJSI_SC_EEEEEEEvNS4_8identityENS4_23SM90_TMA_LOAD_MULTICASTES1B_vS1C_EENS_8epilogue10collective6detail29Sm90TmaWarpSpecializedAdapterINS1G_15DefaultEpilogueISK_SL_SL_NS1F_6thread17LinearCombinationISK_Li1EffLNS1K_9ScaleType4KindE0ELNS_15FloatRoundStyleE2ESK_EENS1_15EpilogueDefaultEEEEEvvEEEEvNT_6ParamsE)
        /*0008*/ 	.word	0x000000a8


	//----- nvinfo : EIATTR_FRAME_SIZE
	.align		4
.L_12:
        /*000c*/ 	.byte	0x04, 0x11
        /*000e*/ 	.short	(.L_14 - .L_13)
	.align		4
.L_13:
        /*0010*/ 	.word	index@(_ZN7cutlass13device_kernelINS_4gemm6kernel13GemmUniversalIN4cute5tupleIJiiiiEEENS1_10collective13CollectiveMmaINS1_37MainloopSm90TmaGmmaWarpSpecializedFP8ILi12ENS5_IJNS4_1CILi2EEENSA_ILi1EEESC_EEENS1_35KernelTmaWarpSpecializedCooperativeEEENS5_IJNSA_ILi384EEENSA_ILi176EEENSA_ILi32EEEEEENS_12float_e4m3_tENS5_IJlSC_lEEESK_SL_NS4_8TiledMMAINS4_8MMA_AtomIJNS4_4SM904GMMA30MMA_64x16x32_F32E4M3E4M3_SS_TNILNSP_7ScaleInE1ELSR_1EEEEEENS4_6LayoutISD_NS5_IJSC_NSA_ILi0EEESV_EEEEENS5_IJNS4_10UnderscoreESY_SY_EEEEENS4_13SM90_TMA_LOADENS4_14ComposedLayoutINS4_7SwizzleILi1ELi4ELi3EEENS4_18smem_ptr_flag_bitsILi8EEENSU_INS5_IJNSA_ILi8EEESI_EEENS5_IJSI_SC_EEEEEEEvNS4_8identityENS4_23SM90_TMA_LOAD_MULTICASTES1B_vS1C_EENS_8epilogue10collective6detail29Sm90TmaWarpSpecializedAdapterINS1G_15DefaultEpilogueISK_SL_SL_NS1F_6thread17LinearCombinationISK_Li1EffLNS1K_9ScaleType4KindE0ELNS_15FloatRoundStyleE2ESK_EENS1_15EpilogueDefaultEEEEEvvEEEEvNT_6ParamsE)
        /*0014*/ 	.word	0x000005a8


	//----- nvinfo : EIATTR_MIN_STACK_SIZE
	.align		4
.L_14:
        /*0018*/ 	.byte	0x04, 0x12
        /*001a*/ 	.short	(.L_16 - .L_15)
	.align		4
.L_15:
        /*001c*/ 	.word	index@(_ZN7cutlass13device_kernelINS_4gemm6kernel13GemmUniversalIN4cute5tupleIJiiiiEEENS1_10collective13CollectiveMmaINS1_37MainloopSm90TmaGmmaWarpSpecializedFP8ILi12ENS5_IJNS4_1CILi2EEENSA_ILi1EEESC_EEENS1_35KernelTmaWarpSpecializedCooperativeEEENS5_IJNSA_ILi384EEENSA_ILi176EEENSA_ILi32EEEEEENS_12float_e4m3_tENS5_IJlSC_lEEESK_SL_NS4_8TiledMMAINS4_8MMA_AtomIJNS4_4SM904GMMA30MMA_64x16x32_F32E4M3E4M3_SS_TNILNSP_7ScaleInE1ELSR_1EEEEEENS4_6LayoutISD_NS5_IJSC_NSA_ILi0EEESV_EEEEENS5_IJNS4_10UnderscoreESY_SY_EEEEENS4_13SM90_TMA_LOADENS4_14ComposedLayoutINS4_7SwizzleILi1ELi4ELi3EEENS4_18smem_ptr_flag_bitsILi8EEENSU_INS5_IJNSA_ILi8EEESI_EEENS5_IJSI_SC_EEEEEEEvNS4_8identityENS4_23SM90_TMA_LOAD_MULTICASTES1B_vS1C_EENS_8epilogue10collective6detail29Sm90TmaWarpSpecializedAdapterINS1G_15DefaultEpilogueISK_SL_SL_NS1F_6thread17LinearCombinationISK_Li1EffLNS1K_9ScaleType4KindE0ELNS_15FloatRoundStyleE2ESK_EENS1_15EpilogueDefaultEEEEEvvEEEEvNT_6ParamsE)
        /*0020*/ 	.word	0x000005a8
.L_16:


//--------------------- .nv.compat                --------------------------
	.section	.nv.compat,"",@"SHT_CUDA_COMPAT_INFO"
	.align	4
        /*0000*/ 	.byte	0x02, 0x09, 0x01, 0x00, 0x02, 0x02, 0x04, 0x00, 0x02, 0x05, 0x05, 0x00, 0x03, 0x07, 0x01, 0x01
        /*0010*/ 	.byte	0x02, 0x03, 0x01, 0x00, 0x02, 0x06, 0x01, 0x00, 0x04, 0x0b, 0x08, 0x00, 0x00, 0x00, 0x00, 0x00
        /*0020*/ 	.byte	0x00, 0x00, 0x00, 0x00


//--------------------- .nv.info._ZN7cutlass13device_kernelINS_4gemm6kernel13GemmUniversalIN4cute5tupleIJiiiiEEENS1_10collective13CollectiveMmaINS1_37MainloopSm90TmaGmmaWarpSpecializedFP8ILi12ENS5_IJNS4_1CILi2EEENSA_ILi1EEESC_EEENS1_35KernelTmaWarpSpecializedCooperativeEEENS5_IJNSA_ILi384EEENSA_ILi176EEENSA_ILi32EEEEEENS_12float_e4m3_tENS5_IJlSC_lEEESK_SL_NS4_8TiledMMAINS4_8MMA_AtomIJNS4_4SM904GMMA30MMA_64x16x32_F32E4M3E4M3_SS_TNILNSP_7ScaleInE1ELSR_1EEEEEENS4_6LayoutISD_NS5_IJSC_NSA_ILi0EEESV_EEEEENS5_IJNS4_10UnderscoreESY_SY_EEEEENS4_13SM90_TMA_LOADENS4_14ComposedLayoutINS4_7SwizzleILi1ELi4ELi3EEENS4_18smem_ptr_flag_bitsILi8EEENSU_INS5_IJNSA_ILi8EEESI_EEENS5_IJSI_SC_EEEEEEEvNS4_8identityENS4_23SM90_TMA_LOAD_MULTICASTES1B_vS1C_EENS_8epilogue10collective6detail29Sm90TmaWarpSpecializedAdapterINS1G_15DefaultEpilogueISK_SL_SL_NS1F_6thread17LinearCombinationISK_Li1EffLNS1K_9ScaleType4KindE0ELNS_15FloatRoundStyleE2ESK_EENS1_15EpilogueDefaultEEEEEvvEEEEvNT_6ParamsE --------------------------
	.section	.nv.info._ZN7cutlass13device_kernelINS_4gemm6kernel13GemmUniversalIN4cute5tupleIJiiiiEEENS1_10collective13CollectiveMmaINS1_37MainloopSm90TmaGmmaWarpSpecializedFP8ILi12ENS5_IJNS4_1CILi2EEENSA_ILi1EEESC_EEENS1_35KernelTmaWarpSpecializedCooperativeEEENS5_IJNSA_ILi384EEENSA_ILi176EEENSA_ILi32EEEEEENS_12float_e4m3_tENS5_IJlSC_lEEESK_SL_NS4_8TiledMMAINS4_8MMA_AtomIJNS4_4SM904GMMA30MMA_64x16x32_F32E4M3E4M3_SS_TNILNSP_7ScaleInE1ELSR_1EEEEEENS4_6LayoutISD_NS5_IJSC_NSA_ILi0EEESV_EEEEENS5_IJNS4_10UnderscoreESY_SY_EEEEENS4_13SM90_TMA_LOADENS4_14ComposedLayoutINS4_7SwizzleILi1ELi4ELi3EEENS4_18smem_ptr_flag_bitsILi8EEENSU_INS5_IJNSA_ILi8EEESI_EEENS5_IJSI_SC_EEEEEEEvNS4_8identityENS4_23SM90_TMA_LOAD_MULTICASTES1B_vS1C_EENS_8epilogue10collective6detail29Sm90TmaWarpSpecializedAdapterINS1G_15DefaultEpilogueISK_SL_SL_NS1F_6thread17LinearCombinationISK_Li1EffLNS1K_9ScaleType4KindE0ELNS_15FloatRoundStyleE2ESK_EENS1_15EpilogueDefaultEEEEEvvEEEEvNT_6ParamsE,"",@"SHT_CUDA_INFO"
	.sectionflags	@""
	.align	4


	//----- nvinfo : EIATTR_CUDA_API_VERSION
	.align		4
        /*0000*/ 	.byte	0x04, 0x37
        /*0002*/ 	.short	(.L_18 - .L_17)
.L_17:
        /*0004*/ 	.word	0x00000082


	//----- nvinfo : EIATTR_KPARAM_INFO
	.align		4
.L_18:
        /*0008*/ 	.byte	0x04, 0x17
        /*000a*/ 	.short	(.L_20 - .L_19)
.L_19:
        /*000c*/ 	.word	0x00000000
        /*0010*/ 	.short	0x0000
        /*0012*/ 	.short	0x0070
        /*0014*/ 	.byte	0x00, 0xf0, 0x01, 0x10


	//----- nvinfo : EIATTR_SPARSE_MMA_MASK
	.align		4
.L_20:
        /*0018*/ 	.byte	0x03, 0x50
        /*001a*/ 	.short	0x0000


	//----- nvinfo : EIATTR_MAXREG_COUNT
	.align		4
        /*001c*/ 	.byte	0x03, 0x1b
        /*001e*/ 	.short	0x00a8


	//----- nvinfo : EIATTR_NUM_BARRIERS
	.align		4
        /*0020*/ 	.byte	0x02, 0x4c
        /*0022*/ 	.byte	0x01
	.zero		1


	//----- nvinfo : EIATTR_ANNOTATIONS
	.align		4
        /*0024*/ 	.byte	0x04, 0x55
        /*0026*/ 	.short	(.L_22 - .L_21)


	//   ....[0]....
.L_21:
        /*0028*/ 	.word	0x00000001
        /*002c*/ 	.byte	0x40, 0x08, 0x00, 0x00, 0x01, 0x00, 0x00, 0x00, 0x30, 0x09, 0x00, 0x00, 0x01, 0x00, 0x00, 0x00
        /* <DEDUP_REMOVED lines=1415> */
        /*58ac*/ 	.byte	0x30, 0xf1, 0x02, 0x00


	//----- nvinfo : EIATTR_MERCURY_ISA_VERSION
	.align		4
.L_22:
        /*58b0*/ 	.byte	0x03, 0x5f
        /*58b2*/ 	.short	0x0101


	//----- nvinfo : EIATTR_INT_WARP_WIDE_INSTR_OFFSETS
	.align		4
        /*58b4*/ 	.byte	0x04, 0x31
        /*58b6*/ 	.short	(.L_24 - .L_23)


	//   ....[0]....
.L_23:
        /*58b8*/ 	.word	0x00000680


	//   ....[1]....
        /*58bc*/ 	.word	0x000006a0


	//   ....[2]....
        /*58c0*/ 	.word	0x00000810


	//   ....[3]....
        /*58c4*/ 	.word	0x0000c320


	//----- nvinfo : EIATTR_COOP_GROUP_MASK_REGIDS
	.align		4
.L_24:
        /*58c8*/ 	.byte	0x04, 0x29
        /*58ca*/ 	.short	(.L_26 - .L_25)


	//   ....[0]....
.L_25:
        /*58cc*/ 	.word	0xffffffff


	//   ....[1]....
        /*58d0*/ 	.word	0xffffffff


	//   ....[2]....
        /*58d4*/ 	.word	0xffffffff


	//   ....[3]....
        /*58d8*/ 	.word	0xffffffff


	//   ....[4]....
        /*58dc*/ 	.word	0xffffffff


	//   ....[5]....
        /*58e0*/ 	.word	0xffffffff


	//----- nvinfo : EIATTR_COOP_GROUP_INSTR_OFFSETS
	.align		4
.L_26:
        /*58e4*/ 	.byte	0x04, 0x28
        /*58e6*/ 	.short	(.L_28 - .L_27)


	//   ....[0]....
.L_27:
        /*58e8*/ 	.word	0x00000070


	//   ....[1]....
        /*58ec*/ 	.word	0x00000080


	//   ....[2]....
        /*58f0*/ 	.word	0x000001a0


	//   ....[3]....
        /*58f4*/ 	.word	0x000004f0


	//   ....[4]....
        /*58f8*/ 	.word	0x00000970


	//   ....[5]....
        /*58fc*/ 	.word	0x00002540


	//----- nvinfo : EIATTR_REG_RECONFIG
	.align		4
.L_28:
        /*5900*/ 	.byte	0x01, 0x54
	.zero		2


	//----- nvinfo : EIATTR_MBARRIER_INSTR_OFFSETS
	.align		4
        /*5904*/ 	.byte	0x04, 0x39
        /*5906*/ 	.short	(.L_30 - .L_29)


	//   ....[0]....
.L_29:
        /*5908*/ 	.word	0x00000340
        /*590c*/ 	.word	0x000000ff
        /*5910*/ 	.word	0x00000000
        /*5914*/ 	.short	0x0100
        /*5916*/ 	.byte	0x09
	.zero		1


	//   ....[1]....
        /*5918*/ 	.word	0x00000350
        /*591c*/ 	.word	0x000000ff
        /*5920*/ 	.word	0x00000060
        /*5924*/ 	.short	0x0100
        /*5926*/ 	.byte	0x09
	.zero		1


	//   ....[2]....
        /*5928*/ 	.word	0x00000360
        /*592c*/ 	.word	0x000000ff
        /*5930*/ 	.word	0x00000008
        /*5934*/ 	.short	0x0100
        /*5936*/ 	.byte	0x09
	.zero		1


	//   ....[3]....
        /*5938*/ 	.word	0x00000370
        /*593c*/ 	.word	0x000000ff
        /*5940*/ 	.word	0x00000068
        /*5944*/ 	.short	0x0100
        /*5946*/ 	.byte	0x09
	.zero		1


	//   ....[4]....
        /*5948*/ 	.word	0x00000380
        /*594c*/ 	.word	0x000000ff
        /*5950*/ 	.word	0x00000010
        /*5954*/ 	.short	0x0100
        /*5956*/ 	.byte	0x09
	.zero		1


	//   ....[5]....
        /*5958*/ 	.word	0x00000390
        /*595c*/ 	.word	0x000000ff
        /*5960*/ 	.word	0x00000070
        /*5964*/ 	.short	0x0100
        /*5966*/ 	.byte	0x09
	.zero		1


	//   ....[6]....
        /*5968*/ 	.word	0x000003a0
        /*596c*/ 	.word	0x000000ff
        /*5970*/ 	.word	0x00000018
        /*5974*/ 	.short	0x0100
        /*5976*/ 	.byte	0x09
	.zero		1


	//   ....[7]....
        /*5978*/ 	.word	0x000003b0
        /*597c*/ 	.word	0x000000ff
        /*5980*/ 	.word	0x00000078
        /*5984*/ 	.short	0x0100
        /*5986*/ 	.byte	0x09
	.zero		1


	//   ....[8]....
        /*5988*/ 	.word	0x000003c0
        /*598c*/ 	.word	0x000000ff
        /*5990*/ 	.word	0x00000020
        /*5994*/ 	.short	0x0100
        /*5996*/ 	.byte	0x09
	.zero		1


	//   ....[9]....
        /*5998*/ 	.word	0x000003d0
        /*599c*/ 	.word	0x000000ff
        /*59a0*/ 	.word	0x00000080
        /*59a4*/ 	.short	0x0100
        /*59a6*/ 	.byte	0x09
	.zero		1


	//   ....[10]....
        /*59a8*/ 	.word	0x000003e0
        /*59ac*/ 	.word	0x000000ff
        /*59b0*/ 	.word	0x00000028
        /*59b4*/ 	.short	0x0100
        /*59b6*/ 	.byte	0x09
	.zero		1


	//   ....[11]....
        /*59b8*/ 	.word	0x000003f0
        /*59bc*/ 	.word	0x000000ff
        /*59c0*/ 	.word	0x00000088
        /*59c4*/ 	.short	0x0100
        /*59c6*/ 	.byte	0x09
	.zero		1


	//   ....[12]....
        /*59c8*/ 	.word	0x00000400
        /*59cc*/ 	.word	0x000000ff
        /*59d0*/ 	.word	0x00000030
        /*59d4*/ 	.short	0x0100
        /*59d6*/ 	.byte	0x09
	.zero		1


	//   ....[13]....
        /*59d8*/ 	.word	0x00000410
        /*59dc*/ 	.word	0x000000ff
        /*59e0*/ 	.word	0x00000090
        /*59e4*/ 	.short	0x0100
        /*59e6*/ 	.byte	0x09
	.zero		1


	//   ....[14]....
        /*59e8*/ 	.word	0x00000420
        /*59ec*/ 	.word	0x000000ff
        /*59f0*/ 	.word	0x00000038
        /*59f4*/ 	.short	0x0100
        /*59f6*/ 	.byte	0x09
	.zero		1


	//   ....[15]....
        /*59f8*/ 	.word	0x00000430
        /*59fc*/ 	.word	0x000000ff
        /*5a00*/ 	.word	0x00000098
        /*5a04*/ 	.short	0x0100
        /*5a06*/ 	.byte	0x09
	.zero		1


	//   ....[16]....
        /*5a08*/ 	.word	0x00000440
        /*5a0c*/ 	.word	0x000000ff
        /*5a10*/ 	.word	0x00000040
        /*5a14*/ 	.short	0x0100
        /*5a16*/ 	.byte	0x09
	.zero		1


	//   ....[17]....
        /*5a18*/ 	.word	0x00000450
        /*5a1c*/ 	.word	0x000000ff
        /*5a20*/ 	.word	0x000000a0
        /*5a24*/ 	.short	0x0100
        /*5a26*/ 	.byte	0x09
	.zero		1


	//   ....[18]....
        /*5a28*/ 	.word	0x00000460
        /*5a2c*/ 	.word	0x000000ff
        /*5a30*/ 	.word	0x00000048
        /*5a34*/ 	.short	0x0100
        /*5a36*/ 	.byte	0x09
	.zero		1


	//   ....[19]....
        /*5a38*/ 	.word	0x00000470
        /*5a3c*/ 	.word	0x000000ff
        /*5a40*/ 	.word	0x000000a8
        /*5a44*/ 	.short	0x0100
        /*5a46*/ 	.byte	0x09
	.zero		1


	//   ....[20]....
        /*5a48*/ 	.word	0x00000480
        /*5a4c*/ 	.word	0x000000ff
        /*5a50*/ 	.word	0x00000050
        /*5a54*/ 	.short	0x0100
        /*5a56*/ 	.byte	0x09
	.zero		1


	//   ....[21]....
        /*5a58*/ 	.word	0x00000490
        /*5a5c*/ 	.word	0x000000ff
        /*5a60*/ 	.word	0x000000b0
        /*5a64*/ 	.short	0x0100
        /*5a66*/ 	.byte	0x09
	.zero		1


	//   ....[22]....
        /*5a68*/ 	.word	0x000004a0
        /*5a6c*/ 	.word	0x000000ff
        /*5a70*/ 	.word	0x00000058
        /*5a74*/ 	.short	0x0100
        /*5a76*/ 	.byte	0x09
	.zero		1


	//   ....[23]....
        /*5a78*/ 	.word	0x000004b0
        /*5a7c*/ 	.word	0x000000ff
        /*5a80*/ 	.word	0x000000b8
        /*5a84*/ 	.short	0x0100
        /*5a86*/ 	.byte	0x09
	.zero		1


	//   ....[24]....
        /*5a88*/ 	.word	0x000008a0
        /*5a8c*/ 	.word	0x000000ff
        /*5a90*/ 	.word	0x000000d0
        /*5a94*/ 	.short	0x0100
        /*5a96*/ 	.byte	0x06
	.zero		1


	//   ....[25]....
        /*5a98*/ 	.word	0x00000910
        /*5a9c*/ 	.word	0x000000ff
        /*5aa0*/ 	.word	0x000000d8
        /*5aa4*/ 	.short	0x0100
        /*5aa6*/ 	.byte	0x06
	.zero		1


	//   ....[26]....
        /*5aa8*/ 	.word	0x000030e0
        /*5aac*/ 	.word	0x000000ff
        /*5ab0*/ 	.word	0x00000000
        /*5ab4*/ 	.short	0x010a
        /*5ab6*/ 	.byte	0x08
	.zero		1


	//   ....[27]....
        /*5ab8*/ 	.word	0x00003140
        /*5abc*/ 	.word	0x000000ff
        /*5ac0*/ 	.word	0x00000000
        /*5ac4*/ 	.short	0x010a
        /*5ac6*/ 	.byte	0x08
	.zero		1


	//   ....[28]....
        /*5ac8*/ 	.word	0x00007880
        /*5acc*/ 	.word	0x000000ff
        /*5ad0*/ 	.word	0x00000000
        /*5ad4*/ 	.short	0x010a
        /*5ad6*/ 	.byte	0x09
	.zero		1


	//   ....[29]....
        /*5ad8*/ 	.word	0x000078c0
        /*5adc*/ 	.word	0x000000ff
        /*5ae0*/ 	.word	0x00000000
        /*5ae4*/ 	.short	0x010a
        /*5ae6*/ 	.byte	0x09
	.zero		1


	//   ....[30]....
        /*5ae8*/ 	.word	0x0000c390
        /*5aec*/ 	.word	0x0000000c
        /*5af0*/ 	.word	0x00000000
        /*5af4*/ 	.short	0x0101
        /*5af6*/ 	.byte	0x3f
	.zero		1


	//   ....[31]....
        /*5af8*/ 	.word	0x0000ff50
        /*5afc*/ 	.word	0x0000000a
        /*5b00*/ 	.word	0x00000000
        /*5b04*/ 	.short	0x0101
        /*5b06*/ 	.byte	0x3f
	.zero		1


	//   ....[32]....
        /*5b08*/ 	.word	0x0002de90
        /*5b0c*/ 	.word	0x0000000f
        /*5b10*/ 	.word	0x00000060
        /*5b14*/ 	.short	0x010a
        /*5b16*/ 	.byte	0x3f
	.zero		1


	//   ....[33]....
        /*5b18*/ 	.word	0x0002e220
        /*5b1c*/ 	.word	0x00000002
        /*5b20*/ 	.word	0x000000d8
        /*5b24*/ 	.short	0x0101
        /*5b26*/ 	.byte	0x3f
	.zero		1


	//   ....[34]....
        /*5b28*/ 	.word	0x0002e9f0
        /*5b2c*/ 	.word	0x00000003
        /*5b30*/ 	.word	0x00000000
        /*5b34*/ 	.short	0x010a
        /*5b36*/ 	.byte	0x3f
	.zero		1


	//   ....[35]....
        /*5b38*/ 	.word	0x0002ea80
        /*5b3c*/ 	.word	0x00000003
        /*5b40*/ 	.word	0x00000000
        /*5b44*/ 	.short	0x010a
        /*5b46*/ 	.byte	0x3f
	.zero		1


	//   ....[36]....
        /*5b48*/ 	.word	0x0002eb10
        /*5b4c*/ 	.word	0x00000003
        /*5b50*/ 	.word	0x00000000
        /*5b54*/ 	.short	0x010a
        /*5b56*/ 	.byte	0x3f
	.zero		1


	//   ....[37]....
        /*5b58*/ 	.word	0x0002eba0
        /*5b5c*/ 	.word	0x00000003
        /*5b60*/ 	.word	0x00000000
        /*5b64*/ 	.short	0x010a
        /*5b66*/ 	.byte	0x3f
	.zero		1


	//   ....[38]....
        /*5b68*/ 	.word	0x0002ec30
        /*5b6c*/ 	.word	0x00000003
        /*5b70*/ 	.word	0x00000000
        /*5b74*/ 	.short	0x010a
        /*5b76*/ 	.byte	0x3f
	.zero		1


	//   ....[39]....
        /*5b78*/ 	.word	0x0002ecc0
        /*5b7c*/ 	.word	0x00000003
        /*5b80*/ 	.word	0x00000000
        /*5b84*/ 	.short	0x010a
        /*5b86*/ 	.byte	0x3f
	.zero		1


	//   ....[40]....
        /*5b88*/ 	.word	0x0002ed50
        /*5b8c*/ 	.word	0x00000003
        /*5b90*/ 	.word	0x00000000
        /*5b94*/ 	.short	0x010a
        /*5b96*/ 	.byte	0x3f
	.zero		1


	//   ....[41]....
        /*5b98*/ 	.word	0x0002ede0
        /*5b9c*/ 	.word	0x00000003
        /*5ba0*/ 	.word	0x00000000
        /*5ba4*/ 	.short	0x010a
        /*5ba6*/ 	.byte	0x3f
	.zero		1


	//   ....[42]....
        /*5ba8*/ 	.word	0x0002ee70
        /*5bac*/ 	.word	0x00000003
        /*5bb0*/ 	.word	0x00000000
        /*5bb4*/ 	.short	0x010a
        /*5bb6*/ 	.byte	0x3f
	.zero		1


	//   ....[43]....
        /*5bb8*/ 	.word	0x0002ef00
        /*5bbc*/ 	.word	0x00000003
        /*5bc0*/ 	.word	0x00000000
        /*5bc4*/ 	.short	0x010a
        /*5bc6*/ 	.byte	0x3f
	.zero		1


	//   ....[44]....
        /*5bc8*/ 	.word	0x0002ef90
        /*5bcc*/ 	.word	0x00000003
        /*5bd0*/ 	.word	0x00000000
        /*5bd4*/ 	.short	0x010a
        /*5bd6*/ 	.byte	0x3f
	.zero		1


	//   ....[45]....
        /*5bd8*/ 	.word	0x0002f020
        /*5bdc*/ 	.word	0x00000003
        /*5be0*/ 	.word	0x00000000
        /*5be4*/ 	.short	0x010a
        /*5be6*/ 	.byte	0x3f
	.zero		1


	//   ....[46]....
        /*5be8*/ 	.word	0x0002f090
        /*5bec*/ 	.word	0x0000000b
        /*5bf0*/ 	.word	0x00000000
        /*5bf4*/ 	.short	0x010a
        /*5bf6*/ 	.byte	0x3f
	.zero		1


	//   ....[47]....
        /*5bf8*/ 	.word	0x0002f100
        /*5bfc*/ 	.word	0x00000000
        /*5c00*/ 	.word	0x00000000
        /*5c04*/ 	.short	0x010a
        /*5c06*/ 	.byte	0x3f
	.zero		1


	//   ....[48]....
        /*5c08*/ 	.word	0x0002f1e0
        /*5c0c*/ 	.word	0x0000000f
        /*5c10*/ 	.word	0x00000060
        /*5c14*/ 	.short	0x010a
        /*5c16*/ 	.byte	0x3f
	.zero		1


	//   ....[49]....
        /*5c18*/ 	.word	0x0002f2b0
        /*5c1c*/ 	.word	0x00000003
        /*5c20*/ 	.word	0x00000000
        /*5c24*/ 	.short	0x010a
        /*5c26*/ 	.byte	0x3f
	.zero		1


	//   ....[50]....
        /*5c28*/ 	.word	0x0002f300
        /*5c2c*/ 	.word	0x00000003
        /*5c30*/ 	.word	0x00000000
        /*5c34*/ 	.short	0x010a
        /*5c36*/ 	.byte	0x3f
	.zero		1


	//   ....[51]....
        /*5c38*/ 	.word	0x0002f350
        /*5c3c*/ 	.word	0x00000003
        /*5c40*/ 	.word	0x00000000
        /*5c44*/ 	.short	0x010a
        /*5c46*/ 	.byte	0x3f
	.zero		1


	//   ....[52]....
        /*5c48*/ 	.word	0x0002f3a0
        /*5c4c*/ 	.word	0x00000003
        /*5c50*/ 	.word	0x00000000
        /*5c54*/ 	.short	0x010a
        /*5c56*/ 	.byte	0x3f
	.zero		1


	//   ....[53]....
        /*5c58*/ 	.word	0x0002f3f0
        /*5c5c*/ 	.word	0x00000003
        /*5c60*/ 	.word	0x00000000
        /*5c64*/ 	.short	0x010a
        /*5c66*/ 	.byte	0x3f
	.zero		1


	//   ....[54]....
        /*5c68*/ 	.word	0x0002f440
        /*5c6c*/ 	.word	0x00000003
        /*5c70*/ 	.word	0x00000000
        /*5c74*/ 	.short	0x010a
        /*5c76*/ 	.byte	0x3f
	.zero		1


	//   ....[55]....
        /*5c78*/ 	.word	0x0002f490
        /*5c7c*/ 	.word	0x00000003
        /*5c80*/ 	.word	0x00000000
        /*5c84*/ 	.short	0x010a
        /*5c86*/ 	.byte	0x3f
	.zero		1


	//   ....[56]....
        /*5c88*/ 	.word	0x0002f4e0
        /*5c8c*/ 	.word	0x00000003
        /*5c90*/ 	.word	0x00000000
        /*5c94*/ 	.short	0x010a
        /*5c96*/ 	.byte	0x3f
	.zero		1


	//   ....[57]....
        /*5c98*/ 	.word	0x0002f530
        /*5c9c*/ 	.word	0x00000003
        /*5ca0*/ 	.word	0x00000000
        /*5ca4*/ 	.short	0x010a
        /*5ca6*/ 	.byte	0x3f
	.zero		1


	//   ....[58]....
        /*5ca8*/ 	.word	0x0002f580
        /*5cac*/ 	.word	0x00000003
        /*5cb0*/ 	.word	0x00000000
        /*5cb4*/ 	.short	0x010a
        /*5cb6*/ 	.byte	0x3f
	.zero		1


	//   ....[59]....
        /*5cb8*/ 	.word	0x0002f5d0
        /*5cbc*/ 	.word	0x00000003
        /*5cc0*/ 	.word	0x00000000
        /*5cc4*/ 	.short	0x010a
        /*5cc6*/ 	.byte	0x3f
	.zero		1


	//----- nvinfo : EIATTR_NUM_MBARRIERS
	.align		4
.L_30:
        /*5cc8*/ 	.byte	0x03, 0x38
        /*5cca*/ 	.short	0x001a


	//----- nvinfo : EIATTR_EXIT_INSTR_OFFSETS
	.align		4
        /*5ccc*/ 	.byte	0x04, 0x1c
        /*5cce*/ 	.short	(.L_32 - .L_31)


	//   ....[0]....
.L_31:
        /*5cd0*/ 	.word	0x00000b20


	//   ....[1]....
        /*5cd4*/ 	.word	0x000013b0


	//   ....[2]....
        /*5cd8*/ 	.word	0x0002d590


	//   ....[3]....
        /*5cdc*/ 	.word	0x0002db40


	//   ....[4]....
        /*5ce0*/ 	.word	0x0002f070


	//----- nvinfo : EIATTR_MAX_THREADS
	.align		4
.L_32:
        /*5ce4*/ 	.byte	0x04, 0x05
        /*5ce6*/ 	.short	(.L_34 - .L_33)
.L_33:
        /*5ce8*/ 	.word	0x00000180
        /*5cec*/ 	.word	0x00000001
        /*5cf0*/ 	.word	0x00000001


	//----- nvinfo : EIATTR_CRS_STACK_SIZE
	.align		4
.L_34:
        /*5cf4*/ 	.byte	0x04, 0x1e
        /*5cf6*/ 	.short	(.L_36 - .L_35)
.L_35:
        /*5cf8*/ 	.word	0x00000000


	//----- nvinfo : EIATTR_CBANK_PARAM_SIZE
	.align		4
.L_36:
        /*5cfc*/ 	.byte	0x03, 0x19
        /*5cfe*/ 	.short	0x0470


	//----- nvinfo : EIATTR_PARAM_CBANK
	.align		4
        /*5d00*/ 	.byte	0x04, 0x0a
        /*5d02*/ 	.short	(.L_38 - .L_37)
	.align		4
.L_37:
        /*5d04*/ 	.word	index@(.nv.constant0._ZN7cutlass13device_kernelINS_4gemm6kernel13GemmUniversalIN4cute5tupleIJiiiiEEENS1_10collective13CollectiveMmaINS1_37MainloopSm90TmaGmmaWarpSpecializedFP8ILi12ENS5_IJNS4_1CILi2EEENSA_ILi1EEESC_EEENS1_35KernelTmaWarpSpecializedCooperativeEEENS5_IJNSA_ILi384EEENSA_ILi176EEENSA_ILi32EEEEEENS_12float_e4m3_tENS5_IJlSC_lEEESK_SL_NS4_8TiledMMAINS4_8MMA_AtomIJNS4_4SM904GMMA30MMA_64x16x32_F32E4M3E4M3_SS_TNILNSP_7ScaleInE1ELSR_1EEEEEENS4_6LayoutISD_NS5_IJSC_NSA_ILi0EEESV_EEEEENS5_IJNS4_10UnderscoreESY_SY_EEEEENS4_13SM90_TMA_LOADENS4_14ComposedLayoutINS4_7SwizzleILi1ELi4ELi3EEENS4_18smem_ptr_flag_bitsILi8EEENSU_INS5_IJNSA_ILi8EEESI_EEENS5_IJSI_SC_EEEEEEEvNS4_8identityENS4_23SM90_TMA_LOAD_MULTICASTES1B_vS1C_EENS_8epilogue10collective6detail29Sm90TmaWarpSpecializedAdapterINS1G_15DefaultEpilogueISK_SL_SL_NS1F_6thread17LinearCombinationISK_Li1EffLNS1K_9ScaleType4KindE0ELNS_15FloatRoundStyleE2ESK_EENS1_15EpilogueDefaultEEEEEvvEEEEvNT_6ParamsE)
        /*5d08*/ 	.short	0x0210
        /*5d0a*/ 	.short	0x0470


	//----- nvinfo : EIATTR_SW_WAR
	.align		4
.L_38:
        /*5d0c*/ 	.byte	0x04, 0x36
        /*5d0e*/ 	.short	(.L_40 - .L_39)
.L_39:
        /*5d10*/ 	.word	0x00000008
.L_40:


//--------------------- .nv.callgraph             --------------------------
	.section	.nv.callgraph,"",@"SHT_CUDA_CALLGRAPH"
	.align	4
	.sectionentsize	8
	.align		4
        /*0000*/ 	.word	0x00000000
	.align		4
        /*0004*/ 	.word	0xffffffff
	.align		4
        /*0008*/ 	.word	0x00000000
	.align		4
        /*000c*/ 	.word	0xfffffffe
	.align		4
        /*0010*/ 	.word	0x00000000
	.align		4
        /*0014*/ 	.word	0xfffffffd
	.align		4
        /*0018*/ 	.word	0x00000000
	.align		4
        /*001c*/ 	.word	0xfffffffc


//--------------------- .nv.constant4             --------------------------
	.section	.nv.constant4,"a",@progbits
	.align	8
	.align		8
.nv.constant4:
        /*0000*/ 	.dword	_ZN39_INTERNAL_611f318f_4_k_cu_45a3c26b_39834cuda3std3__45__cpo5beginE
	.align		8
        /*0008*/ 	.dword	_ZN39_INTERNAL_611f318f_4_k_cu_45a3c26b_39834cuda3std3__45__cpo3endE
	.align		8
        /*0010*/ 	.dword	_ZN39_INTERNAL_611f318f_4_k_cu_45a3c26b_39834cuda3std3__45__cpo6cbeginE
	.align		8
        /*0018*/ 	.dword	_ZN39_INTERNAL_611f318f_4_k_cu_45a3c26b_39834cuda3std3__45__cpo4cendE
	.align		8
        /*0020*/ 	.dword	_ZN39_INTERNAL_611f318f_4_k_cu_45a3c26b_39834cuda3std3__441_GLOBAL__N__611f318f_4_k_cu_45a3c26b_39836ignoreE
	.align		8
        /*0028*/ 	.dword	_ZN39_INTERNAL_611f318f_4_k_cu_45a3c26b_39834cuda3std3__419piecewise_constructE
	.align		8
        /*0030*/ 	.dword	_ZN39_INTERNAL_611f318f_4_k_cu_45a3c26b_39834cuda3std3__48in_placeE
	.align		8
        /*0038*/ 	.dword	_ZN39_INTERNAL_611f318f_4_k_cu_45a3c26b_39834cuda3std6ranges3__45__cpo4swapE
	.align		8
        /*0040*/ 	.dword	_ZN39_INTERNAL_611f318f_4_k_cu_45a3c26b_39834cuda3std6ranges3__45__cpo9iter_moveE
	.align		8
        /*0048*/ 	.dword	_ZN39_INTERNAL_611f318f_4_k_cu_45a3c26b_39834cute7productE
	.align		8
        /*0050*/ 	.dword	_ZN39_INTERNAL_611f318f_4_k_cu_45a3c26b_39834cute1_E


//--------------------- .text._ZN7cutlass13device_kernelINS_4gemm6kernel13GemmUniversalIN4cute5tupleIJiiiiEEENS1_10collective13CollectiveMmaINS1_37MainloopSm90TmaGmmaWarpSpecializedFP8ILi12ENS5_IJNS4_1CILi2EEENSA_ILi1EEESC_EEENS1_35KernelTmaWarpSpecializedCooperativeEEENS5_IJNSA_ILi384EEENSA_ILi176EEENSA_ILi32EEEEEENS_12float_e4m3_tENS5_IJlSC_lEEESK_SL_NS4_8TiledMMAINS4_8MMA_AtomIJNS4_4SM904GMMA30MMA_64x16x32_F32E4M3E4M3_SS_TNILNSP_7ScaleInE1ELSR_1EEEEEENS4_6LayoutISD_NS5_IJSC_NSA_ILi0EEESV_EEEEENS5_IJNS4_10UnderscoreESY_SY_EEEEENS4_13SM90_TMA_LOADENS4_14ComposedLayoutINS4_7SwizzleILi1ELi4ELi3EEENS4_18smem_ptr_flag_bitsILi8EEENSU_INS5_IJNSA_ILi8EEESI_EEENS5_IJSI_SC_EEEEEEEvNS4_8identityENS4_23SM90_TMA_LOAD_MULTICASTES1B_vS1C_EENS_8epilogue10collective6detail29Sm90TmaWarpSpecializedAdapterINS1G_15DefaultEpilogueISK_SL_SL_NS1F_6thread17LinearCombinationISK_Li1EffLNS1K_9ScaleType4KindE0ELNS_15FloatRoundStyleE2ESK_EENS1_15EpilogueDefaultEEEEEvvEEEEvNT_6ParamsE --------------------------
	.section	.text._ZN7cutlass13device_kernelINS_4gemm6kernel13GemmUniversalIN4cute5tupleIJiiiiEEENS1_10collective13CollectiveMmaINS1_37MainloopSm90TmaGmmaWarpSpecializedFP8ILi12ENS5_IJNS4_1CILi2EEENSA_ILi1EEESC_EEENS1_35KernelTmaWarpSpecializedCooperativeEEENS5_IJNSA_ILi384EEENSA_ILi176EEENSA_ILi32EEEEEENS_12float_e4m3_tENS5_IJlSC_lEEESK_SL_NS4_8TiledMMAINS4_8MMA_AtomIJNS4_4SM904GMMA30MMA_64x16x32_F32E4M3E4M3_SS_TNILNSP_7ScaleInE1ELSR_1EEEEEENS4_6LayoutISD_NS5_IJSC_NSA_ILi0EEESV_EEEEENS5_IJNS4_10UnderscoreESY_SY_EEEEENS4_13SM90_TMA_LOADENS4_14ComposedLayoutINS4_7SwizzleILi1ELi4ELi3EEENS4_18smem_ptr_flag_bitsILi8EEENSU_INS5_IJNSA_ILi8EEESI_EEENS5_IJSI_SC_EEEEEEEvNS4_8identityENS4_23SM90_TMA_LOAD_MULTICASTES1B_vS1C_EENS_8epilogue10collective6detail29Sm90TmaWarpSpecializedAdapterINS1G_15DefaultEpilogueISK_SL_SL_NS1F_6thread17LinearCombinationISK_Li1EffLNS1K_9ScaleType4KindE0ELNS_15FloatRoundStyleE2ESK_EENS1_15EpilogueDefaultEEEEEvvEEEEvNT_6ParamsE,"ax",@progbits
	.align	128
.text._ZN7cutlass13device_kernelINS_4gemm6kernel13GemmUniversalIN4cute5tupleIJiiiiEEENS1_10collective13CollectiveMmaINS1_37MainloopSm90TmaGmmaWarpSpecializedFP8ILi12ENS5_IJNS4_1CILi2EEENSA_ILi1EEESC_EEENS1_35KernelTmaWarpSpecializedCooperativeEEENS5_IJNSA_ILi384EEENSA_ILi176EEENSA_ILi32EEEEEENS_12float_e4m3_tENS5_IJlSC_lEEESK_SL_NS4_8TiledMMAINS4_8MMA_AtomIJNS4_4SM904GMMA30MMA_64x16x32_F32E4M3E4M3_SS_TNILNSP_7ScaleInE1ELSR_1EEEEEENS4_6LayoutISD_NS5_IJSC_NSA_ILi0EEESV_EEEEENS5_IJNS4_10UnderscoreESY_SY_EEEEENS4_13SM90_TMA_LOADENS4_14ComposedLayoutINS4_7SwizzleILi1ELi4ELi3EEENS4_18smem_ptr_flag_bitsILi8EEENSU_INS5_IJNSA_ILi8EEESI_EEENS5_IJSI_SC_EEEEEEEvNS4_8identityENS4_23SM90_TMA_LOAD_MULTICASTES1B_vS1C_EENS_8epilogue10collective6detail29Sm90TmaWarpSpecializedAdapterINS1G_15DefaultEpilogueISK_SL_SL_NS1F_6thread17LinearCombinationISK_Li1EffLNS1K_9ScaleType4KindE0ELNS_15FloatRoundStyleE2ESK_EENS1_15EpilogueDefaultEEEEEvvEEEEvNT_6ParamsE:
        .type           _ZN7cutlass13device_kernelINS_4gemm6kernel13GemmUniversalIN4cute5tupleIJiiiiEEENS1_10collective13CollectiveMmaINS1_37MainloopSm90TmaGmmaWarpSpecializedFP8ILi12ENS5_IJNS4_1CILi2EEENSA_ILi1EEESC_EEENS1_35KernelTmaWarpSpecializedCooperativeEEENS5_IJNSA_ILi384EEENSA_ILi176EEENSA_ILi32EEEEEENS_12float_e4m3_tENS5_IJlSC_lEEESK_SL_NS4_8TiledMMAINS4_8MMA_AtomIJNS4_4SM904GMMA30MMA_64x16x32_F32E4M3E4M3_SS_TNILNSP_7ScaleInE1ELSR_1EEEEEENS4_6LayoutISD_NS5_IJSC_NSA_ILi0EEESV_EEEEENS5_IJNS4_10UnderscoreESY_SY_EEEEENS4_13SM90_TMA_LOADENS4_14ComposedLayoutINS4_7SwizzleILi1ELi4ELi3EEENS4_18smem_ptr_flag_bitsILi8EEENSU_INS5_IJNSA_ILi8EEESI_EEENS5_IJSI_SC_EEEEEEEvNS4_8identityENS4_23SM90_TMA_LOAD_MULTICASTES1B_vS1C_EENS_8epilogue10collective6detail29Sm90TmaWarpSpecializedAdapterINS1G_15DefaultEpilogueISK_SL_SL_NS1F_6thread17LinearCombinationISK_Li1EffLNS1K_9ScaleType4KindE0ELNS_15FloatRoundStyleE2ESK_EENS1_15EpilogueDefaultEEEEEvvEEEEvNT_6ParamsE,@function
        .size           _ZN7cutlass13device_kernelINS_4gemm6kernel13GemmUniversalIN4cute5tupleIJiiiiEEENS1_10collective13CollectiveMmaINS1_37MainloopSm90TmaGmmaWarpSpecializedFP8ILi12ENS5_IJNS4_1CILi2EEENSA_ILi1EEESC_EEENS1_35KernelTmaWarpSpecializedCooperativeEEENS5_IJNSA_ILi384EEENSA_ILi176EEENSA_ILi32EEEEEENS_12float_e4m3_tENS5_IJlSC_lEEESK_SL_NS4_8TiledMMAINS4_8MMA_AtomIJNS4_4SM904GMMA30MMA_64x16x32_F32E4M3E4M3_SS_TNILNSP_7ScaleInE1ELSR_1EEEEEENS4_6LayoutISD_NS5_IJSC_NSA_ILi0EEESV_EEEEENS5_IJNS4_10UnderscoreESY_SY_EEEEENS4_13SM90_TMA_LOADENS4_14ComposedLayoutINS4_7SwizzleILi1ELi4ELi3EEENS4_18smem_ptr_flag_bitsILi8EEENSU_INS5_IJNSA_ILi8EEESI_EEENS5_IJSI_SC_EEEEEEEvNS4_8identityENS4_23SM90_TMA_LOAD_MULTICASTES1B_vS1C_EENS_8epilogue10collective6detail29Sm90TmaWarpSpecializedAdapterINS1G_15DefaultEpilogueISK_SL_SL_NS1F_6thread17LinearCombinationISK_Li1EffLNS1K_9ScaleType4KindE0ELNS_15FloatRoundStyleE2ESK_EENS1_15EpilogueDefaultEEEEEvvEEEEvNT_6ParamsE,(.L_x_97 - _ZN7cutlass13device_kernelINS_4gemm6kernel13GemmUniversalIN4cute5tupleIJiiiiEEENS1_10collective13CollectiveMmaINS1_37MainloopSm90TmaGmmaWarpSpecializedFP8ILi12ENS5_IJNS4_1CILi2EEENSA_ILi1EEESC_EEENS1_35KernelTmaWarpSpecializedCooperativeEEENS5_IJNSA_ILi384EEENSA_ILi176EEENSA_ILi32EEEEEENS_12float_e4m3_tENS5_IJlSC_lEEESK_SL_NS4_8TiledMMAINS4_8MMA_AtomIJNS4_4SM904GMMA30MMA_64x16x32_F32E4M3E4M3_SS_TNILNSP_7ScaleInE1ELSR_1EEEEEENS4_6LayoutISD_NS5_IJSC_NSA_ILi0EEESV_EEEEENS5_IJNS4_10UnderscoreESY_SY_EEEEENS4_13SM90_TMA_LOADENS4_14ComposedLayoutINS4_7SwizzleILi1ELi4ELi3EEENS4_18smem_ptr_flag_bitsILi8EEENSU_INS5_IJNSA_ILi8EEESI_EEENS5_IJSI_SC_EEEEEEEvNS4_8identityENS4_23SM90_TMA_LOAD_MULTICASTES1B_vS1C_EENS_8epilogue10collective6detail29Sm90TmaWarpSpecializedAdapterINS1G_15DefaultEpilogueISK_SL_SL_NS1F_6thread17LinearCombinationISK_Li1EffLNS1K_9ScaleType4KindE0ELNS_15FloatRoundStyleE2ESK_EENS1_15EpilogueDefaultEEEEEvvEEEEvNT_6ParamsE)
        .other          _ZN7cutlass13device_kernelINS_4gemm6kernel13GemmUniversalIN4cute5tupleIJiiiiEEENS1_10collective13CollectiveMmaINS1_37MainloopSm90TmaGmmaWarpSpecializedFP8ILi12ENS5_IJNS4_1CILi2EEENSA_ILi1EEESC_EEENS1_35KernelTmaWarpSpecializedCooperativeEEENS5_IJNSA_ILi384EEENSA_ILi176EEENSA_ILi32EEEEEENS_12float_e4m3_tENS5_IJlSC_lEEESK_SL_NS4_8TiledMMAINS4_8MMA_AtomIJNS4_4SM904GMMA30MMA_64x16x32_F32E4M3E4M3_SS_TNILNSP_7ScaleInE1ELSR_1EEEEEENS4_6LayoutISD_NS5_IJSC_NSA_ILi0EEESV_EEEEENS5_IJNS4_10UnderscoreESY_SY_EEEEENS4_13SM90_TMA_LOADENS4_14ComposedLayoutINS4_7SwizzleILi1ELi4ELi3EEENS4_18smem_ptr_flag_bitsILi8EEENSU_INS5_IJNSA_ILi8EEESI_EEENS5_IJSI_SC_EEEEEEEvNS4_8identityENS4_23SM90_TMA_LOAD_MULTICASTES1B_vS1C_EENS_8epilogue10collective6detail29Sm90TmaWarpSpecializedAdapterINS1G_15DefaultEpilogueISK_SL_SL_NS1F_6thread17LinearCombinationISK_Li1EffLNS1K_9ScaleType4KindE0ELNS_15FloatRoundStyleE2ESK_EENS1_15EpilogueDefaultEEEEEvvEEEEvNT_6ParamsE,@"STO_CUDA_ENTRY STV_DEFAULT"
_ZN7cutlass13device_kernelINS_4gemm6kernel13GemmUniversalIN4cute5tupleIJiiiiEEENS1_10collective13CollectiveMmaINS1_37MainloopSm90TmaGmmaWarpSpecializedFP8ILi12ENS5_IJNS4_1CILi2EEENSA_ILi1EEESC_EEENS1_35KernelTmaWarpSpecializedCooperativeEEENS5_IJNSA_ILi384EEENSA_ILi176EEENSA_ILi32EEEEEENS_12float_e4m3_tENS5_IJlSC_lEEESK_SL_NS4_8TiledMMAINS4_8MMA_AtomIJNS4_4SM904GMMA30MMA_64x16x32_F32E4M3E4M3_SS_TNILNSP_7ScaleInE1ELSR_1EEEEEENS4_6LayoutISD_NS5_IJSC_NSA_ILi0EEESV_EEEEENS5_IJNS4_10UnderscoreESY_SY_EEEEENS4_13SM90_TMA_LOADENS4_14ComposedLayoutINS4_7SwizzleILi1ELi4ELi3EEENS4_18smem_ptr_flag_bitsILi8EEENSU_INS5_IJNSA_ILi8EEESI_EEENS5_IJSI_SC_EEEEEEEvNS4_8identityENS4_23SM90_TMA_LOAD_MULTICASTES1B_vS1C_EENS_8epilogue10collective6detail29Sm90TmaWarpSpecializedAdapterINS1G_15DefaultEpilogueISK_SL_SL_NS1F_6thread17LinearCombinationISK_Li1EffLNS1K_9ScaleType4KindE0ELNS_15FloatRoundStyleE2ESK_EENS1_15EpilogueDefaultEEEEEvvEEEEvNT_6ParamsE:
[----:B------:R-:W0:Y:S02]  /*0000*/  LDC R1, c[0x0][0x28] ;  /* 0x00000a00ff017b82 */ /* 0x000e240000000800 */
[----:B0-----:R-:W-:Y:S01]  /*0010*/  VIADD R1, R1, 0xfffffa58 ;  /* 0xfffffa5801017836 */ /* 0x001fe20000000000 */
[----:B------:R-:W0:Y:S01]  /*0020*/  S2R R4, SR_TID.X ;  /* 0x0000000000047919 */ /* 0x000e220000002100 */
[----:B------:R-:W-:Y:S01]  /*0030*/  ELECT P0, URZ, PT ;  /* 0x00000000003f782f */ /* 0x000fe20003800000 */
[----:B------:R-:W-:Y:S01]  /*0040*/  BSSY B0, `(.L_x_0) ;  /* 0x0000015000007945 */ /* 0x000fe20003800000 */
[--C-:B0-----:R-:W-:Y:S02]  /*0050*/  SHF.R.U32.HI R0, RZ, 0x5, R4.reuse ;  /* 0x00000005ff007819 */ /* 0x101fe40000011604 */
[----:B------:R-:W-:-:S03]  /*0060*/  SHF.R.U32.HI R2, RZ, 0x7, R4 ;  /* 0x00000007ff027819 */ /* 0x000fc60000011604 */
[----:B------:R-:W0:Y:S04]  /*0070*/  SHFL.IDX PT, R3, R0, RZ, 0x1f ;  /* 0x00001fff00037589 */ /* 0x000e2800000e0000 */
[----:B------:R-:W1:Y:S01]  /*0080*/  SHFL.IDX PT, R2, R2, RZ, 0x1f ;  /* 0x00001fff02027589 */ /* 0x000e6200000e0000 */
[----:B0-----:R-:W-:Y:S02]  /*0090*/  R2UR UR4, R3 ;  /* 0x00000000030472ca */ /* 0x001fe400000e0000 */
[----:B-1----:R-:W-:-:S11]  /*00a0*/  R2UR UR6, R2 ;  /* 0x00000000020672ca */ /* 0x002fd600000e0000 */
[----:B------:R-:W-:Y:S02]  /*00b0*/  USHF.R.S32.HI UR5, URZ, 0x1f, UR4 ;  /* 0x0000001f3f057899 */ /* 0x000fe40008011404 */
[----:B------:R-:W-:Y:S02]  /*00c0*/  ISETP.NE.OR P0, PT, RZ, UR4, !P0 ;  /* 0x00000004ff007c0c */ /* 0x000fe4000c705670 */
[----:B------:R-:W-:-:S04]  /*00d0*/  ULEA.HI UR5, UR5, UR4, URZ, 0x2 ;  /* 0x0000000405057291 */ /* 0x000fc8000f8f103f */
[----:B------:R-:W-:-:S04]  /*00e0*/  ULOP3.LUT UR5, UR5, 0xfffffffc, URZ, 0xc0, !UPT ;  /* 0xfffffffc05057892 */ /* 0x000fc8000f8ec03f */
[----:B------:R-:W-:-:S03]  /*00f0*/  UIADD3 UR8, UR4, -UR5, URZ ;  /* 0x8000000504087290 */ /* 0x000fc6000fffe03f */
[----:B------:R-:W-:Y:S09]  /*0100*/  @P0 BRA `(.L_x_1) ;  /* 0x0000000000200947 */ /* 0x000ff20003800000 */
[----:B------:R-:W-:Y:S02]  /*0110*/  ULDC.64 UR4, c[0x0][0x198] ;  /* 0x0000660000047ab9 */ /* 0x000fe40000000a00 */
[----:B------:R-:W-:Y:S02]  /*0120*/  UIADD3 UR10, UP0, UR4, 0xf0, URZ ;  /* 0x000000f0040a7890 */ /* 0x000fe4000ff1e03f */
[----:B------:R-:W-:Y:S02]  /*0130*/  UIADD3 UR4, UP1, UR4, 0x1f0, URZ ;  /* 0x000001f004047890 */ /* 0x000fe4000ff3e03f */
[----:B------:R-:W-:Y:S02]  /*0140*/  UIADD3.X UR11, URZ, UR5, URZ, UP0, !UPT ;  /* 0x000000053f0b7290 */ /* 0x000fe400087fe43f */
[----:B------:R-:W-:-:S07]  /*0150*/  UIADD3.X UR5, URZ, UR5, URZ, UP1, !UPT ;  /* 0x000000053f057290 */ /* 0x000fce0008ffe43f */
[----:B------:R0:W-:Y:S02]  /*0160*/  UTMACCTL.PF [UR10] ;  /* 0x000000000a0079b9 */ /* 0x0001e40008040000 */
[----:B------:R0:W-:Y:S02]  /*0170*/  UTMACCTL.PF [UR4] ;  /* 0x00000000040079b9 */ /* 0x0001e40008040000 */
[----:B0-----:R-:W-:Y:S01]  /*0180*/  NOP ;  /* 0x0000000000007918 */ /* 0x001fe20000000000 */
.L_x_1:
[----:B------:R-:W-:Y:S05]  /*0190*/  BSYNC B0 ;  /* 0x0000000000007941 */ /* 0x000fea0003800000 */
.L_x_0:
[----:B------:R-:W0:Y:S01]  /*01a0*/  SHFL.IDX PT, R3, R0, RZ, 0x1f ;  /* 0x00001fff00037589 */ /* 0x000e2200000e0000 */
[----:B------:R-:W-:Y:S01]  /*01b0*/  UISETP.NE.AND UP0, UPT, UR8, 0x3, UPT ;  /* 0x000000030800788c */ /* 0x000fe2000bf05270 */
[----:B------:R-:W-:Y:S01]  /*01c0*/  ISETP.NE.AND P1, PT, RZ, UR6, PT ;  /* 0x00000006ff007c0c */ /* 0x000fe2000bf25270 */
[----:B------:R-:W-:Y:S02]  /*01d0*/  UIADD3 UR10, UR6, -0x1, URZ ;  /* 0xffffffff060a7890 */ /* 0x000fe4000fffe03f */
[----:B------:R-:W-:Y:S02]  /*01e0*/  UISETP.EQ.OR UP0, UPT, UR8, URZ, !UP0 ;  /* 0x0000003f0800728c */ /* 0x000fe4000c702670 */
[----:B------:R-:W-:Y:S02]  /*01f0*/  UISETP.GE.U32.AND UP1, UPT, UR10, 0x2, UPT ;  /* 0x000000020a00788c */ /* 0x000fe4000bf26070 */
[----:B------:R-:W-:-:S04]  /*0200*/  UISETP.EQ.AND UP0, UPT, UR6, URZ, UP0 ;  /* 0x0000003f0600728c */ /* 0x000fc80008702270 */
[----:B------:R-:W-:-:S04]  /*0210*/  USEL UR58, URZ, 0x1, !UP0 ;  /* 0x000000013f3a7887 */ /* 0x000fc8000c000000 */
[----:B------:R-:W-:Y:S01]  /*0220*/  USEL UR58, UR58, 0x2, UP1 ;  /* 0x000000023a3a7887 */ /* 0x000fe20008800000 */
[----:B0-----:R-:W-:-:S13]  /*0230*/  ISETP.NE.AND P0, PT, R3, RZ, PT ;  /* 0x000000ff0300720c */ /* 0x001fda0003f05270 */
[----:B------:R-:W-:Y:S05]  /*0240*/  @P0 BRA `(.L_x_2) ;  /* 0x0000000000a40947 */ /* 0x000fea0003800000 */
[----:B------:R-:W-:Y:S01]  /*0250*/  ELECT P0, URZ, PT ;  /* 0x00000000003f782f */ /* 0x000fe20003800000 */
[----:B------:R-:W-:-:S12]  /*0260*/  BSSY B0, `(.L_x_2) ;  /* 0x0000027000007945 */ /* 0x000fd80003800000 */
[----:B------:R-:W-:Y:S05]  /*0270*/  @!P0 BRA `(.L_x_3) ;  /* 0x0000000000948947 */ /* 0x000fea0003800000 */
[----:B------:R-:W0:Y:S01]  /*0280*/  S2UR UR9, SR_CgaCtaId ;  /* 0x00000000000979c3 */ /* 0x000e220000008800 */
[----:B------:R-:W-:Y:S01]  /*0290*/  UMOV UR4, 0x400 ;  /* 0x0000040000047882 */ /* 0x000fe20000000000 */
[----:B------:R-:W-:Y:S01]  /*02a0*/  UMOV UR5, 0x1 ;  /* 0x0000000100057882 */ /* 0x000fe20000000000 */
[----:B------:R-:W-:Y:S02]  /*02b0*/  UMOV UR6, 0x4 ;  /* 0x0000000400067882 */ /* 0x000fe40000000000 */
[----:B------:R-:W-:-:S04]  /*02c0*/  UIADD3 UR6, -UR6, 0x100000, URZ ;  /* 0x0010000006067890 */ /* 0x000fc8000fffe13f */
[----:B------:R-:W-:Y:S02]  /*02d0*/  USHF.L.U32 UR7, UR6, 0xb, URZ ;  /* 0x0000000b06077899 */ /* 0x000fe4000800063f */
[----:B------:R-:W-:Y:S02]  /*02e0*/  USHF.L.U32 UR6, UR6, 0x1, URZ ;  /* 0x0000000106067899 */ /* 0x000fe4000800063f */
[----:B0-----:R-:W-:Y:S02]  /*02f0*/  ULEA UR9, UR9, UR4, 0x18 ;  /* 0x0000000409097291 */ /* 0x001fe4000f8ec03f */
[----:B------:R-:W-:-:S04]  /*0300*/  UIADD3 UR4, -UR5, 0x100000, URZ ;  /* 0x0010000005047890 */ /* 0x000fc8000fffe13f */
[----:B------:R-:W-:Y:S02]  /*0310*/  USHF.L.U32 UR5, UR4, 0xb, URZ ;  /* 0x0000000b04057899 */ /* 0x000fe4000800063f */
[----:B------:R-:W-:Y:S01]  /*0320*/  USHF.L.U32 UR4, UR4, 0x1, URZ ;  /* 0x0000000104047899 */ /* 0x000fe2000800063f */
[----:B------:R-:W0:Y:S11]  /*0330*/  FENCE.VIEW.ASYNC.S ;  /* 0x00000000000073c6 */ /* 0x000e360000000000 */
[----:B0-----:R0:W1:Y:S01]  /*0340*/  SYNCS.EXCH.64 URZ, [UR9], UR4 ;  /* 0x00000004093f75b2 */ /* 0x0010620008000100 */
[----:B------:R0:W2:Y:S01]  /*0350*/  SYNCS.EXCH.64 URZ, [UR9+0x60], UR6 ;  /* 0x00006006093f75b2 */ /* 0x0000a20008000100 */
[----:B------:R0:W3:Y:S01]  /*0360*/  SYNCS.EXCH.64 URZ, [UR9+0x8], UR4 ;  /* 0x00000804093f75b2 */ /* 0x0000e20008000100 */
[----:B------:R0:W4:Y:S01]  /*0370*/  SYNCS.EXCH.64 URZ, [UR9+0x68], UR6 ;  /* 0x00006806093f75b2 */ /* 0x0001220008000100 */
[----:B------:R0:W0:Y:S01]  /*0380*/  SYNCS.EXCH.64 URZ, [UR9+0x10], UR4 ;  /* 0x00001004093f75b2 */ /* 0x0000220008000100 */
        /* <DEDUP_REMOVED lines=19> */
[----:B-1----:R-:W-:Y:S01]  /*04c0*/  NOP ;  /* 0x0000000000007918 */ /* 0x002fe20000000000 */
.L_x_3:
[----:B0-----:R-:W-:Y:S05]  /*04d0*/  BSYNC B0 ;  /* 0x0000000000007941 */ /* 0x001fea0003800000 */
.L_x_2:
[----:B------:R-:W-:Y:S01]  /*04e0*/  SHF.R.S32.HI R2, RZ, 0x1f, R4 ;  /* 0x0000001fff027819 */ /* 0x000fe20000011404 */
[----:B------:R-:W0:Y:S01]  /*04f0*/  SHFL.IDX PT, R0, R0, RZ, 0x1f ;  /* 0x00001fff00007589 */ /* 0x000e2200000e0000 */
[----:B------:R-:W1:Y:S01]  /*0500*/  S2UR UR9, SR_CTAID.X ;  /* 0x00000000000979c3 */ /* 0x000e620000002500 */
[----:B------:R-:W-:Y:S02]  /*0510*/  ELECT P0, URZ, PT ;  /* 0x00000000003f782f */ /* 0x000fe40003800000 */
[----:B------:R-:W-:Y:S01]  /*0520*/  LEA.HI R2, R2, R4, RZ, 0x7 ;  /* 0x0000000402027211 */ /* 0x000fe200078f38ff */
[----:B------:R-:W-:Y:S01]  /*0530*/  ULDC UR4, c[0x0][0x150] ;  /* 0x0000540000047ab9 */ /* 0x000fe20000000800 */
[----:B------:R-:W-:Y:S01]  /*0540*/  SHF.R.S32.HI R6, RZ, 0x1f, R3 ;  /* 0x0000001fff067819 */ /* 0x000fe20000011403 */
[----:B------:R-:W-:Y:S01]  /*0550*/  NOP ;  /* 0x0000000000007918 */ /* 0x000fe20000000000 */
[----:B------:R-:W-:Y:S01]  /*0560*/  LOP3.LUT R2, R2, 0xffffff80, RZ, 0xc0, !PT ;  /* 0xffffff8002027812 */ /* 0x000fe200078ec0ff */
[----:B------:R-:W-:Y:S01]  /*0570*/  NOP ;  /* 0x0000000000007918 */ /* 0x000fe20000000000 */
[----:B------:R-:W-:Y:S01]  /*0580*/  LEA.HI R6, R6, R3, RZ, 0x2 ;  /* 0x0000000306067211 */ /* 0x000fe200078f10ff */
[----:B------:R-:W5:Y:S02]  /*0590*/  LDC R8, c[0x0][0x144] ;  /* 0x00005100ff087b82 */ /* 0x000f640000000800 */
[----:B------:R-:W-:Y:S01]  /*05a0*/  IMAD.IADD R4, R4, 0x1, -R2 ;  /* 0x0000000104047824 */ /* 0x000fe200078e0a02 */
[----:B------:R-:W-:Y:S01]  /*05b0*/  LOP3.LUT R6, R6, 0x3ffffffc, RZ, 0xc0, !PT ;  /* 0x3ffffffc06067812 */ /* 0x000fe200078ec0ff */
[----:B------:R-:W2:Y:S03]  /*05c0*/  S2R R2, SR_CTAID.Y ;  /* 0x0000000000027919 */ /* 0x000ea60000002600 */
[----:B------:R-:W-:Y:S01]  /*05d0*/  SHF.R.S32.HI R5, RZ, 0x1f, R4 ;  /* 0x0000001fff057819 */ /* 0x000fe20000011404 */
[----:B------:R-:W-:Y:S01]  /*05e0*/  IMAD.IADD R6, R3, 0x1, -R6 ;  /* 0x0000000103067824 */ /* 0x000fe200078e0a06 */
[----:B------:R-:W3:Y:S02]  /*05f0*/  LDC R13, c[0x0][0x148] ;  /* 0x00005200ff0d7b82 */ /* 0x000ee40000000800 */
[----:B------:R-:W-:-:S02]  /*0600*/  LEA.HI R5, R5, R4, RZ, 0x3 ;  /* 0x0000000405057211 */ /* 0x000fc400078f18ff */
[----:B0-----:R-:W-:Y:S02]  /*0610*/  ISETP.NE.OR P0, PT, R0, RZ, !P0 ;  /* 0x000000ff0000720c */ /* 0x001fe40004705670 */
[--C-:B------:R-:W-:Y:S02]  /*0620*/  SHF.R.S32.HI R0, RZ, 0x3, R5.reuse ;  /* 0x00000003ff007819 */ /* 0x100fe40000011405 */
[----:B------:R-:W-:Y:S02]  /*0630*/  SHF.R.S32.HI R5, RZ, 0x1f, R5 ;  /* 0x0000001fff057819 */ /* 0x000fe40000011405 */
[----:B-1----:R-:W-:Y:S02]  /*0640*/  I2FP.F32.U32 R7, UR9 ;  /* 0x0000000900077c45 */ /* 0x002fe40008201000 */
[----:B------:R-:W-:-:S03]  /*0650*/  LEA.HI R5, R5, R0, RZ, 0x2 ;  /* 0x0000000005057211 */ /* 0x000fc600078f10ff */
[----:B------:R-:W-:Y:S01]  /*0660*/  FMUL R7, R7, UR4 ;  /* 0x0000000407077c20 */ /* 0x000fe20008400000 */
[----:B------:R-:W-:Y:S01]  /*0670*/  LOP3.LUT R5, R5, 0xfffffffc, RZ, 0xc0, !PT ;  /* 0xfffffffc05057812 */ /* 0x000fe200078ec0ff */
[----:B------:R-:W-:Y:S01]  /*0680*/  VOTEU.ALL UP0, P0 ;  /* 0x00000000003f7886 */ /* 0x000fe20000000000 */
[----:B------:R-:W-:Y:S01]  /*0690*/  ULDC UR4, c[0x0][0x154] ;  /* 0x0000550000047ab9 */ /* 0x000fe20000000800 */
[----:B------:R-:W-:Y:S02]  /*06a0*/  VOTEU.ALL UP1, P0 ;  /* 0x00000000003f7886 */ /* 0x000fe40000020000 */
[----:B------:R-:W0:Y:S01]  /*06b0*/  F2I.U32.TRUNC.NTZ R7, R7 ;  /* 0x0000000700077305 */ /* 0x000e22000020f000 */
[----:B------:R-:W-:Y:S01]  /*06c0*/  IMAD.IADD R5, R0, 0x1, -R5 ;  /* 0x0000000100057824 */ /* 0x000fe200078e0a05 */
[----:B------:R-:W1:Y:S01]  /*06d0*/  @!UP0 S2UR UR7, SR_CgaCtaId ;  /* 0x00000000000789c3 */ /* 0x000e620000008800 */
[----:B------:R-:W-:Y:S02]  /*06e0*/  @!UP0 UMOV UR6, 0x400 ;  /* 0x0000040000068882 */ /* 0x000fe40000000000 */
[----:B------:R-:W-:Y:S01]  /*06f0*/  IMAD R5, R6, 0x4, R5 ;  /* 0x0000000406057824 */ /* 0x000fe200078e0205 */
[----:B--2---:R-:W-:-:S04]  /*0700*/  I2FP.F32.U32 R9, R2 ;  /* 0x0000000200097245 */ /* 0x004fc80000201000 */
[----:B------:R-:W-:Y:S01]  /*0710*/  LEA.HI R0, R5, R5, RZ, 0x1 ;  /* 0x0000000505007211 */ /* 0x000fe200078f08ff */
[----:B------:R-:W-:Y:S01]  /*0720*/  FMUL R9, R9, UR4 ;  /* 0x0000000409097c20 */ /* 0x000fe20008400000 */
[----:B------:R-:W-:Y:S02]  /*0730*/  UMOV UR4, 0x20 ;  /* 0x0000002000047882 */ /* 0x000fe40000000000 */
[----:B------:R-:W-:Y:S01]  /*0740*/  LOP3.LUT R6, R0, 0xfffffffe, RZ, 0xc0, !PT ;  /* 0xfffffffe00067812 */ /* 0x000fe200078ec0ff */
[----:B0-----:R-:W-:Y:S01]  /*0750*/  IMAD.MOV R11, RZ, RZ, -R7 ;  /* 0x000000ffff0b7224 */ /* 0x001fe200078e0a07 */
[----:B------:R-:W-:-:S04]  /*0760*/  @!UP0 UIADD3 UR4, -UR4, 0x100000, URZ ;  /* 0x0010000004048890 */ /* 0x000fc8000fffe13f */
[----:B------:R-:W-:Y:S02]  /*0770*/  @!UP0 USHF.L.U32 UR5, UR4, 0xb, URZ ;  /* 0x0000000b04058899 */ /* 0x000fe4000800063f */
[----:B------:R-:W-:Y:S01]  /*0780*/  @!UP0 USHF.L.U32 UR4, UR4, 0x1, URZ ;  /* 0x0000000104048899 */ /* 0x000fe2000800063f */
[----:B------:R-:W0:Y:S01]  /*0790*/  F2I.U32.TRUNC.NTZ R9, R9 ;  /* 0x0000000900097305 */ /* 0x000e22000020f000 */
[----:B-----5:R-:W-:Y:S02]  /*07a0*/  IMAD R0, R8, R11, UR9 ;  /* 0x0000000908007e24 */ /* 0x020fe4000f8e020b */
[C---:B------:R-:W-:Y:S02]  /*07b0*/  IMAD.IADD R7, R5.reuse, 0x1, -R6 ;  /* 0x0000000105077824 */ /* 0x040fe400078e0a06 */
[----:B------:R-:W-:-:S03]  /*07c0*/  IMAD.SHL.U32 R6, R5, 0x4, RZ ;  /* 0x0000000405067824 */ /* 0x000fc600078e00ff */
[----:B------:R-:W-:Y:S01]  /*07d0*/  ISETP.NE.AND P2, PT, R7, R0, PT ;  /* 0x000000000700720c */ /* 0x000fe20003f45270 */
[----:B-1----:R-:W-:Y:S01]  /*07e0*/  @!UP0 ULEA UR6, UR7, UR6, 0x18 ;  /* 0x0000000607068291 */ /* 0x002fe2000f8ec03f */
[----:B------:R-:W-:Y:S01]  /*07f0*/  LOP3.LUT R10, R5, 0xc, R6, 0x78, !PT ;  /* 0x0000000c050a7812 */ /* 0x000fe200078e7806 */
[----:B------:R-:W1:Y:S01]  /*0800*/  LDC R7, c[0x0][0x140] ;  /* 0x00005000ff077b82 */ /* 0x000e620000000800 */
[----:B------:R-:W-:Y:S01]  /*0810*/  VOTEU.ALL UP0, P0 ;  /* 0x00000000003f7886 */ /* 0x000fe20000000000 */
[----:B------:R-:W-:Y:S01]  /*0820*/  LOP3.LUT P0, RZ, R4, 0x7, RZ, 0xc0, !PT ;  /* 0x0000000704ff7812 */ /* 0x000fe2000780c0ff */
[----:B0-----:R-:W-:Y:S01]  /*0830*/  IMAD.MOV R12, RZ, RZ, -R9 ;  /* 0x000000ffff0c7224 */ /* 0x001fe200078e0a09 */
[----:B------:R0:W-:Y:S01]  /*0840*/  STL [R1+0x4c0], R10 ;  /* 0x0004c00a01007387 */ /* 0x0001e20000100800 */
[----:B------:R-:W-:Y:S01]  /*0850*/  IMAD.MOV.U32 R4, RZ, RZ, 0x1 ;  /* 0x00000001ff047424 */ /* 0x000fe200078e00ff */
[----:B------:R-:W-:Y:S01]  /*0860*/  ISETP.LT.U32.AND P0, PT, R10, 0x2, !P0 ;  /* 0x000000020a00780c */ /* 0x000fe20004701070 */
[----:B---3--:R-:W-:-:S03]  /*0870*/  IMAD R6, R13, R12, R2 ;  /* 0x0000000c0d067224 */ /* 0x008fc600078e0202 */
[----:B------:R-:W-:Y:S01]  /*0880*/  @P2 LEA.HI R5, R10, R10, RZ, 0x1 ;  /* 0x0000000a0a052211 */ /* 0x000fe200078f08ff */
[----:B------:R-:W2:Y:S02]  /*0890*/  FENCE.VIEW.ASYNC.S ;  /* 0x00000000000073c6 */ /* 0x000ea40000000000 */
[----:B--2---:R0:W2:Y:S01]  /*08a0*/  @!UP0 SYNCS.EXCH.64 URZ, [UR6+0xd0], UR4 ;  /* 0x0000d004063f85b2 */ /* 0x0040a20008000100 */
[----:B------:R-:W-:-:S04]  /*08b0*/  @P2 SHF.R.S32.HI R5, RZ, 0x1, R5 ;  /* 0x00000001ff052819 */ /* 0x000fc80000011405 */
[----:B------:R-:W-:Y:S02]  /*08c0*/  @P2 ISETP.NE.AND P3, PT, R5, R6, PT ;  /* 0x000000060500220c */ /* 0x000fe40003f65270 */
[----:B------:R-:W-:Y:S02]  /*08d0*/  SEL R5, RZ, 0x1, !P0 ;  /* 0x00000001ff057807 */ /* 0x000fe40004000000 */
[----:B------:R-:W-:Y:S02]  /*08e0*/  @P2 SEL R4, RZ, 0x1, P3 ;  /* 0x00000001ff042807 */ /* 0x000fe40001800000 */
[----:B-1----:R-:W-:Y:S02]  /*08f0*/  ISETP.EQ.U32.AND P4, PT, R7, 0x1, PT ;  /* 0x000000010700780c */ /* 0x002fe40003f82070 */
[----:B------:R-:W-:Y:S01]  /*0900*/  LOP3.LUT R4, R4, R5, RZ, 0xc0, !PT ;  /* 0x0000000504047212 */ /* 0x000fe200078ec0ff */
[----:B------:R0:W1:Y:S01]  /*0910*/  @!UP1 SYNCS.EXCH.64 URZ, [UR6+0xd8], UR4 ;  /* 0x0000d804063f95b2 */ /* 0x0000620008000100 */
[----:B------:R-:W-:-:S03]  /*0920*/  NOP ;  /* 0x0000000000007918 */ /* 0x000fc60000000000 */
[----:B------:R0:W-:Y:S06]  /*0930*/  STL [R1+0x4bc], R4 ;  /* 0x0004bc0401007387 */ /* 0x0001ec0000100800 */
[----:B--2---:R-:W-:Y:S05]  /*0940*/  @!P4 BRA `(.L_x_4) ;  /* 0x000000000008c947 */ /* 0x004fea0003800000 */
[----:B-1--4-:R-:W-:Y:S01]  /*0950*/  UCGABAR_ARV ;  /* 0x00000000000079c7 */ /* 0x012fe20008000000 */
[----:B------:R-:W-:Y:S05]  /*0960*/  BRA `(.L_x_5) ;  /* 0x0000000000047947 */ /* 0x000fea0003800000 */
.L_x_4:
[----:B-1--4-:R-:W-:Y:S01]  /*0970*/  NOP ;  /* 0x0000000000007918 */ /* 0x012fe20000000000 */
.L_x_5:
[----:B0-----:R-:W0:Y:S01]  /*0980*/  LDC R4, c[0x0][0x65c] ;  /* 0x00019700ff047b82 */ /* 0x001e220000000800 */
[----:B------:R-:W-:Y:S01]  /*0990*/  IMAD.U32 R6, RZ, RZ, UR9 ;  /* 0x00000009ff067e24 */ /* 0x000fe2000f8e00ff */
[----:B------:R-:W-:Y:S01]  /*09a0*/  LOP3.LUT R5, R5, 0x7fffffff, RZ, 0xc0, !PT ;  /* 0x7fffffff05057812 */ /* 0x000fe200078ec0ff */
[----:B------:R-:W-:Y:S01]  /*09b0*/  IMAD.MOV.U32 R7, RZ, RZ, RZ ;  /* 0x000000ffff077224 */ /* 0x000fe200078e00ff */
[----:B0-----:R-:W-:-:S13]  /*09c0*/  ISETP.NE.AND P2, PT, R4, 0x1, PT ;  /* 0x000000010400780c */ /* 0x001fda0003f45270 */
[----:B------:R-:W0:Y:S01]  /*09d0*/  @P2 LDC R9, c[0x0][0x10] ;  /* 0x00000400ff092b82 */ /* 0x000e220000000800 */
[----:B------:R-:W-:Y:S01]  /*09e0*/  @P2 IMAD.MOV.U32 R3, RZ, RZ, RZ ;  /* 0x000000ffff032224 */ /* 0x000fe200078e00ff */
[----:B------:R-:W-:Y:S01]  /*09f0*/  @P2 LOP3.LUT R5, R5, 0x80000000, RZ, 0xfc, !PT ;  /* 0x8000000005052812 */ /* 0x000fe200078efcff */
[----:B------:R-:W-:-:S05]  /*0a00*/  @P2 IMAD.MOV.U32 R15, RZ, RZ, RZ ;  /* 0x000000ffff0f2224 */ /* 0x000fca00078e00ff */
[----:B------:R-:W1:Y:S01]  /*0a10*/  @!P2 LDC R11, c[0x0][0xc] ;  /* 0x00000300ff0bab82 */ /* 0x000e620000000800 */
[----:B0-----:R-:W-:-:S04]  /*0a20*/  @P2 IMAD.WIDE.U32 R8, R9, UR9, R2 ;  /* 0x0000000909082c25 */ /* 0x001fc8000f8e0002 */
[----:B------:R-:W-:Y:S02]  /*0a30*/  @P2 IMAD.MOV.U32 R14, RZ, RZ, R8 ;  /* 0x000000ffff0e2224 */ /* 0x000fe400078e0008 */
[----:B------:R-:W-:Y:S02]  /*0a40*/  @P2 IMAD.IADD R23, R9, 0x1, R15 ;  /* 0x0000000109172824 */ /* 0x000fe400078e020f */
[----:B-1----:R-:W-:-:S04]  /*0a50*/  @!P2 IMAD.WIDE.U32 R6, R2, R11, R6 ;  /* 0x0000000b0206a225 */ /* 0x002fc800078e0006 */
[----:B------:R-:W-:Y:S02]  /*0a60*/  @!P2 IMAD.MOV.U32 R14, RZ, RZ, R6 ;  /* 0x000000ffff0ea224 */ /* 0x000fe400078e0006 */
[----:B------:R-:W-:-:S03]  /*0a70*/  @!P2 IMAD.MOV.U32 R23, RZ, RZ, R7 ;  /* 0x000000ffff17a224 */ /* 0x000fc600078e0007 */
[----:B------:R0:W-:Y:S04]  /*0a80*/  STL [R1+0x4d0], R14 ;  /* 0x0004d00e01007387 */ /* 0x0001e80000100800 */
[----:B------:R0:W-:Y:S01]  /*0a90*/  STL [R1+0x4cc], R23 ;  /* 0x0004cc1701007387 */ /* 0x0001e20000100800 */
[----:B------:R-:W-:Y:S05]  /*0aa0*/  @!P4 BRA `(.L_x_6) ;  /* 0x00000000000cc947 */ /* 0x000fea0003800000 */
[----:B------:R-:W-:Y:S01]  /*0ab0*/  UCGABAR_WAIT ;  /* 0x0000000000007dc7 */ /* 0x000fe20008000000 */
[----:B------:R-:W-:Y:S01]  /*0ac0*/  CCTL.IVALL ;  /* 0x00000000ff00798f */ /* 0x000fe20002000000 */
[----:B------:R-:W-:Y:S05]  /*0ad0*/  BRA `(.L_x_7) ;  /* 0x0000000000047947 */ /* 0x000fea0003800000 */
.L_x_6:
[----:B------:R-:W-:Y:S06]  /*0ae0*/  BAR.SYNC.DEFER_BLOCKING 0x0 ;  /* 0x0000000000007b1d */ /* 0x000fec0000010000 */
.L_x_7:
[----:B------:R-:W-:Y:S05]  /*0af0*/  @!P1 BRA `(.L_x_8) ;  /* 0x000002c800a89947 */ /* 0x000fea0003800000 */
[----:B------:R-:W-:-:S06]  /*0b00*/  UISETP.GT.U32.AND UP0, UPT, UR10, 0x1, UPT ;  /* 0x000000010a00788c */ /* 0x000fcc000bf04070 */
[----:B------:R-:W-:-:S13]  /*0b10*/  PLOP3.LUT P0, PT, PT, PT, UP0, 0x80, 0x0 ;  /* 0x000000000000781c */ /* 0x000fda0003f0f008 */
[----:B------:R-:W-:Y:S05]  /*0b20*/  @P0 EXIT ;  /* 0x000000000000094d */ /* 0x000fea0003800000 */
[----:B------:R-:W-:Y:S01]  /*0b30*/  IMAD.MOV.U32 R7, RZ, RZ, -0x1 ;  /* 0xffffffffff077424 */ /* 0x000fe200078e00ff */
[----:B------:R-:W-:Y:S01]  /*0b40*/  ULDC.64 UR4, c[0x0][0x650] ;  /* 0x0001940000047ab9 */ /* 0x000fe20000000a00 */
[----:B------:R-:W-:Y:S01]  /*0b50*/  IMAD.MOV.U32 R6, RZ, RZ, -0x1 ;  /* 0xffffffffff067424 */ /* 0x000fe200078e00ff */
[----:B------:R-:W-:Y:S01]  /*0b60*/  ISETP.GE.U32.AND P0, PT, R14, UR4, PT ;  /* 0x000000040e007c0c */ /* 0x000fe2000bf06070 */
[----:B------:R-:W-:Y:S01]  /*0b70*/  UMOV UR61, 0xffffffff ;  /* 0xffffffff003d7882 */ /* 0x000fe20000000000 */
[----:B------:R1:W-:Y:S01]  /*0b80*/  STL [R1+0x4c4], R7 ;  /* 0x0004c40701007387 */ /* 0x0003e20000100800 */
[----:B------:R-:W-:Y:S02]  /*0b90*/  PRMT R4, RZ, 0x7610, R4 ;  /* 0x00007610ff047816 */ /* 0x000fe40000000004 */
[----:B------:R-:W-:Y:S01]  /*0ba0*/  ISETP.GE.U32.AND.EX P0, PT, R23, UR5, PT, P0 ;  /* 0x0000000517007c0c */ /* 0x000fe2000bf06100 */
[----:B------:R1:W-:-:S12]  /*0bb0*/  STL [R1+0x4c8], R6 ;  /* 0x0004c80601007387 */ /* 0x0003d80000100800 */
[----:B-1----:R-:W-:Y:S05]  /*0bc0*/  @P0 BRA `(.L_x_9) ;  /* 0x0000000400380947 */ /* 0x002fea0003800000 */
[----:B------:R-:W1:Y:S01]  /*0bd0*/  LDC.64 R16, c[0x0][0x628] ;  /* 0x00018a00ff107b82 */ /* 0x000e620000000a00 */
[----:B------:R-:W-:Y:S02]  /*0be0*/  IMAD.MOV.U32 R6, RZ, RZ, R14 ;  /* 0x000000ffff067224 */ /* 0x000fe400078e000e */
[----:B------:R-:W-:-:S05]  /*0bf0*/  IMAD.MOV.U32 R7, RZ, RZ, R23 ;  /* 0x000000ffff077224 */ /* 0x000fca00078e0017 */
[----:B------:R-:W2:Y:S08]  /*0c00*/  LDC R4, c[0x0][0x630] ;  /* 0x00018c00ff047b82 */ /* 0x000eb00000000800 */
[----:B------:R-:W3:Y:S01]  /*0c10*/  LDC.64 R18, c[0x0][0x620] ;  /* 0x00018800ff127b82 */ /* 0x000ee20000000a00 */
[----:B-1----:R-:W-:-:S04]  /*0c20*/  ISETP.NE.U32.AND P0, PT, R16, RZ, PT ;  /* 0x000000ff1000720c */ /* 0x002fc80003f05070 */
[----:B------:R-:W-:-:S13]  /*0c30*/  ISETP.NE.AND.EX P0, PT, R17, RZ, PT, P0 ;  /* 0x000000ff1100720c */ /* 0x000fda0003f05300 */
[----:B--23--:R-:W-:Y:S05]  /*0c40*/  @!P0 BRA `(.L_x_10) ;  /* 0x0000000000288947 */ /* 0x00cfea0003800000 */
[----:B------:R-:W1:Y:S02]  /*0c50*/  LDC R11, c[0x0][0x634] ;  /* 0x00018d00ff0b7b82 */ /* 0x000e640000000800 */
[----:B-1----:R-:W-:-:S05]  /*0c60*/  IADD3 R11, P0, R14, R11, RZ ;  /* 0x0000000b0e0b7210 */ /* 0x002fca0007f1e0ff */
[----:B------:R-:W-:-:S04]  /*0c70*/  IMAD.X R15, RZ, RZ, R23, P0 ;  /* 0x000000ffff0f7224 */ /* 0x000fc800000e0617 */
[----:B------:R-:W-:-:S04]  /*0c80*/  IMAD.WIDE.U32 R6, R15, R16, RZ ;  /* 0x000000100f067225 */ /* 0x000fc800078e00ff */
[----:B------:R-:W-:-:S04]  /*0c90*/  IMAD.WIDE.U32 R8, P0, R11, R17, R6 ;  /* 0x000000110b087225 */ /* 0x000fc80007800006 */
[----:B------:R-:W-:-:S04]  /*0ca0*/  IMAD.WIDE.U32 R6, R11, R16, RZ ;  /* 0x000000100b067225 */ /* 0x000fc800078e00ff */
[----:B------:R-:W-:Y:S01]  /*0cb0*/  IMAD.X R11, RZ, RZ, RZ, P0 ;  /* 0x000000ffff0b7224 */ /* 0x000fe200000e06ff */
[----:B------:R-:W-:Y:S01]  /*0cc0*/  IADD3 RZ, P0, R7, R8, RZ ;  /* 0x0000000807ff7210 */ /* 0x000fe20007f1e0ff */
[----:B------:R-:W-:-:S04]  /*0cd0*/  IMAD.MOV.U32 R10, RZ, RZ, R9 ;  /* 0x000000ffff0a7224 */ /* 0x000fc800078e0009 */
[----:B------:R-:W-:-:S08]  /*0ce0*/  IMAD.WIDE.U32.X R6, R15, R17, R10, P0 ;  /* 0x000000110f067225 */ /* 0x000fd000000e040a */
.L_x_10:
[----:B------:R-:W1:Y:S01]  /*0cf0*/  LDC.64 R20, c[0x0][0x640] ;  /* 0x00019000ff147b82 */ /* 0x000e620000000a00 */
[-CC-:B------:R-:W-:Y:S01]  /*0d00*/  SHF.R.U64 R22, R6, R4.reuse, R7.reuse ;  /* 0x0000000406167219 */ /* 0x180fe20000001207 */
[----:B------:R-:W-:Y:S01]  /*0d10*/  IMAD.MOV.U32 R6, RZ, RZ, R14 ;  /* 0x000000ffff067224 */ /* 0x000fe200078e000e */
[----:B------:R-:W-:Y:S01]  /*0d20*/  SHF.R.U32.HI R3, RZ, R4, R7 ;  /* 0x00000004ff037219 */ /* 0x000fe20000011607 */
[----:B------:R-:W-:Y:S01]  /*0d30*/  IMAD.MOV.U32 R7, RZ, RZ, R23 ;  /* 0x000000ffff077224 */ /* 0x000fe200078e0017 */
[----:B------:R-:W-:Y:S01]  /*0d40*/  IADD3 R9, P0, RZ, -R22, RZ ;  /* 0x80000016ff097210 */ /* 0x000fe20007f1e0ff */
[----:B0-----:R-:W-:Y:S02]  /*0d50*/  IMAD R23, R13, R12, R2 ;  /* 0x0000000c0d177224 */ /* 0x001fe400078e0202 */
[----:B------:R-:W0:Y:S01]  /*0d60*/  LDC R8, c[0x0][0x618] ;  /* 0x00018600ff087b82 */ /* 0x000e220000000800 */
[----:B------:R-:W-:Y:S02]  /*0d70*/  IMAD.MOV.U32 R13, RZ, RZ, 0x1 ;  /* 0x00000001ff0d7424 */ /* 0x000fe400078e00ff */
[----:B------:R-:W-:-:S02]  /*0d80*/  IMAD.X R3, RZ, RZ, ~R3, P0 ;  /* 0x000000ffff037224 */ /* 0x000fc400000e0e03 */
[----:B------:R-:W-:-:S03]  /*0d90*/  IMAD.WIDE.U32 R6, R9, R18, R6 ;  /* 0x0000001209067225 */ /* 0x000fc600078e0006 */
[----:B------:R-:W2:Y:S01]  /*0da0*/  LDC R11, c[0x0][0x608] ;  /* 0x00018200ff0b7b82 */ /* 0x000ea20000000800 */
[----:B------:R-:W-:-:S04]  /*0db0*/  IMAD R4, R3, R18, RZ ;  /* 0x0000001203047224 */ /* 0x000fc800078e02ff */
[----:B------:R-:W-:-:S03]  /*0dc0*/  IMAD R3, R9, R19, R4 ;  /* 0x0000001309037224 */ /* 0x000fc600078e0204 */
[----:B------:R-:W3:Y:S01]  /*0dd0*/  LDC R10, c[0x0][0x658] ;  /* 0x00019600ff0a7b82 */ /* 0x000ee20000000800 */
[----:B-1----:R-:W-:Y:S01]  /*0de0*/  ISETP.NE.U32.AND P0, PT, R20, RZ, PT ;  /* 0x000000ff1400720c */ /* 0x002fe20003f05070 */
[----:B------:R-:W-:Y:S02]  /*0df0*/  IMAD.IADD R3, R7, 0x1, R3 ;  /* 0x0000000107037824 */ /* 0x000fe400078e0203 */
[----:B------:R-:W-:Y:S01]  /*0e00*/  IMAD.MOV.U32 R7, RZ, RZ, -0x1 ;  /* 0xffffffffff077424 */ /* 0x000fe200078e00ff */
[----:B------:R-:W-:-:S03]  /*0e10*/  ISETP.NE.AND.EX P0, PT, R21, RZ, PT, P0 ;  /* 0x000000ff1500720c */ /* 0x000fc60003f05300 */
[----:B------:R-:W1:Y:S01]  /*0e20*/  LDC R17, c[0x0][0x600] ;  /* 0x00018000ff117b82 */ /* 0x000e620000000800 */
[-CC-:B0-----:R-:W-:Y:S02]  /*0e30*/  SHF.R.U64 R15, R6, R8.reuse, R3.reuse ;  /* 0x00000008060f7219 */ /* 0x181fe40000001203 */
[----:B------:R-:W-:-:S05]  /*0e40*/  SHF.R.U32.HI R4, RZ, R8, R3 ;  /* 0x00000008ff047219 */ /* 0x000fca0000011603 */
[----:B------:R-:W0:Y:S01]  /*0e50*/  LDC R14, c[0x0][0x648] ;  /* 0x00019200ff0e7b82 */ /* 0x000e220000000800 */
[-CC-:B--2---:R-:W-:Y:S02]  /*0e60*/  SHF.R.U64 R19, R15, R11.reuse, R4.reuse ;  /* 0x0000000b0f137219 */ /* 0x184fe40000001204 */
[----:B------:R-:W-:-:S05]  /*0e70*/  SHF.R.U32.HI R3, RZ, R11, R4 ;  /* 0x0000000bff037219 */ /* 0x000fca0000011604 */
[----:B------:R-:W2:Y:S01]  /*0e80*/  LDC R16, c[0x0][0x638] ;  /* 0x00018e00ff107b82 */ /* 0x000ea20000000800 */
[-C--:B---3--:R-:W-:Y:S02]  /*0e90*/  SHF.L.U32 R2, R7, R10.reuse, RZ ;  /* 0x0000000a07027219 */ /* 0x088fe400000006ff */
[--C-:B------:R-:W-:Y:S02]  /*0ea0*/  SHF.R.U64 R12, R19, R10, R3.reuse ;  /* 0x0000000a130c7219 */ /* 0x100fe40000001203 */
[----:B------:R-:W-:Y:S02]  /*0eb0*/  LOP3.LUT R4, RZ, R2, RZ, 0x33, !PT ;  /* 0x00000002ff047212 */ /* 0x000fe400078e33ff */
[----:B------:R-:W-:Y:S01]  /*0ec0*/  SHF.R.U32.HI R3, RZ, R10, R3 ;  /* 0x0000000aff037219 */ /* 0x000fe20000011603 */
[----:B------:R-:W3:Y:S01]  /*0ed0*/  LDC R18, c[0x0][0x610] ;  /* 0x00018400ff127b82 */ /* 0x000ee20000000800 */
[----:B------:R-:W-:Y:S01]  /*0ee0*/  IMAD.MOV.U32 R2, RZ, RZ, R12 ;  /* 0x000000ffff027224 */ /* 0x000fe200078e000c */
[----:B------:R-:W-:Y:S06]  /*0ef0*/  @!P0 BRA `(.L_x_11) ;  /* 0x0000000000288947 */ /* 0x000fec0003800000 */
[----:B------:R-:W4:Y:S02]  /*0f00*/  LDC R9, c[0x0][0x64c] ;  /* 0x00019300ff097b82 */ /* 0x000f240000000800 */
[----:B----4-:R-:W-:-:S05]  /*0f10*/  IADD3 R9, P0, R12, R9, RZ ;  /* 0x000000090c097210 */ /* 0x010fca0007f1e0ff */
        /* <DEDUP_REMOVED lines=8> */
.L_x_11:
[----:B0-----:R-:W-:Y:S02]  /*0fa0*/  SHF.R.U64 R6, R2, R14, R3 ;  /* 0x0000000e02067219 */ /* 0x001fe40000001203 */
[----:B------:R-:W-:Y:S01]  /*0fb0*/  LOP3.LUT R3, R19, R4, RZ, 0xc0, !PT ;  /* 0x0000000413037212 */ /* 0x000fe200078ec0ff */
[----:B-1----:R-:W-:Y:S01]  /*0fc0*/  VIADD R4, R17, 0xffffffff ;  /* 0xffffffff11047836 */ /* 0x002fe20000000000 */
[----:B------:R-:W-:Y:S01]  /*0fd0*/  SHF.L.U32 R2, R13, R10, RZ ;  /* 0x0000000a0d027219 */ /* 0x000fe200000006ff */
[----:B------:R-:W-:Y:S01]  /*0fe0*/  IMAD.MOV R7, RZ, RZ, -R6 ;  /* 0x000000ffff077224 */ /* 0x000fe200078e0a06 */
[----:B------:R-:W-:Y:S02]  /*0ff0*/  SEL R0, R0, R23, !P2 ;  /* 0x0000001700007207 */ /* 0x000fe40005000000 */
[----:B------:R-:W-:Y:S01]  /*1000*/  LOP3.LUT R4, R15, R4, RZ, 0xc0, !PT ;  /* 0x000000040f047212 */ /* 0x000fe200078ec0ff */
[----:B------:R-:W-:Y:S01]  /*1010*/  IMAD R3, R2, R6, R3 ;  /* 0x0000000602037224 */ /* 0x000fe200078e0203 */
[----:B------:R-:W-:Y:S01]  /*1020*/  R2UR UR61, R22 ;  /* 0x00000000163d72ca */ /* 0x000fe200000e0000 */
[----:B--2---:R-:W-:-:S02]  /*1030*/  IMAD R2, R7, R16, R12 ;  /* 0x0000001007027224 */ /* 0x004fc400078e020c */
[----:B---3--:R-:W-:Y:S02]  /*1040*/  IMAD R0, R3, R18, R0 ;  /* 0x0000001203007224 */ /* 0x008fe400078e0200 */
[----:B------:R-:W-:Y:S02]  /*1050*/  IMAD R3, R2, R17, R4 ;  /* 0x0000001102037224 */ /* 0x000fe400078e0204 */
[----:B------:R-:W-:-:S03]  /*1060*/  IMAD.MOV.U32 R4, RZ, RZ, 0x1 ;  /* 0x00000001ff047424 */ /* 0x000fc600078e00ff */
[----:B------:R-:W-:Y:S02]  /*1070*/  SEL R2, R3, R0, !P2 ;  /* 0x0000000003027207 */ /* 0x000fe40005000000 */
[----:B------:R-:W-:-:S03]  /*1080*/  SEL R0, R0, R3, !P2 ;  /* 0x0000000300007207 */ /* 0x000fc60005000000 */
[----:B------:R1:W-:Y:S04]  /*1090*/  STL [R1+0x4c8], R2 ;  /* 0x0004c80201007387 */ /* 0x0003e80000100800 */
[----:B------:R1:W-:Y:S02]  /*10a0*/  STL [R1+0x4c4], R0 ;  /* 0x0004c40001007387 */ /* 0x0003e40000100800 */
.L_x_9:
[----:B------:R-:W-:-:S08]  /*10b0*/  NOP ;  /* 0x0000000000007918 */ /* 0x000fd00000000000 */
[----:B------:R-:W2:Y:S02]  /*10c0*/  USETMAXREG.TRY_ALLOC.CTAPOOL UP0, 0xf0 ;  /* 0x000000f0000079c8 */ /* 0x000ea40008000600 */
[----:B--2---:R-:W-:-:S13]  /*10d0*/  PLOP3.LUT P0, PT, PT, PT, UP0, 0x80, 0x0 ;  /* 0x000000000000781c */ /* 0x004fda0003f0f008 */
[----:B------:R-:W-:Y:S05]  /*10e0*/  @!P0 BRA `(.L_x_9) ;  /* 0xfffffffc00f08947 */ /* 0x000fea000383ffff */
[----:B------:R-:W-:Y:S01]  /*10f0*/  ULDC.64 UR4, c[0x0][0x598] ;  /* 0x0001660000047ab9 */ /* 0x000fe20000000a00 */
[----:B------:R-:W-:Y:S01]  /*1100*/  ULDC.64 UR6, c[0x0][0x208] ;  /* 0x0000820000067ab9 */ /* 0x000fe20000000a00 */
[----:B------:R-:W-:-:S04]  /*1110*/  ISETP.NE.U32.AND P0, PT, RZ, UR4, PT ;  /* 0x00000004ff007c0c */ /* 0x000fc8000bf05070 */
[----:B------:R-:W-:-:S13]  /*1120*/  ISETP.NE.AND.EX P0, PT, RZ, UR5, PT, P0 ;  /* 0x00000005ff007c0c */ /* 0x000fda000bf05300 */
[----:B------:R-:W-:Y:S05]  /*1130*/  @!P0 BRA `(.L_x_12) ;  /* 0x0000000000208947 */ /* 0x000fea0003800000 */
[----:B-1----:R-:W1:Y:S02]  /*1140*/  LDC.64 R2, c[0x0][0x598] ;  /* 0x00016600ff027b82 */ /* 0x002e640000000a00 */
[----:B-1----:R-:W2:Y:S02]  /*1150*/  LDG.E.64 R2, desc[UR6][R2.64] ;  /* 0x0000000602027981 */ /* 0x002ea4000c1e1b00 */
[----:B--2---:R-:W-:-:S04]  /*1160*/  ISETP.NE.U32.AND P0, PT, R2, RZ, PT ;  /* 0x000000ff0200720c */ /* 0x004fc80003f05070 */
[----:B------:R-:W-:-:S13]  /*1170*/  ISETP.NE.AND.EX P0, PT, R3, RZ, PT, P0 ;  /* 0x000000ff0300720c */ /* 0x000fda0003f05300 */
[----:B------:R-:W-:Y:S05]  /*1180*/  @!P0 BRA `(.L_x_12) ;  /* 0x00000000000c8947 */ /* 0x000fea0003800000 */
[----:B------:R-:W2:Y:S02]  /*1190*/  LD.E R2, desc[UR6][R2.64] ;  /* 0x0000000602027980 */ /* 0x000ea4000c101900 */
[----:B--2---:R-:W-:Y:S01]  /*11a0*/  R2UR UR4, R2 ;  /* 0x00000000020472ca */ /* 0x004fe200000e0000 */
[----:B------:R-:W-:-:S14]  /*11b0*/  BRA `(.L_x_13) ;  /* 0x0000000000247947 */ /* 0x000fdc0003800000 */
.L_x_12:
[----:B------:R-:W-:Y:S02]  /*11c0*/  ULDC.64 UR4, c[0x0][0x588] ;  /* 0x0001620000047ab9 */ /* 0x000fe40000000a00 */
[----:B------:R-:W-:-:S04]  /*11d0*/  ISETP.NE.U32.AND P0, PT, RZ, UR4, PT ;  /* 0x00000004ff007c0c */ /* 0x000fc8000bf05070 */
[----:B------:R-:W-:-:S13]  /*11e0*/  ISETP.NE.AND.EX P0, PT, RZ, UR5, PT, P0 ;  /* 0x00000005ff007c0c */ /* 0x000fda000bf05300 */
[----:B------:R-:W-:Y:S05]  /*11f0*/  @!P0 BRA `(.L_x_14) ;  /* 0x0000000000108947 */ /* 0x000fea0003800000 */
[----:B-1----:R-:W1:Y:S02]  /*1200*/  LDC.64 R2, c[0x0][0x588] ;  /* 0x00016200ff027b82 */ /* 0x002e640000000a00 */
[----:B-1----:R-:W2:Y:S02]  /*1210*/  LDG.E R2, desc[UR6][R2.64] ;  /* 0x0000000602027981 */ /* 0x002ea4000c1e1900 */
[----:B--2---:R-:W-:Y:S01]  /*1220*/  R2UR UR4, R2 ;  /* 0x00000000020472ca */ /* 0x004fe200000e0000 */
[----:B------:R-:W-:-:S14]  /*1230*/  BRA `(.L_x_13) ;  /* 0x0000000000047947 */ /* 0x000fdc0003800000 */
.L_x_14:
[----:B------:R-:W-:-:S05]  /*1240*/  ULDC UR4, c[0x0][0x580] ;  /* 0x0001600000047ab9 */ /* 0x000fca0000000800 */
.L_x_13:
[----:B------:R-:W-:Y:S02]  /*1250*/  ULDC.64 UR8, c[0x0][0x5a0] ;  /* 0x0001680000087ab9 */ /* 0x000fe40000000a00 */
        /* <DEDUP_REMOVED lines=11> */
.L_x_15:
        /* <DEDUP_REMOVED lines=8> */
.L_x_17:
[----:B------:R-:W-:-:S05]  /*1390*/  ULDC UR5, c[0x0][0x584] ;  /* 0x0001610000057ab9 */ /* 0x000fca0000000800 */
.L_x_16:
[----:B------:R-:W-:-:S13]  /*13a0*/  LOP3.LUT P0, RZ, R4, 0xff, RZ, 0xc0, !PT ;  /* 0x000000ff04ff7812 */ /* 0x000fda000780c0ff */
[----:B------:R-:W-:Y:S05]  /*13b0*/  @!P0 EXIT ;  /* 0x000000000000894d */ /* 0x000fea0003800000 */
[----:B------:R-:W-:Y:S01]  /*13c0*/  ULDC UR8, c[0x0][0x28c] ;  /* 0x0000a30000087ab9 */ /* 0x000fe20000000800 */
[----:B-1----:R-:W1:Y:S01]  /*13d0*/  LDC.64 R2, c[0x0][0x5c8] ;  /* 0x00017200ff027b82 */ /* 0x002e620000000a00 */
[----:B------:R-:W-:Y:S02]  /*13e0*/  UIADD3 UR8, UR8, 0x1f, URZ ;  /* 0x0000001f08087890 */ /* 0x000fe4000fffe03f */
[----:B------:R-:W-:Y:S02]  /*13f0*/  ULOP3.LUT UR57, UR58, 0x1, URZ, 0xfc, !UPT ;  /* 0x000000013a397892 */ /* 0x000fe4000f8efc3f */
[----:B------:R-:W-:Y:S01]  /*1400*/  USHF.R.S32.HI UR9, URZ, 0x1f, UR8 ;  /* 0x0000001f3f097899 */ /* 0x000fe20008011408 */
[----:B------:R-:W-:-:S03]  /*1410*/  UMOV UR59, URZ ;  /* 0x0000003f003b7c82 */ /* 0x000fc60008000000 */
[----:B------:R-:W-:-:S03]  /*1420*/  ULEA.HI UR9, UR9, UR8, URZ, 0x5 ;  /* 0x0000000809097291 */ /* 0x000fc6000f8f283f */
[----:B------:R-:W-:Y:S01]  /*1430*/  UMOV UR8, URZ ;  /* 0x0000003f00087c82 */ /* 0x000fe20008000000 */
[----:B------:R-:W-:Y:S01]  /*1440*/  USHF.R.S32.HI UR60, URZ, 0x5, UR9 ;  /* 0x000000053f3c7899 */ /* 0x000fe20008011409 */
[----:B------:R-:W-:-:S05]  /*1450*/  IMAD.U32 R0, RZ, RZ, UR8 ;  /* 0x00000008ff007e24 */ /* 0x000fca000f8e00ff */
[----:B------:R2:W-:Y:S01]  /*1460*/  STL [R1+0x4d4], R0 ;  /* 0x0004d40001007387 */ /* 0x0005e20000100800 */
[C-C-:B-1----:R-:W-:Y:S01]  /*1470*/  SHF.L.U64.HI R6, R2.reuse, 0x7, R3.reuse ;  /* 0x0000000702067819 */ /* 0x142fe20000010203 */
[C---:B------:R-:W-:Y:S01]  /*1480*/  IMAD.SHL.U32 R7, R2.reuse, 0x80, RZ ;  /* 0x0000008002077824 */ /* 0x040fe200078e00ff */
[C-C-:B------:R-:W-:Y:S01]  /*1490*/  SHF.L.U64.HI R4, R2.reuse, 0x3, R3.reuse ;  /* 0x0000000302047819 */ /* 0x140fe20000010203 */
[C---:B------:R-:W-:Y:S01]  /*14a0*/  IMAD.SHL.U32 R9, R2.reuse, 0x100, RZ ;  /* 0x0000010002097824 */ /* 0x040fe200078e00ff */
[C---:B------:R-:W-:Y:S01]  /*14b0*/  SHF.L.U64.HI R8, R2.reuse, 0x8, R3 ;  /* 0x0000000802087819 */ /* 0x040fe20000010203 */
[----:B--2---:R-:W-:-:S07]  /*14c0*/  IMAD.SHL.U32 R3, R2, 0x8, RZ ;  /* 0x0000000802037824 */ /* 0x004fce00078e00ff */
.L_x_46:
[----:B--2--5:R-:W2:Y:S01]  /*14d0*/  LDL R12, [R1+0x4d4] ;  /* 0x0004d400010c7983 */ /* 0x024ea20000100800 */
[----:B-1----:R-:W1:Y:S03]  /*14e0*/  LDC R11, c[0x0][0x28c] ;  /* 0x0000a300ff0b7b82 */ /* 0x002e660000000800 */
[----:B------:R-:W-:Y:S04]  /*14f0*/  STL [R1+0x4b8], RZ ;  /* 0x0004b8ff01007387 */ /* 0x000fe80000100800 */
        /* <DEDUP_REMOVED lines=214> */
[----:B------:R-:W-:Y:S01]  /*2260*/  STL [R1+0x15c], RZ ;  /* 0x00015cff01007387 */ /* 0x000fe20000100800 */
[----:B0-----:R-:W3:Y:S03]  /*2270*/  S2R R10, SR_TID.X ;  /* 0x00000000000a7919 */ /* 0x001ee60000002100 */
        /* <DEDUP_REMOVED lines=29> */
[----:B---3--:R-:W-:-:S03]  /*2450*/  LOP3.LUT R10, R10, 0x80, RZ, 0xc0, !PT ;  /* 0x000000800a0a7812 */ /* 0x008fc600078ec0ff */
[----:B------:R-:W-:Y:S04]  /*2460*/  STL [R1+0xe4], RZ ;  /* 0x0000e4ff01007387 */ /* 0x000fe80000100800 */
[----:B------:R-:W-:Y:S04]  /*2470*/  STL [R1+0xe0], RZ ;  /* 0x0000e0ff01007387 */ /* 0x000fe80000100800 */
[----:B------:R-:W-:Y:S04]  /*2480*/  STL [R1+0xc0], RZ ;  /* 0x0000c0ff01007387 */ /* 0x000fe80000100800 */
[----:B------:R-:W-:Y:S01]  /*2490*/  STL [R1+0xc4], RZ ;  /* 0x0000c4ff01007387 */ /* 0x000fe20000100800 */
[----:B------:R-:W-:-:S03]  /*24a0*/  SHF.R.U32.HI R10, RZ, 0x7, R10 ;  /* 0x00000007ff0a7819 */ /* 0x000fc6000001160a */
        /* <DEDUP_REMOVED lines=9> */
[----:B------:R-:W3:Y:S04]  /*2540*/  SHFL.IDX PT, R10, R10, RZ, 0x1f ;  /* 0x00001fff0a0a7589 */ /* 0x000ee800000e0000 */
[----:B------:R4:W-:Y:S04]  /*2550*/  STL [R1+0xac], RZ ;  /* 0x0000acff01007387 */ /* 0x0009e80000100800 */
        /* <DEDUP_REMOVED lines=16> */
[----:B------:R4:W-:Y:S01]  /*2660*/  STL [R1+0x70], RZ ;  /* 0x000070ff01007387 */ /* 0x0009e20000100800 */
[----:B------:R-:W5:Y:S03]  /*2670*/  S2UR UR11, SR_CgaCtaId ;  /* 0x00000000000b79c3 */ /* 0x000f660000008800 */
[----:B------:R4:W-:Y:S04]  /*2680*/  STL [R1+0x74], RZ ;  /* 0x000074ff01007387 */ /* 0x0009e80000100800 */
[----:B------:R4:W-:Y:S01]  /*2690*/  STL [R1+0x78], RZ ;  /* 0x000078ff01007387 */ /* 0x0009e20000100800 */
[----:B--2---:R-:W-:-:S03]  /*26a0*/  R2UR UR10, R12 ;  /* 0x000000000c0a72ca */ /* 0x004fc600000e0000 */
[----:B------:R4:W-:Y:S01]  /*26b0*/  STL [R1+0x7c], RZ ;  /* 0x00007cff01007387 */ /* 0x0009e20000100800 */
[----:B---3--:R-:W-:-:S03]  /*26c0*/  R2UR UR9, R10 ;  /* 0x000000000a0972ca */ /* 0x008fc600000e0000 */
        /* <DEDUP_REMOVED lines=12> */
[----:B------:R-:W-:-:S03]  /*2790*/  IMAD.U32 R10, RZ, RZ, UR10 ;  /* 0x0000000aff0a7e24 */ /* 0x000fc6000f8e00ff */
[----:B------:R4:W-:Y:S01]  /*27a0*/  STL [R1+0x30], RZ ;  /* 0x000030ff01007387 */ /* 0x0009e20000100800 */
[----:B------:R-:W-:-:S03]  /*27b0*/  ULEA.HI UR10, UR9, UR9, URZ, 0x1 ;  /* 0x00000009090a7291 */ /* 0x000fc6000f8f083f */
[----:B------:R4:W-:Y:S04]  /*27c0*/  STL [R1+0x34], RZ ;  /* 0x000034ff01007387 */ /* 0x0009e80000100800 */
[----:B------:R4:W-:Y:S04]  /*27d0*/  STL [R1+0x38], RZ ;  /* 0x000038ff01007387 */ /* 0x0009e80000100800 */
[----:B------:R4:W-:Y:S04]  /*27e0*/  STL [R1+0x3c], RZ ;  /* 0x00003cff01007387 */ /* 0x0009e80000100800 */
[----:B------:R4:W-:Y:S01]  /*27f0*/  STL [R1], RZ ;  /* 0x000000ff01007387 */ /* 0x0009e20000100800 */
[----:B------:R-:W-:-:S03]  /*2800*/  ULOP3.LUT UR10, UR10, 0x1ffffe, URZ, 0xc0, !UPT ;  /* 0x001ffffe0a0a7892 */ /* 0x000fc6000f8ec03f */
[----:B------:R4:W-:Y:S04]  /*2810*/  STL [R1+0x4], RZ ;  /* 0x000004ff01007387 */ /* 0x0009e80000100800 */
[----:B------:R4:W-:Y:S01]  /*2820*/  STL [R1+0x8], RZ ;  /* 0x000008ff01007387 */ /* 0x0009e20000100800 */
[----:B------:R-:W-:-:S03]  /*2830*/  UMOV UR53, 0x400 ;  /* 0x0000040000357882 */ /* 0x000fc60000000000 */
[----:B------:R4:W-:Y:S04]  /*2840*/  STL [R1+0xc], RZ ;  /* 0x00000cff01007387 */ /* 0x0009e80000100800 */
[----:B------:R4:W-:Y:S01]  /*2850*/  STL [R1+0x10], RZ ;  /* 0x000010ff01007387 */ /* 0x0009e20000100800 */
[----:B-----5:R-:W-:-:S03]  /*2860*/  ULEA UR53, UR11, UR53, 0x18 ;  /* 0x000000350b357291 */ /* 0x020fc6000f8ec03f */
[----:B------:R4:W-:Y:S01]  /*2870*/  STL [R1+0x14], RZ ;  /* 0x000014ff01007387 */ /* 0x0009e20000100800 */
[----:B------:R-:W-:-:S03]  /*2880*/  UIADD3 UR10, UR9, -UR10, URZ ;  /* 0x8000000a090a7290 */ /* 0x000fc6000fffe03f */
[----:B------:R4:W-:Y:S04]  /*2890*/  STL [R1+0x18], RZ ;  /* 0x000018ff01007387 */ /* 0x0009e80000100800 */
[----:B------:R4:W-:Y:S01]  /*28a0*/  STL [R1+0x1c], RZ ;  /* 0x00001cff01007387 */ /* 0x0009e20000100800 */
[----:B-1----:R-:W-:Y:S01]  /*28b0*/  ISETP.GE.AND P0, PT, R11, 0x1, PT ;  /* 0x000000010b00780c */ /* 0x002fe20003f06270 */
[----:B------:R-:W-:-:S04]  /*28c0*/  ULEA UR10, UR10, UR53, 0xb ;  /* 0x000000350a0a7291 */ /* 0x000fc8000f8e583f */
[----:B------:R-:W-:-:S04]  /*28d0*/  UIADD3 UR10, UR10, 0x180, URZ ;  /* 0x000001800a0a7890 */ /* 0x000fc8000fffe03f */
[----:B------:R-:W-:Y:S01]  /*28e0*/  USHF.R.U32.HI UR10, URZ, 0x4, UR10 ;  /* 0x000000043f0a7899 */ /* 0x000fe2000801160a */
[----:B------:R-:W-:Y:S01]  /*28f0*/  UMOV UR54, URZ ;  /* 0x0000003f00367c82 */ /* 0x000fe20008000000 */
[----:B------:R-:W-:Y:S01]  /*2900*/  UMOV UR12, URZ ;  /* 0x0000003f000c7c82 */ /* 0x000fe20008000000 */
[----:B------:R-:W-:Y:S01]  /*2910*/  UMOV UR8, URZ ;  /* 0x0000003f00087c82 */ /* 0x000fe20008000000 */
[----:B------:R-:W-:Y:S01]  /*2920*/  ULOP3.LUT UR56, UR10, 0x3fff, URZ, 0xc0, !UPT ;  /* 0x00003fff0a387892 */ /* 0x000fe2000f8ec03f */
[----:B------:R-:W-:Y:S01]  /*2930*/  UMOV UR52, UR59 ;  /* 0x0000003b00347c82 */ /* 0x000fe20008000000 */
[----:B------:R-:W-:Y:S02]  /*2940*/  CS2R R236, SRZ ;  /* 0x0000000000ec7805 */ /* 0x000fe4000001ff00 */
[----:B------:R-:W-:Y:S02]  /*2950*/  CS2R R234, SRZ ;  /* 0x0000000000ea7805 */ /* 0x000fe4000001ff00 */
[----:B------:R-:W-:-:S02]  /*2960*/  CS2R R232, SRZ ;  /* 0x0000000000e87805 */ /* 0x000fc4000001ff00 */
[----:B0-----:R-:W-:Y:S02]  /*2970*/  CS2R R22, SRZ ;  /* 0x0000000000167805 */ /* 0x001fe4000001ff00 */
[----:B------:R-:W-:Y:S02]  /*2980*/  CS2R R20, SRZ ;  /* 0x0000000000147805 */ /* 0x000fe4000001ff00 */
[----:B------:R-:W-:Y:S02]  /*2990*/  CS2R R18, SRZ ;  /* 0x0000000000127805 */ /* 0x000fe4000001ff00 */
[----:B------:R-:W-:Y:S02]  /*29a0*/  CS2R R16, SRZ ;  /* 0x0000000000107805 */ /* 0x000fe4000001ff00 */
[----:B------:R-:W-:Y:S01]  /*29b0*/  CS2R R14, SRZ ;  /* 0x00000000000e7805 */ /* 0x000fe2000001ff00 */
[----:B------:R-:W-:Y:S01]  /*29c0*/  IMAD.MOV.U32 R13, RZ, RZ, RZ ;  /* 0x000000ffff0d7224 */ /* 0x000fe200078e00ff */
[----:B------:R-:W-:-:S02]  /*29d0*/  CS2R R224, SRZ ;  /* 0x0000000000e07805 */ /* 0x000fc4000001ff00 */
[----:B------:R-:W-:Y:S02]  /*29e0*/  CS2R R226, SRZ ;  /* 0x0000000000e27805 */ /* 0x000fe4000001ff00 */
[----:B------:R-:W-:Y:S02]  /*29f0*/  CS2R R228, SRZ ;  /* 0x0000000000e47805 */ /* 0x000fe4000001ff00 */
[----:B------:R-:W-:Y:S02]  /*2a00*/  CS2R R230, SRZ ;  /* 0x0000000000e67805 */ /* 0x000fe4000001ff00 */
[----:B------:R-:W-:Y:S02]  /*2a10*/  CS2R R216, SRZ ;  /* 0x0000000000d87805 */ /* 0x000fe4000001ff00 */
[----:B------:R-:W-:Y:S02]  /*2a20*/  CS2R R218, SRZ ;  /* 0x0000000000da7805 */ /* 0x000fe4000001ff00 */
        /* <DEDUP_REMOVED lines=97> */
[----:B------:R-:W-:Y:S01]  /*3040*/  CS2R R30, SRZ ;  /* 0x00000000001e7805 */ /* 0x000fe2000001ff00 */
[----:B----4-:R-:W-:Y:S06]  /*3050*/  @!P0 BRA `(.L_x_18) ;  /* 0x0000004400c48947 */ /* 0x010fec0003800000 */
[----:B------:R-:W-:-:S06]  /*3060*/  UISETP.NE.AND UP0, UPT, UR57, 0x3, UPT ;  /* 0x000000033900788c */ /* 0x000fcc000bf05270 */
[----:B------:R-:W-:-:S13]  /*3070*/  PLOP3.LUT P1, PT, PT, PT, UP0, 0x80, 0x0 ;  /* 0x000000000000781c */ /* 0x000fda0003f2f008 */
[----:B------:R-:W-:Y:S05]  /*3080*/  @!P1 BRA `(.L_x_19) ;  /* 0x0000000000049947 */ /* 0x000fea0003800000 */
[----:B------:R-:W-:Y:S01]  /*3090*/  BPT.TRAP 0x1 ;  /* 0x000000040000795c */ /* 0x000fe20000300000 */
.L_x_19:
[----:B------:R-:W-:Y:S01]  /*30a0*/  R2UR UR9, R12 ;  /* 0x000000000c0972ca */ /* 0x000fe200000e0000 */
[----:B------:R-:W-:-:S12]  /*30b0*/  ULEA UR8, UR59, UR53, 0x3 ;  /* 0x000000353b087291 */ /* 0x000fd8000f8e183f */
[----:B------:R-:W-:-:S05]  /*30c0*/  IMAD.U32 R10, RZ, RZ, UR9 ;  /* 0x00000009ff0a7e24 */ /* 0x000fca000f8e00ff */
[----:B------:R-:W-:-:S04]  /*30d0*/  SHF.L.U32 R10, R10, 0x1f, RZ ;  /* 0x0000001f0a0a7819 */ /* 0x000fc800000006ff */
[----:B------:R0:W1:Y:S01]  /*30e0*/  SYNCS.PHASECHK.TRANS64.TRYWAIT P0, [UR8], R10 ;  /* 0x0000000aff0075a7 */ /* 0x0000620008000148 */
[----:B------:R-:W-:Y:S05]  /*30f0*/  @!P1 BRA `(.L_x_20) ;  /* 0x0000000000049947 */ /* 0x000fea0003800000 */
[----:B------:R-:W-:Y:S01]  /*3100*/  BPT.TRAP 0x1 ;  /* 0x000000040000795c */ /* 0x000fe20000300000 */
.L_x_20:
[----:B------:R2:W-:Y:S01]  /*3110*/  STL [R1+0x4b8], RZ ;  /* 0x0004b8ff01007387 */ /* 0x0005e20000100800 */
[----:B------:R-:W-:Y:S01]  /*3120*/  UMOV UR54, 0x1 ;  /* 0x0000000100367882 */ /* 0x000fe20000000000 */
[----:B-1----:R-:W-:Y:S05]  /*3130*/  @P0 BRA `(.L_x_21) ;  /* 0x0000000000080947 */ /* 0x002fea0003800000 */
[----:B------:R-:W1:Y:S02]  /*3140*/  SYNCS.PHASECHK.TRANS64.TRYWAIT P0, [UR8], R10 ;  /* 0x0000000aff0075a7 */ /* 0x000e640008000148 */
[----:B-1----:R-:W-:Y:S05]  /*3150*/  @!P0 BRA `(.L_x_22) ;  /* 0x000002bc00c88947 */ /* 0x002fea0003800000 */
.L_x_21:
[----:B------:R-:W-:Y:S01]  /*3160*/  STL [R1+0x4b4], RZ ;  /* 0x0004b4ff01007387 */ /* 0x000fe20000100800 */
[----:B------:R-:W-:Y:S01]  /*3170*/  UIADD3 UR8, UR53, 0x24180, URZ ;  /* 0x0002418035087890 */ /* 0x000fe2000fffe03f */
[----:B------:R-:W-:Y:S01]  /*3180*/  WARPGROUP.ARRIVE ;  /* 0x00000000000079c5 */ /* 0x000fe20000000000 */
[----:B------:R-:W-:Y:S01]  /*3190*/  ULOP3.LUT UR9, UR56, 0x10000, URZ, 0xfc, !UPT ;  /* 0x0001000038097892 */ /* 0x000fe2000f8efc3f */
[----:B------:R-:W-:Y:S01]  /*31a0*/  STL [R1+0x4b0], RZ ;  /* 0x0004b0ff01007387 */ /* 0x000fe20000100800 */
[----:B------:R-:W-:Y:S01]  /*31b0*/  USHF.R.U32.HI UR8, URZ, 0x4, UR8 ;  /* 0x000000043f087899 */ /* 0x000fe20008011608 */
[----:B------:R-:W-:Y:S01]  /*31c0*/  CS2R R236, SRZ ;  /* 0x0000000000ec7805 */ /* 0x000fe2000001ff00 */
[----:B------:R-:W-:Y:S01]  /*31d0*/  UMOV UR11, 0xc0000010 ;  /* 0xc0000010000b7882 */ /* 0x000fe20000000000 */
[----:B------:R-:W-:Y:S01]  /*31e0*/  STL [R1+0x4ac], RZ ;  /* 0x0004acff01007387 */ /* 0x000fe20000100800 */
[----:B------:R-:W-:Y:S01]  /*31f0*/  ULOP3.LUT UR8, UR8, 0x3fff, URZ, 0xc0, !UPT ;  /* 0x00003fff08087892 */ /* 0x000fe2000f8ec03f */
[----:B------:R-:W-:Y:S01]  /*3200*/  CS2R R234, SRZ ;  /* 0x0000000000ea7805 */ /* 0x000fe2000001ff00 */
[----:B------:R-:W-:Y:S01]  /*3210*/  UMOV UR47, 0xc0000010 ;  /* 0xc0000010002f7882 */ /* 0x000fe20000000000 */
[----:B------:R-:W-:Y:S01]  /*3220*/  STL [R1+0x4a8], RZ ;  /* 0x0004a8ff01007387 */ /* 0x000fe20000100800 */
[----:B------:R-:W-:Y:S01]  /*3230*/  ULOP3.LUT UR10, UR8, 0x10000, URZ, 0xfc, !UPT ;  /* 0x00010000080a7892 */ /* 0x000fe2000f8efc3f */
[----:B------:R-:W-:Y:S01]  /*3240*/  CS2R R232, SRZ ;  /* 0x0000000000e87805 */ /* 0x000fe2000001ff00 */
[----:B------:R-:W-:Y:S01]  /*3250*/  UIMAD UR8, UR59, 0x300, UR9 ;  /* 0x000003003b0878a4 */ /* 0x000fe2000f8e0209 */
[----:B------:R-:W-:Y:S01]  /*3260*/  STL [R1+0x4a4], RZ ;  /* 0x0004a4ff01007387 */ /* 0x000fe20000100800 */
[----:B------:R-:W-:Y:S01]  /*3270*/  UIMAD UR10, UR59, 0x160, UR10 ;  /* 0x000001603b0a78a4 */ /* 0x000fe2000f8e020a */
[----:B------:R-:W-:Y:S01]  /*3280*/  CS2R R14, SRZ ;  /* 0x00000000000e7805 */ /* 0x000fe2000001ff00 */
[----:B------:R-:W-:Y:S01]  /*3290*/  UMOV UR9, 0xc0000010 ;  /* 0xc000001000097882 */ /* 0x000fe20000000000 */
[----:B------:R-:W-:Y:S01]  /*32a0*/  STL [R1+0x4a0], RZ ;  /* 0x0004a0ff01007387 */ /* 0x000fe20000100800 */
[----:B------:R-:W-:Y:S01]  /*32b0*/  UIADD3 UR46, UR10, 0x20, URZ ;  /* 0x000000200a2e7890 */ /* 0x000fe2000fffe03f */
[----:B------:R-:W-:Y:S01]  /*32c0*/  IMAD.MOV.U32 R13, RZ, RZ, RZ ;  /* 0x000000ffff0d7224 */ /* 0x000fe200078e00ff */
[----:B------:R-:W-:Y:S01]  /*32d0*/  UMOV UR44, UR8 ;  /* 0x00000008002c7c82 */ /* 0x000fe20008000000 */
[----:B------:R-:W-:Y:S01]  /*32e0*/  STL [R1+0x49c], RZ ;  /* 0x00049cff01007387 */ /* 0x000fe20000100800 */
[----:B------:R-:W-:Y:S01]  /*32f0*/  UMOV UR45, UR9 ;  /* 0x00000009002d7c82 */ /* 0x000fe20008000000 */
[----:B------:R-:W-:Y:S01]  /*3300*/  QGMMA.64x16x32.F32.E4M3.E4M3 R24, gdesc[UR8], RZ, !UPT, gsb0 ;  /* 0x00200000081879f3 */ /* 0x000fe2000c0008ff */
[----:B------:R-:W-:Y:S01]  /*3310*/  UIADD3 UR50, UR10, 0x40, URZ ;  /* 0x000000400a327890 */ /* 0x000fe2000fffe03f */
[----:B------:R-:W-:Y:S01]  /*3320*/  STL [R1+0x498], RZ ;  /* 0x000498ff01007387 */ /* 0x000fe20000100800 */
[----:B------:R-:W-:Y:S01]  /*3330*/  UMOV UR48, UR8 ;  /* 0x0000000800307c82 */ /* 0x000fe20008000000 */
[----:B------:R-:W-:Y:S01]  /*3340*/  UMOV UR49, UR9 ;  /* 0x0000000900317c82 */ /* 0x000fe20008000000 */
[----:B------:R-:W-:Y:S01]  /*3350*/  UMOV UR51, 0xc0000010 ;  /* 0xc000001000337882 */ /* 0x000fe20000000000 */
[----:B------:R-:W-:Y:S01]  /*3360*/  STL [R1+0x494], RZ ;  /* 0x000494ff01007387 */ /* 0x000fe20000100800 */
[----:B------:R-:W-:Y:S01]  /*3370*/  UIADD3 UR42, UR10, 0x60, URZ ;  /* 0x000000600a2a7890 */ /* 0x000fe2000fffe03f */
[----:B------:R-:W-:-:S02]  /*3380*/  UMOV UR40, UR8 ;  /* 0x0000000800287c82 */ /* 0x000fc40008000000 */
[----:B------:R-:W-:Y:S01]  /*3390*/  STL [R1+0x490], RZ ;  /* 0x000490ff01007387 */ /* 0x000fe20000100800 */
[----:B------:R-:W-:Y:S01]  /*33a0*/  UMOV UR41, UR9 ;  /* 0x0000000900297c82 */ /* 0x000fe20008000000 */
[----:B------:R-:W-:Y:S01]  /*33b0*/  UMOV UR43, 0xc0000010 ;  /* 0xc0000010002b7882 */ /* 0x000fe20000000000 */
        /* <DEDUP_REMOVED lines=36> */
[----:B------:R-:W-:Y:S02]  /*3600*/  WARPGROUP.DEPBAR.LE gsb0, 0x0 ;  /* 0x00008000000079c5 */ /* 0x000fe40000010000 */
[----:B------:R-:W-:Y:S01]  /*3610*/  STL [R1+0x464], RZ ;  /* 0x000464ff01007387 */ /* 0x000fe20000100800 */
[----:B------:R-:W-:Y:S01]  /*3620*/  UMOV UR29, UR9 ;  /* 0x00000009001d7c82 */ /* 0x000fe20008000000 */
[----:B------:R-:W-:Y:S01]  /*3630*/  UMOV UR31, 0xc0000010 ;  /* 0xc0000010001f7882 */ /* 0x000fe20000000000 */
[----:B------:R-:W-:Y:S01]  /*3640*/  ULDC UR9, c[0x0][0x50c] ;  /* 0x0001430000097ab9 */ /* 0x000fe20000000800 */
[----:B------:R-:W-:Y:S01]  /*3650*/  STL [R1+0x460], RZ ;  /* 0x000460ff01007387 */ /* 0x000fe20000100800 */
[----:B------:R-:W-:-:S03]  /*3660*/  UISETP.NE.AND UP0, UPT, UR9, 0x1, UPT ;  /* 0x000000010900788c */ /* 0x000fc6000bf05270 */
        /* <DEDUP_REMOVED lines=223> */
[----:B------:R-:W-:Y:S04]  /*4460*/  STL.64 [R1+0xc0], R24 ;  /* 0x0000c01801007387 */ /* 0x000fe80000100a00 */
[----:B------:R-:W-:Y:S04]  /*4470*/  STL.64 [R1+0xc8], R26 ;  /* 0x0000c81a01007387 */ /* 0x000fe80000100a00 */
[----:B------:R-:W-:Y:S04]  /*4480*/  STL.64 [R1+0xd0], R28 ;  /* 0x0000d01c01007387 */ /* 0x000fe80000100a00 */
[----:B------:R3:W-:Y:S02]  /*4490*/  STL.64 [R1+0xd8], R30 ;  /* 0x0000d81e01007387 */ /* 0x0007e40000100a00 */
[----:B---3--:R-:W-:-:S06]  /*44a0*/  WARPGROUP.ARRIVE ;  /* 0x00000000000079c5 */ /* 0x008fcc0000000000 */
[----:B------:R-:W-:Y:S03]  /*44b0*/  QGMMA.64x16x32.F32.E4M3.E4M3 R24, gdesc[UR44], RZ, !UPT, gsb0 ;  /* 0x002000002c1879f3 */ /* 0x000fe6000c0008ff */
[----:B------:R-:W-:Y:S02]  /*44c0*/  WARPGROUP.DEPBAR.LE gsb0, 0x0 ;  /* 0x00008000000079c5 */ /* 0x000fe40000010000 */
[----:B------:R-:W-:Y:S01]  /*44d0*/  WARPGROUP.ARRIVE ;  /* 0x00000000000079c5 */ /* 0x000fe20000000000 */
[----:B------:R-:W-:Y:S04]  /*44e0*/  STL.64 [R1+0x60], R24 ;  /* 0x0000601801007387 */ /* 0x000fe80000100a00 */
[----:B------:R-:W-:Y:S01]  /*44f0*/  STL.64 [R1+0x68], R26 ;  /* 0x0000681a01007387 */ /* 0x000fe20000100a00 */
[----:B------:R-:W-:Y:S03]  /*4500*/  QGMMA.64x16x32.F32.E4M3.E4M3 R16, gdesc[UR48], RZ, !UPT, gsb0 ;  /* 0x00200000301079f3 */ /* 0x000fe6000c0008ff */
[----:B------:R-:W-:Y:S04]  /*4510*/  STL.64 [R1+0x70], R28 ;  /* 0x0000701c01007387 */ /* 0x000fe80000100a00 */
[----:B------:R-:W-:Y:S01]  /*4520*/  STL.64 [R1+0x78], R30 ;  /* 0x0000781e01007387 */ /* 0x000fe20000100a00 */
[----:B------:R-:W-:-:S02]  /*4530*/  WARPGROUP.DEPBAR.LE gsb0, 0x0 ;  /* 0x00008000000079c5 */ /* 0x000fc40000010000 */
[----:B------:R-:W-:Y:S01]  /*4540*/  WARPGROUP.ARRIVE ;  /* 0x00000000000079c5 */ /* 0x000fe20000000000 */
[----:B------:R3:W-:Y:S01]  /*4550*/  STL.64 [R1], R16 ;  /* 0x0000001001007387 */ /* 0x0007e20000100a00 */
[----:B------:R-:W-:Y:S02]  /*4560*/  IMAD.MOV.U32 R12, RZ, RZ, R21 ;  /* 0x000000ffff0c7224 */ /* 0x000fe400078e0015 */
[----:B-1----:R-:W-:Y:S01]  /*4570*/  IMAD.MOV.U32 R11, RZ, RZ, R22 ;  /* 0x000000ffff0b7224 */ /* 0x002fe200078e0016 */
[----:B------:R1:W-:Y:S01]  /*4580*/  STL.64 [R1+0x8], R18 ;  /* 0x0000081201007387 */ /* 0x0003e20000100a00 */
[----:B------:R-:W-:Y:S01]  /*4590*/  QGMMA.64x16x32.F32.E4M3.E4M3 R208, gdesc[UR40], RZ, !UPT, gsb0 ;  /* 0x0020000028d079f3 */ /* 0x000fe2000c0008ff */
[----:B0-----:R-:W-:Y:S02]  /*45a0*/  IMAD.MOV.U32 R10, RZ, RZ, R23 ;  /* 0x000000ffff0a7224 */ /* 0x001fe400078e0017 */
[----:B------:R0:W-:Y:S04]  /*45b0*/  STL.64 [R1+0x10], R20 ;  /* 0x0000101401007387 */ /* 0x0001e80000100a00 */
[----:B------:R4:W-:Y:S01]  /*45c0*/  STL.64 [R1+0x18], R22 ;  /* 0x0000181601007387 */ /* 0x0009e20000100a00 */
[----:B---3--:R-:W-:-:S03]  /*45d0*/  CS2R R16, SRZ ;  /* 0x0000000000107805 */ /* 0x008fc6000001ff00 */
[----:B------:R-:W-:Y:S01]  /*45e0*/  STL [R1+0xe0], RZ ;  /* 0x0000e0ff01007387 */ /* 0x000fe20000100800 */
[----:B-1----:R-:W-:Y:S02]  /*45f0*/  CS2R R18, SRZ ;  /* 0x0000000000127805 */ /* 0x002fe4000001ff00 */
[----:B0-----:R-:W-:Y:S02]  /*4600*/  CS2R R20, SRZ ;  /* 0x0000000000147805 */ /* 0x001fe4000001ff00 */
[----:B----4-:R-:W-:Y:S01]  /*4610*/  CS2R R22, SRZ ;  /* 0x0000000000167805 */ /* 0x010fe2000001ff00 */
[----:B------:R-:W-:Y:S02]  /*4620*/  WARPGROUP.DEPBAR.LE gsb0, 0x0 ;  /* 0x00008000000079c5 */ /* 0x000fe40000010000 */
[----:B------:R-:W-:-:S06]  /*4630*/  WARPGROUP.ARRIVE ;  /* 0x00000000000079c5 */ /* 0x000fcc0000000000 */
[----:B------:R-:W-:Y:S03]  /*4640*/  QGMMA.64x16x32.F32.E4M3.E4M3 R184, gdesc[UR24], RZ, !UPT, gsb0 ;  /* 0x0020000018b879f3 */ /* 0x000fe6000c0008ff */
        /* <DEDUP_REMOVED lines=14> */
[----:B------:R-:W-:Y:S01]  /*4730*/  QGMMA.64x16x32.F32.E4M3.E4M3 R64, gdesc[UR12], RZ, !UPT, gsb0 ;  /* 0x002000000c4079f3 */ /* 0x000fe2000c0008ff */
[----:B------:R-:W-:Y:S02]  /*4740*/  UIADD3 UR12, UR8, 0x100, URZ ;  /* 0x00000100080c7890 */ /* 0x000fe4000fffe03f */
[----:B------:R-:W-:Y:S02]  /*4750*/  WARPGROUP.DEPBAR.LE gsb0, 0x0 ;  /* 0x00008000000079c5 */ /* 0x000fe40000010000 */
[----:B------:R-:W-:-:S06]  /*4760*/  WARPGROUP.ARRIVE ;  /* 0x00000000000079c5 */ /* 0x000fcc0000000000 */
[----:B------:R-:W-:Y:S01]  /*4770*/  QGMMA.64x16x32.F32.E4M3.E4M3 R40, gdesc[UR28], RZ, !UPT, gsb0 ;  /* 0x002000001c2879f3 */ /* 0x000fe2000c0008ff */
[----:B------:R-:W-:Y:S01]  /*4780*/  UMOV UR28, UR12 ;  /* 0x0000000c001c7c82 */ /* 0x000fe20008000000 */
[----:B------:R-:W-:Y:S01]  /*4790*/  UMOV UR29, 0xc0000010 ;  /* 0xc0000010001d7882 */ /* 0x000fe20000000000 */
[----:B------:R-:W-:Y:S01]  /*47a0*/  UMOV UR12, UR28 ;  /* 0x0000001c000c7c82 */ /* 0x000fe20008000000 */
        /* <DEDUP_REMOVED lines=18> */
[----:B------:R-:W-:-:S02]  /*48d0*/  WARPGROUP.DEPBAR.LE gsb0, 0x0 ;  /* 0x00008000000079c5 */ /* 0x000fc40000010000 */
[----:B------:R-:W-:-:S06]  /*48e0*/  WARPGROUP.ARRIVE ;  /* 0x00000000000079c5 */ /* 0x000fcc0000000000 */
[----:B------:R-:W-:Y:S03]  /*48f0*/  QGMMA.64x16x32.F32.E4M3.E4M3 R32, gdesc[UR28], RZ, !UPT, gsb0 ;  /* 0x002000001c2079f3 */ /* 0x000fe6000c0008ff */
[----:B------:R-:W-:Y:S02]  /*4900*/  WARPGROUP.DEPBAR.LE gsb0, 0x0 ;  /* 0x00008000000079c5 */ /* 0x000fe40000010000 */
[----:B------:R-:W-:-:S06]  /*4910*/  WARPGROUP.ARRIVE ;  /* 0x00000000000079c5 */ /* 0x000fcc0000000000 */
[----:B------:R-:W-:Y:S01]  /*4920*/  QGMMA.64x16x32.F32.E4M3.E4M3 R56, gdesc[UR12], RZ, !UPT, gsb0 ;  /* 0x002000000c3879f3 */ /* 0x000fe2000c0008ff */
[----:B------:R-:W-:Y:S02]  /*4930*/  UIADD3 UR13, UR8, 0x200, URZ ;  /* 0x00000200080d7890 */ /* 0x000fe4000fffe03f */
[----:B------:R-:W-:Y:S01]  /*4940*/  USEL UR12, URZ, 0x1, UP0 ;  /* 0x000000013f0c7887 */ /* 0x000fe20008000000 */
[----:B------:R-:W-:-:S05]  /*4950*/  UMOV UR8, UR28 ;  /* 0x0000001c00087c82 */ /* 0x000fca0008000000 */
[----:B------:R-:W-:Y:S01]  /*4960*/  ISETP.NE.AND P0, PT, RZ, UR12, PT ;  /* 0x0000000cff007c0c */ /* 0x000fe2000bf05270 */
        /* <DEDUP_REMOVED lines=25> */
[----:B------:R-:W-:Y:S04]  /*4b00*/  STL.64 [R1+0x40], R24 ;  /* 0x0000401801007387 */ /* 0x000fe80000100a00 */
[----:B------:R-:W-:Y:S04]  /*4b10*/  STL.64 [R1+0x48], R26 ;  /* 0x0000481a01007387 */ /* 0x000fe80000100a00 */
[----:B------:R-:W-:Y:S04]  /*4b20*/  STL.64 [R1+0x50], R28 ;  /* 0x0000501c01007387 */ /* 0x000fe80000100a00 */
[----:B------:R0:W-:Y:S02]  /*4b30*/  STL.64 [R1+0x58], R30 ;  /* 0x0000581e01007387 */ /* 0x0001e40000100a00 */
[----:B0-----:R-:W-:-:S06]  /*4b40*/  WARPGROUP.ARRIVE ;  /* 0x00000000000079c5 */ /* 0x001fcc0000000000 */
        /* <DEDUP_REMOVED lines=22> */
[----:B------:R-:W-:Y:S04]  /*4cb0*/  STL.64 [R1+0xa0], R24 ;  /* 0x0000a01801007387 */ /* 0x000fe80000100a00 */
[----:B------:R-:W-:Y:S04]  /*4cc0*/  STL.64 [R1+0xa8], R26 ;  /* 0x0000a81a01007387 */ /* 0x000fe80000100a00 */
[----:B------:R-:W-:Y:S04]  /*4cd0*/  STL.64 [R1+0xb0], R28 ;  /* 0x0000b01c01007387 */ /* 0x000fe80000100a00 */
[----:B------:R0:W-:Y:S02]  /*4ce0*/  STL.64 [R1+0xb8], R30 ;  /* 0x0000b81e01007387 */ /* 0x0001e40000100a00 */
[----:B0-----:R-:W-:-:S06]  /*4cf0*/  WARPGROUP.ARRIVE ;  /* 0x00000000000079c5 */ /* 0x001fcc0000000000 */
[----:B------:R-:W-:Y:S01]  /*4d00*/  QGMMA.64x16x32.F32.E4M3.E4M3 R24, gdesc[UR8], RZ, !UPT, gsb0 ;  /* 0x00200000081879f3 */ /* 0x000fe2000c0008ff */
[----:B------:R-:W-:Y:S01]  /*4d10*/  UMOV UR10, UR14 ;  /* 0x0000000e000a7c82 */ /* 0x000fe20008000000 */
[----:B------:R-:W-:Y:S01]  /*4d20*/  UMOV UR11, UR15 ;  /* 0x0000000f000b7c82 */ /* 0x000fe20008000000 */
[----:B------:R-:W-:Y:S02]  /*4d30*/  WARPGROUP.DEPBAR.LE gsb0, 0x0 ;  /* 0x00008000000079c5 */ /* 0x000fe40000010000 */
[----:B------:R-:W-:Y:S04]  /*4d40*/  STL.64 [R1+0x80], R24 ;  /* 0x0000801801007387 */ /* 0x000fe80000100a00 */
[----:B------:R-:W-:Y:S04]  /*4d50*/  STL.64 [R1+0x88], R26 ;  /* 0x0000881a01007387 */ /* 0x000fe80000100a00 */
[----:B------:R-:W-:Y:S04]  /*4d60*/  STL.64 [R1+0x90], R28 ;  /* 0x0000901c01007387 */ /* 0x000fe80000100a00 */
[----:B------:R0:W-:Y:S02]  /*4d70*/  STL.64 [R1+0x98], R30 ;  /* 0x0000981e01007387 */ /* 0x0001e40000100a00 */
[----:B0-----:R-:W-:-:S06]  /*4d80*/  WARPGROUP.ARRIVE ;  /* 0x00000000000079c5 */ /* 0x001fcc0000000000 */
[----:B------:R-:W-:Y:S03]  /*4d90*/  QGMMA.64x16x32.F32.E4M3.E4M3 R24, gdesc[UR44], RZ, !UPT, gsb0 ;  /* 0x002000002c1879f3 */ /* 0x000fe6000c0008ff */
[----:B------:R-:W-:Y:S02]  /*4da0*/  WARPGROUP.DEPBAR.LE gsb0, 0x0 ;  /* 0x00008000000079c5 */ /* 0x000fe40000010000 */
[----:B------:R-:W-:Y:S01]  /*4db0*/  WARPGROUP.ARRIVE ;  /* 0x00000000000079c5 */ /* 0x000fe20000000000 */
[----:B------:R-:W-:Y:S04]  /*4dc0*/  STL.64 [R1+0x20], R24 ;  /* 0x0000201801007387 */ /* 0x000fe80000100a00 */
[----:B------:R-:W-:Y:S01]  /*4dd0*/  STL.64 [R1+0x28], R26 ;  /* 0x0000281a01007387 */ /* 0x000fe20000100a00 */
[----:B------:R-:W-:Y:S03]  /*4de0*/  QGMMA.64x16x32.F32.E4M3.E4M3 R216, gdesc[UR48], RZ, !UPT, gsb0 ;  /* 0x0020000030d879f3 */ /* 0x000fe6000c0008ff */
[----:B------:R-:W-:Y:S04]  /*4df0*/  STL.64 [R1+0x30], R28 ;  /* 0x0000301c01007387 */ /* 0x000fe80000100a00 */
[----:B------:R0:W-:Y:S01]  /*4e00*/  STL.64 [R1+0x38], R30 ;  /* 0x0000381e01007387 */ /* 0x0001e20000100a00 */
[----:B------:R-:W-:-:S02]  /*4e10*/  WARPGROUP.DEPBAR.LE gsb0, 0x0 ;  /* 0x00008000000079c5 */ /* 0x000fc40000010000 */
        /* <DEDUP_REMOVED lines=21> */
[----:B0-----:R-:W-:-:S06]  /*4f70*/  WARPGROUP.ARRIVE ;  /* 0x00000000000079c5 */ /* 0x001fcc0000000000 */
[----:B------:R-:W-:Y:S03]  /*4f80*/  QGMMA.64x16x32.F32.E4M3.E4M3 R24, gdesc[UR28], RZ, !UPT, gsb0 ;  /* 0x002000001c1879f3 */ /* 0x000fe6000c0008ff */
[----:B------:R-:W-:Y:S02]  /*4f90*/  WARPGROUP.DEPBAR.LE gsb0, 0x0 ;  /* 0x00008000000079c5 */ /* 0x000fe40000010000 */
[----:B------:R-:W-:Y:S05]  /*4fa0*/  @!P0 BRA `(.L_x_23) ;  /* 0x0000002400cc8947 */ /* 0x000fea0003800000 */
[----:B------:R0:W-:Y:S04]  /*4fb0*/  STL [R1+0x558], R42 ;  /* 0x0005582a01007387 */ /* 0x0001e80000100800 */
[----:B------:R-:W3:Y:S04]  /*4fc0*/  LDL R13, [R1+0xc0] ;  /* 0x0000c000010d7983 */ /* 0x000ee80000100800 */
[----:B------:R-:W4:Y:S04]  /*4fd0*/  LDL R14, [R1+0xc4] ;  /* 0x0000c400010e7983 */ /* 0x000f280000100800 */
[----:B0-----:R-:W2:Y:S04]  /*4fe0*/  LDL R42, [R1+0x98] ;  /* 0x00009800012a7983 */ /* 0x001ea80000100800 */
[----:B------:R-:W4:Y:S04]  /*4ff0*/  LDL R15, [R1+0xc8] ;  /* 0x0000c800010f7983 */ /* 0x000f280000100800 */
        /* <DEDUP_REMOVED lines=12> */
[----:B------:R0:W-:Y:S04]  /*50c0*/  STL [R1+0x554], R43 ;  /* 0x0005542b01007387 */ /* 0x0001e80000100800 */
[----:B0-----:R-:W3:Y:S04]  /*50d0*/  LDL R43, [R1+0x94] ;  /* 0x00009400012b7983 */ /* 0x001ee80000100800 */
[----:B------:R0:W-:Y:S04]  /*50e0*/  STL [R1+0x550], R44 ;  /* 0x0005502c01007387 */ /* 0x0001e80000100800 */
[----:B0-----:R-:W2:Y:S04]  /*50f0*/  LDL R44, [R1+0x90] ;  /* 0x00009000012c7983 */ /* 0x001ea80000100800 */
[----:B------:R0:W-:Y:S04]  /*5100*/  STL [R1+0x54c], R45 ;  /* 0x00054c2d01007387 */ /* 0x0001e80000100800 */
[----:B0-----:R-:W4:Y:S04]  /*5110*/  LDL R45, [R1+0x8c] ;  /* 0x00008c00012d7983 */ /* 0x001f280000100800 */
[----:B------:R0:W-:Y:S04]  /*5120*/  STL [R1+0x548], R46 ;  /* 0x0005482e01007387 */ /* 0x0001e80000100800 */
[----:B0-----:R-:W3:Y:S04]  /*5130*/  LDL R46, [R1+0x88] ;  /* 0x00008800012e7983 */ /* 0x001ee80000100800 */
[----:B------:R0:W-:Y:S04]  /*5140*/  STL [R1+0x544], R47 ;  /* 0x0005442f01007387 */ /* 0x0001e80000100800 */
[----:B0-----:R-:W2:Y:S04]  /*5150*/  LDL R47, [R1+0x84] ;  /* 0x00008400012f7983 */ /* 0x001ea80000100800 */
[----:B------:R0:W-:Y:S04]  /*5160*/  STL [R1+0x540], R32 ;  /* 0x0005402001007387 */ /* 0x0001e80000100800 */
[----:B0-----:R-:W2:Y:S04]  /*5170*/  LDL R32, [R1+0x80] ;  /* 0x0000800001207983 */ /* 0x001ea80000100800 */
[----:B------:R0:W-:Y:S04]  /*5180*/  STL [R1+0x53c], R33 ;  /* 0x00053c2101007387 */ /* 0x0001e80000100800 */
[----:B0-----:R-:W2:Y:S04]  /*5190*/  LDL R33, [R1+0xbc] ;  /* 0x0000bc0001217983 */ /* 0x001ea80000100800 */
[----:B------:R-:W-:Y:S04]  /*51a0*/  STL [R1+0x538], R34 ;  /* 0x0005382201007387 */ /* 0x000fe80000100800 */
        /* <DEDUP_REMOVED lines=19> */
[----:B------:R4:W-:Y:S04]  /*52e0*/  STL [R1+0x4e8], R3 ;  /* 0x0004e80301007387 */ /* 0x0009e80000100800 */
[----:B------:R-:W-:Y:S04]  /*52f0*/  STL [R1+0x4e4], R2 ;  /* 0x0004e40201007387 */ /* 0x000fe80000100800 */
[----:B------:R3:W-:Y:S01]  /*5300*/  STL [R1+0x4e0], R0 ;  /* 0x0004e00001007387 */ /* 0x0007e20000100800 */
[----:B----4-:R-:W-:-:S01]  /*5310*/  FADD R3, RZ, R45 ;  /* 0x0000002dff037221 */ /* 0x010fc20000000000 */
[----:B---3--:R-:W-:Y:S01]  /*5320*/  FADD R0, RZ, R46 ;  /* 0x0000002eff007221 */ /* 0x008fe20000000000 */
[----:B--2---:R-:W-:-:S05]  /*5330*/  FADD R2, RZ, R47 ;  /* 0x0000002fff027221 */ /* 0x004fca0000000000 */
[----:B------:R0:W-:Y:S04]  /*5340*/  STL [R1+0xe0], R2 ;  /* 0x0000e00201007387 */ /* 0x0001e80000100800 */
[----:B------:R1:W-:Y:S01]  /*5350*/  STL [R1+0xe4], R0 ;  /* 0x0000e40001007387 */ /* 0x0003e20000100800 */
[----:B0-----:R-:W-:-:S03]  /*5360*/  FADD R2, RZ, R44 ;  /* 0x0000002cff027221 */ /* 0x001fc60000000000 */
[----:B------:R0:W-:Y:S01]  /*5370*/  STL [R1+0xe8], R3 ;  /* 0x0000e80301007387 */ /* 0x0001e20000100800 */
[----:B-1----:R-:W-:-:S03]  /*5380*/  FADD R0, RZ, R43 ;  /* 0x0000002bff007221 */ /* 0x002fc60000000000 */
[----:B------:R1:W-:Y:S04]  /*5390*/  STL [R1+0xec], R2 ;  /* 0x0000ec0201007387 */ /* 0x0003e80000100800 */
[----:B------:R-:W2:Y:S04]  /*53a0*/  LDL R43, [R1+0x9c] ;  /* 0x00009c00012b7983 */ /* 0x000ea80000100800 */
[----:B------:R3:W-:Y:S04]  /*53b0*/  STL [R1+0xf0], R0 ;  /* 0x0000f00001007387 */ /* 0x0007e80000100800 */
[----:B------:R-:W4:Y:S04]  /*53c0*/  LDL R44, [R1+0x60] ;  /* 0x00006000012c7983 */ /* 0x000f280000100800 */
[----:B------:R-:W4:Y:S01]  /*53d0*/  LDL R45, [R1+0x64] ;  /* 0x00006400012d7983 */ /* 0x000f220000100800 */
[----:B------:R-:W-:-:S03]  /*53e0*/  FADD R237, RZ, R32 ;  /* 0x00000020ffed7221 */ /* 0x000fc60000000000 */
[----:B------:R-:W4:Y:S01]  /*53f0*/  LDL R46, [R1+0x68] ;  /* 0x00006800012e7983 */ /* 0x000f220000100800 */
[----:B------:R-:W-:-:S03]  /*5400*/  FADD R236, RZ, R33 ;  /* 0x00000021ffec7221 */ /* 0x000fc60000000000 */
        /* <DEDUP_REMOVED lines=21> */
[----:B------:R-:W4:Y:S04]  /*5560*/  LDL R5, [R1] ;  /* 0x0000000001057983 */ /* 0x000f280000100800 */
[----:B------:R-:W4:Y:S04]  /*5570*/  LDL R4, [R1+0x4] ;  /* 0x0000040001047983 */ /* 0x000f280000100800 */
[----:B0-----:R-:W4:Y:S04]  /*5580*/  LDL R3, [R1+0x8] ;  /* 0x0000080001037983 */ /* 0x001f280000100800 */
[----:B-1----:R-:W4:Y:S04]  /*5590*/  LDL R2, [R1+0xc] ;  /* 0x00000c0001027983 */ /* 0x002f280000100800 */
[----:B---3--:R-:W3:Y:S01]  /*55a0*/  LDL R0, [R1+0x10] ;  /* 0x0000100001007983 */ /* 0x008ee20000100800 */
[----:B------:R-:W-:-:S05]  /*55b0*/  FADD R42, RZ, R42 ;  /* 0x0000002aff2a7221 */ /* 0x000fca0000000000 */
[----:B------:R0:W-:Y:S04]  /*55c0*/  STL [R1+0xf4], R42 ;  /* 0x0000f42a01007387 */ /* 0x0001e80000100800 */
[----:B0-----:R-:W3:Y:S01]  /*55d0*/  LDL.LU R42, [R1+0x558] ;  /* 0x00055800012a7983 */ /* 0x001ee20000300800 */
[----:B------:R-:W-:-:S01]  /*55e0*/  FADD R12, RZ, R12 ;  /* 0x0000000cff0c7221 */ /* 0x000fc20000000000 */
[----:B--2---:R-:W-:-:S05]  /*55f0*/  FADD R43, RZ, R43 ;  /* 0x0000002bff2b7221 */ /* 0x004fca0000000000 */
[----:B------:R0:W-:Y:S01]  /*5600*/  STL [R1+0xf8], R43 ;  /* 0x0000f82b01007387 */ /* 0x0001e20000100800 */
[----:B----4-:R-:W-:-:S01]  /*5610*/  FADD R44, RZ, R44 ;  /* 0x0000002cff2c7221 */ /* 0x010fc20000000000 */
[----:B------:R-:W-:Y:S02]  /*5620*/  FADD R45, RZ, R45 ;  /* 0x0000002dff2d7221 */ /* 0x000fe40000000000 */
[----:B0-----:R-:W2:Y:S01]  /*5630*/  LDL.LU R43, [R1+0x554] ;  /* 0x00055400012b7983 */ /* 0x001ea20000300800 */
[----:B------:R-:W-:-:S03]  /*5640*/  FADD R46, RZ, R46 ;  /* 0x0000002eff2e7221 */ /* 0x000fc60000000000 */
[----:B------:R0:W-:Y:S01]  /*5650*/  STL [R1+0xfc], R44 ;  /* 0x0000fc2c01007387 */ /* 0x0001e20000100800 */
[----:B------:R-:W-:-:S01]  /*5660*/  FADD R47, RZ, R47 ;  /* 0x0000002fff2f7221 */ /* 0x000fc20000000000 */
[----:B------:R-:W-:Y:S02]  /*5670*/  FADD R32, RZ, R32 ;  /* 0x00000020ff207221 */ /* 0x000fe40000000000 */
[----:B0-----:R-:W4:Y:S01]  /*5680*/  LDL.LU R44, [R1+0x550] ;  /* 0x00055000012c7983 */ /* 0x001f220000300800 */
[----:B------:R-:W-:-:S03]  /*5690*/  FADD R33, RZ, R33 ;  /* 0x00000021ff217221 */ /* 0x000fc60000000000 */
[----:B------:R0:W-:Y:S01]  /*56a0*/  STL [R1+0x100], R45 ;  /* 0x0001002d01007387 */ /* 0x0001e20000100800 */
[----:B------:R-:W-:-:S01]  /*56b0*/  FADD R34, RZ, R34 ;  /* 0x00000022ff227221 */ /* 0x000fc20000000000 */
[----:B------:R-:W-:Y:S02]  /*56c0*/  FADD R35, RZ, R35 ;  /* 0x00000023ff237221 */ /* 0x000fe40000000000 */
[----:B0-----:R-:W4:Y:S04]  /*56d0*/  LDL.LU R45, [R1+0x54c] ;  /* 0x00054c00012d7983 */ /* 0x001f280000300800 */
[----:B------:R0:W-:Y:S01]  /*56e0*/  STL [R1+0x104], R46 ;  /* 0x0001042e01007387 */ /* 0x0001e20000100800 */
[----:B------:R-:W-:-:S01]  /*56f0*/  FADD R36, RZ, R36 ;  /* 0x00000024ff247221 */ /* 0x000fc20000000000 */
[----:B------:R-:W-:-:S02]  /*5700*/  FADD R37, RZ, R37 ;  /* 0x00000025ff257221 */ /* 0x000fc40000000000 */
[----:B0-----:R-:W4:Y:S04]  /*5710*/  LDL.LU R46, [R1+0x548] ;  /* 0x00054800012e7983 */ /* 0x001f280000300800 */
[----:B------:R0:W-:Y:S01]  /*5720*/  STL [R1+0x108], R47 ;  /* 0x0001082f01007387 */ /* 0x0001e20000100800 */
[----:B------:R-:W-:-:S03]  /*5730*/  FADD R38, RZ, R38 ;  /* 0x00000026ff267221 */ /* 0x000fc60000000000 */
        /* <DEDUP_REMOVED lines=51> */
[----:B0-----:R0:W5:Y:S04]  /*5a70*/  LDL.LU R9, [R1+0x500] ;  /* 0x0005000001097983 */ /* 0x0011680000300800 */
[----:B------:R1:W-:Y:S01]  /*5a80*/  STL [R1+0x150], R8 ;  /* 0x0001500801007387 */ /* 0x0003e20000100800 */
[----:B---3--:R-:W-:-:S03]  /*5a90*/  FADD R0, RZ, R0 ;  /* 0x00000000ff007221 */ /* 0x008fc60000000000 */
[----:B-1----:R0:W5:Y:S04]  /*5aa0*/  LDL.LU R8, [R1+0x4fc] ;  /* 0x0004fc0001087983 */ /* 0x0021680000300800 */
[----:B------:R1:W-:Y:S04]  /*5ab0*/  STL [R1+0x154], R7 ;  /* 0x0001540701007387 */ /* 0x0003e80000100800 */
        /* <DEDUP_REMOVED lines=13> */
[----:B------:R1:W-:Y:S02]  /*5b90*/  STL [R1+0x170], R12 ;  /* 0x0001700c01007387 */ /* 0x0003e40000100800 */
[----:B-1----:R-:W-:-:S01]  /*5ba0*/  FADD R12, RZ, R11 ;  /* 0x0000000bff0c7221 */ /* 0x002fc20000000000 */
[----:B------:R-:W-:Y:S01]  /*5bb0*/  FADD R11, RZ, R10 ;  /* 0x0000000aff0b7221 */ /* 0x000fe20000000000 */
[----:B------:R-:W-:-:S03]  /*5bc0*/  FADD R10, RZ, R224 ;  /* 0x000000e0ff0a7221 */ /* 0x000fc60000000000 */
[----:B------:R1:W-:Y:S04]  /*5bd0*/  STL [R1+0x174], R12 ;  /* 0x0001740c01007387 */ /* 0x0003e80000100800 */
[----:B------:R3:W-:Y:S04]  /*5be0*/  STL [R1+0x178], R11 ;  /* 0x0001780b01007387 */ /* 0x0007e80000100800 */
[----:B------:R2:W-:Y:S01]  /*5bf0*/  STL [R1+0x17c], R10 ;  /* 0x00017c0a01007387 */ /* 0x0005e20000100800 */
[----:B-1----:R-:W-:-:S01]  /*5c00*/  FADD R12, RZ, R225 ;  /* 0x000000e1ff0c7221 */ /* 0x002fc20000000000 */
[----:B---3--:R-:W-:-:S04]  /*5c10*/  FADD R11, RZ, R226 ;  /* 0x000000e2ff0b7221 */ /* 0x008fc80000000000 */
[----:B------:R1:W-:Y:S01]  /*5c20*/  STL [R1+0x180], R12 ;  /* 0x0001800c01007387 */ /* 0x0003e20000100800 */
[----:B--2---:R-:W-:-:S03]  /*5c30*/  FADD R10, RZ, R227 ;  /* 0x000000e3ff0a7221 */ /* 0x004fc60000000000 */
[----:B------:R2:W-:Y:S04]  /*5c40*/  STL [R1+0x184], R11 ;  /* 0x0001840b01007387 */ /* 0x0005e80000100800 */
[----:B------:R3:W-:Y:S01]  /*5c50*/  STL [R1+0x188], R10 ;  /* 0x0001880a01007387 */ /* 0x0007e20000100800 */
[----:B-1----:R-:W-:-:S01]  /*5c60*/  FADD R12, RZ, R228 ;  /* 0x000000e4ff0c7221 */ /* 0x002fc20000000000 */
[----:B--2---:R-:W-:-:S04]  /*5c70*/  FADD R11, RZ, R229 ;  /* 0x000000e5ff0b7221 */ /* 0x004fc80000000000 */
[----:B------:R1:W-:Y:S01]  /*5c80*/  STL [R1+0x18c], R12 ;  /* 0x00018c0c01007387 */ /* 0x0003e20000100800 */
[----:B---3--:R-:W-:-:S03]  /*5c90*/  FADD R10, RZ, R230 ;  /* 0x000000e6ff0a7221 */ /* 0x008fc60000000000 */
        /* <DEDUP_REMOVED lines=363> */
[----:B----4-:R-:W-:-:S04]  /*7350*/  FADD R11, RZ, R44 ;  /* 0x0000002cff0b7221 */ /* 0x010fc80000000000 */
        /* <DEDUP_REMOVED lines=40> */
[----:B------:R-:W-:-:S01]  /*75e0*/  FADD R13, RZ, R13 ;  /* 0x0000000dff0d7221 */ /* 0x000fc20000000000 */
[----:B------:R-:W-:Y:S01]  /*75f0*/  FADD R14, RZ, R14 ;  /* 0x0000000eff0e7221 */ /* 0x000fe20000000000 */
        /* <DEDUP_REMOVED lines=13> */
[----:B0-----:R-:W-:-:S06]  /*76d0*/  UMOV UR54, URZ ;  /* 0x0000003f00367c82 */ /* 0x001fcc0008000000 */
.L_x_23:
[----:B------:R-:W3:Y:S01]  /*76e0*/  LDL R10, [R1+0x4d4] ;  /* 0x0004d400010a7983 */ /* 0x000ee20000100800 */
[----:B------:R-:W-:-:S04]  /*76f0*/  UIADD3 UR52, UR59, 0x1, URZ ;  /* 0x000000013b347890 */ /* 0x000fc8000fffe03f */
[----:B------:R-:W-:-:S04]  /*7700*/  UISETP.NE.AND UP0, UPT, UR52, 0xc, UPT ;  /* 0x0000000c3400788c */ /* 0x000fc8000bf05270 */
[----:B------:R-:W-:Y:S02]  /*7710*/  USEL UR8, URZ, 0x1, UP0 ;  /* 0x000000013f087887 */ /* 0x000fe40008000000 */
[----:B------:R-:W-:Y:S01]  /*7720*/  USEL UR52, UR52, URZ, UP0 ;  /* 0x0000003f34347287 */ /* 0x000fe20008000000 */
[----:B---3--:R-:W-:-:S13]  /*7730*/  R2UR UR9, R10 ;  /* 0x000000000a0972ca */ /* 0x008fda00000e0000 */
[----:B------:R-:W-:-:S06]  /*7740*/  ULOP3.LUT UR8, UR9, UR8, URZ, 0x3c, !UPT ;  /* 0x0000000809087292 */ /* 0x000fcc000f8e3c3f */
[----:B------:R-:W-:Y:S01]  /*7750*/  IMAD.U32 R10, RZ, RZ, UR8 ;  /* 0x00000008ff0a7e24 */ /* 0x000fe2000f8e00ff */
[----:B------:R-:W-:-:S06]  /*7760*/  UMOV UR8, 0x1 ;  /* 0x0000000100087882 */ /* 0x000fcc0000000000 */
.L_x_18:
[----:B------:R-:W-:-:S04]  /*7770*/  UISETP.LT.AND UP0, UPT, UR60, 0x1, UPT ;  /* 0x000000013c00788c */ /* 0x000fc8000bf01270 */
[----:B------:R-:W-:-:S04]  /*7780*/  USEL UR9, UR60, 0x1, UP0 ;  /* 0x000000013c097887 */ /* 0x000fc80008000000 */
[----:B------:R-:W-:-:S04]  /*7790*/  UIADD3 UR9, UR60, -UR9, URZ ;  /* 0x800000093c097290 */ /* 0x000fc8000fffe03f */
[----:B------:R-:W-:-:S06]  /*77a0*/  UISETP.GE.AND UP0, UPT, UR9, 0x1, UPT ;  /* 0x000000010900788c */ /* 0x000fcc000bf06270 */
[----:B------:R-:W-:-:S13]  /*77b0*/  PLOP3.LUT P0, PT, PT, PT, UP0, 0x80, 0x0 ;  /* 0x000000000000781c */ /* 0x000fda0003f0f008 */
[----:B------:R-:W-:Y:S05]  /*77c0*/  @!P0 BRA `(.L_x_24) ;  /* 0x0000004c00308947 */ /* 0x000fea0003800000 */
[----:B------:R-:W-:Y:S01]  /*77d0*/  IMAD.U32 R11, RZ, RZ, UR9 ;  /* 0x00000009ff0b7e24 */ /* 0x000fe2000f8e00ff */
[----:B------:R-:W-:-:S06]  /*77e0*/  UMOV UR55, UR59 ;  /* 0x0000003b00377c82 */ /* 0x000fcc0008000000 */
.L_x_32:
[----:B------:R-:W-:-:S06]  /*77f0*/  UISETP.NE.AND UP0, UPT, UR57, 0x3, UPT ;  /* 0x000000033900788c */ /* 0x000fcc000bf05270 */
[----:B------:R-:W-:-:S13]  /*7800*/  PLOP3.LUT P1, PT, PT, PT, UP0, 0x80, 0x0 ;  /* 0x000000000000781c */ /* 0x000fda0003f2f008 */
[----:B------:R-:W-:Y:S05]  /*7810*/  @!P1 BRA `(.L_x_25) ;  /* 0x0000000000049947 */ /* 0x000fea0003800000 */
[----:B------:R-:W-:Y:S01]  /*7820*/  BPT.TRAP 0x1 ;  /* 0x000000040000795c */ /* 0x000fe20000300000 */
.L_x_25:
[----:B------:R-:W0:Y:S01]  /*7830*/  S2UR UR9, SR_CgaCtaId ;  /* 0x00000000000979c3 */ /* 0x000e220000008800 */
[----:B------:R-:W-:Y:S01]  /*7840*/  UMOV UR53, 0x400 ;  /* 0x0000040000357882 */ /* 0x000fe20000000000 */
[----:B------:R-:W-:Y:S01]  /*7850*/  SHF.L.U32 R12, R10, 0x1f, RZ ;  /* 0x0000001f0a0c7819 */ /* 0x000fe200000006ff */
[----:B0-----:R-:W-:-:S04]  /*7860*/  ULEA UR53, UR9, UR53, 0x18 ;  /* 0x0000003509357291 */ /* 0x001fc8000f8ec03f */
[----:B------:R-:W-:-:S09]  /*7870*/  ULEA UR9, UR52, UR53, 0x3 ;  /* 0x0000003534097291 */ /* 0x000fd2000f8e183f */
[----:B------:R0:W1:Y:S01]  /*7880*/  SYNCS.PHASECHK.TRANS64.TRYWAIT P0, [UR9], R12 ;  /* 0x0000000cff0075a7 */ /* 0x0000620008000149 */
[----:B------:R-:W-:Y:S05]  /*7890*/  @!P1 BRA `(.L_x_26) ;  /* 0x0000000000049947 */ /* 0x000fea0003800000 */
[----:B------:R-:W-:Y:S01]  /*78a0*/  BPT.TRAP 0x1 ;  /* 0x000000040000795c */ /* 0x000fe20000300000 */
.L_x_26:
[----:B-1----:R-:W-:Y:S05]  /*78b0*/  @P0 BRA `(.L_x_27) ;  /* 0x0000000000080947 */ /* 0x002fea0003800000 */
[----:B------:R-:W1:Y:S02]  /*78c0*/  SYNCS.PHASECHK.TRANS64.TRYWAIT P0, [UR9], R12 ;  /* 0x0000000cff0075a7 */ /* 0x000e640008000149 */
[----:B-1----:R-:W-:Y:S05]  /*78d0*/  @!P0 BRA `(.L_x_28) ;  /* 0x0000027800008947 */ /* 0x002fea0003800000 */
.L_x_27:
[----:B------:R-:W-:Y:S04]  /*78e0*/  STL.64 [R1+0x558], R102 ;  /* 0x0005586601007387 */ /* 0x000fe80000100a00 */
[----:B------:R-:W-:Y:S04]  /*78f0*/  STL.64 [R1+0x550], R100 ;  /* 0x0005506401007387 */ /* 0x000fe80000100a00 */
[----:B------:R-:W-:Y:S04]  /*7900*/  STL.64 [R1+0x548], R98 ;  /* 0x0005486201007387 */ /* 0x000fe80000100a00 */
[----:B------:R1:W-:Y:S04]  /*7910*/  STL.64 [R1+0x540], R96 ;  /* 0x0005406001007387 */ /* 0x0003e80000100a00 */
[----:B-1----:R-:W3:Y:S04]  /*7920*/  LDL.LU.64 R96, [R1] ;  /* 0x0000000001607983 */ /* 0x002ee80000300a00 */
[----:B------:R-:W3:Y:S04]  /*7930*/  LDL.LU.64 R98, [R1+0x8] ;  /* 0x0000080001627983 */ /* 0x000ee80000300a00 */
[----:B------:R-:W3:Y:S04]  /*7940*/  LDL.LU.64 R100, [R1+0x10] ;  /* 0x0000100001647983 */ /* 0x000ee80000300a00 */
[----:B------:R-:W3:Y:S04]  /*7950*/  LDL.LU.64 R102, [R1+0x18] ;  /* 0x0000180001667983 */ /* 0x000ee80000300a00 */
[----:B------:R-:W-:Y:S04]  /*7960*/  STL.64 [R1+0x538], R78 ;  /* 0x0005384e01007387 */ /* 0x000fe80000100a00 */
[----:B------:R-:W-:Y:S04]  /*7970*/  STL.64 [R1+0x530], R76 ;  /* 0x0005304c01007387 */ /* 0x000fe80000100a00 */
[----:B------:R-:W-:Y:S04]  /*7980*/  STL.64 [R1+0x528], R74 ;  /* 0x0005284a01007387 */ /* 0x000fe80000100a00 */
[----:B------:R1:W-:Y:S04]  /*7990*/  STL.64 [R1+0x520], R72 ;  /* 0x0005204801007387 */ /* 0x0003e80000100a00 */
[----:B-1----:R-:W4:Y:S04]  /*79a0*/  LDL.LU.64 R72, [R1+0x60] ;  /* 0x0000600001487983 */ /* 0x002f280000300a00 */
[----:B------:R-:W4:Y:S04]  /*79b0*/  LDL.LU.64 R74, [R1+0x68] ;  /* 0x00006800014a7983 */ /* 0x000f280000300a00 */
[----:B------:R-:W4:Y:S04]  /*79c0*/  LDL.LU.64 R76, [R1+0x70] ;  /* 0x00007000014c7983 */ /* 0x000f280000300a00 */
[----:B------:R-:W4:Y:S04]  /*79d0*/  LDL.LU.64 R78, [R1+0x78] ;  /* 0x00007800014e7983 */ /* 0x000f280000300a00 */
[----:B------:R-:W-:Y:S04]  /*79e0*/  STL.64 [R1+0x518], R54 ;  /* 0x0005183601007387 */ /* 0x000fe80000100a00 */
[----:B------:R-:W-:Y:S04]  /*79f0*/  STL.64 [R1+0x510], R52 ;  /* 0x0005103401007387 */ /* 0x000fe80000100a00 */
[----:B------:R-:W-:Y:S04]  /*7a00*/  STL.64 [R1+0x508], R50 ;  /* 0x0005083201007387 */ /* 0x000fe80000100a00 */
[----:B------:R1:W-:Y:S04]  /*7a10*/  STL.64 [R1+0x500], R48 ;  /* 0x0005003001007387 */ /* 0x0003e80000100a00 */
[----:B-1----:R-:W2:Y:S04]  /*7a20*/  LDL.LU.64 R48, [R1+0xc0] ;  /* 0x0000c00001307983 */ /* 0x002ea80000300a00 */
[----:B------:R-:W2:Y:S04]  /*7a30*/  LDL.LU.64 R50, [R1+0xc8] ;  /* 0x0000c80001327983 */ /* 0x000ea80000300a00 */
[----:B------:R-:W2:Y:S04]  /*7a40*/  LDL.LU.64 R52, [R1+0xd0] ;  /* 0x0000d00001347983 */ /* 0x000ea80000300a00 */
[----:B------:R-:W2:Y:S01]  /*7a50*/  LDL.LU.64 R54, [R1+0xd8] ;  /* 0x0000d80001367983 */ /* 0x000ea20000300a00 */
[----:B------:R-:W-:-:S02]  /*7a60*/  UIADD3 UR9, UR53, 0x24180, URZ ;  /* 0x0002418035097890 */ /* 0x000fc4000fffe03f */
[----:B------:R-:W-:Y:S01]  /*7a70*/  UISETP.NE.AND UP0, UPT, UR12, URZ, UPT ;  /* 0x0000003f0c00728c */ /* 0x000fe2000bf05270 */
[----:B------:R-:W-:Y:S01]  /*7a80*/  STL.64 [R1+0x4f8], R30 ;  /* 0x0004f81e01007387 */ /* 0x000fe20000100a00 */
[----:B------:R-:W-:Y:S02]  /*7a90*/  USHF.R.U32.HI UR9, URZ, 0x4, UR9 ;  /* 0x000000043f097899 */ /* 0x000fe40008011609 */
[----:B------:R-:W-:Y:S01]  /*7aa0*/  USEL UR8, UR8, URZ, !UP0 ;  /* 0x0000003f08087287 */ /* 0x000fe2000c000000 */
[----:B------:R-:W-:Y:S01]  /*7ab0*/  STL.64 [R1+0x4f0], R28 ;  /* 0x0004f01c01007387 */ /* 0x000fe20000100a00 */
[----:B------:R-:W-:Y:S02]  /*7ac0*/  ULOP3.LUT UR9, UR9, 0x3fff, URZ, 0xc0, !UPT ;  /* 0x00003fff09097892 */ /* 0x000fe4000f8ec03f */
[----:B------:R-:W-:Y:S01]  /*7ad0*/  ULOP3.LUT UR44, UR56, 0x10000, URZ, 0xfc, !UPT ;  /* 0x00010000382c7892 */ /* 0x000fe2000f8efc3f */
[----:B------:R-:W-:Y:S01]  /*7ae0*/  STL.64 [R1+0x4e8], R26 ;  /* 0x0004e81a01007387 */ /* 0x000fe20000100a00 */
[----:B------:R-:W-:-:S02]  /*7af0*/  ULOP3.LUT UR9, UR9, 0x10000, URZ, 0xfc, !UPT ;  /* 0x0001000009097892 */ /* 0x000fc4000f8efc3f */
[----:B------:R-:W-:Y:S01]  /*7b00*/  UISETP.NE.U32.AND UP0, UPT, UR8, URZ, UPT ;  /* 0x0000003f0800728c */ /* 0x000fe2000bf05070 */
[----:B------:R-:W-:Y:S01]  /*7b10*/  STL.64 [R1+0x4e0], R24 ;  /* 0x0004e01801007387 */ /* 0x000fe20000100a00 */
[----:B------:R-:W-:Y:S02]  /*7b20*/  UIMAD UR44, UR52, 0x300, UR44 ;  /* 0x00000300342c78a4 */ /* 0x000fe4000f8e022c */
[----:B------:R-:W-:Y:S01]  /*7b30*/  UIMAD UR46, UR52, 0x160, UR9 ;  /* 0x00000160342e78a4 */ /* 0x000fe2000f8e0209 */
[----:B------:R-:W-:Y:S01]  /*7b40*/  UMOV UR45, 0xc0000010 ;  /* 0xc0000010002d7882 */ /* 0x000fe20000000000 */
[----:B------:R-:W-:Y:S02]  /*7b50*/  UMOV UR47, 0xc0000010 ;  /* 0xc0000010002f7882 */ /* 0x000fe40000000000 */
[----:B------:R-:W-:Y:S01]  /*7b60*/  UIADD3 UR42, UR46, 0x20, URZ ;  /* 0x000000202e2a7890 */ /* 0x000fe2000fffe03f */
[----:B------:R-:W-:Y:S01]  /*7b70*/  UMOV UR40, UR44 ;  /* 0x0000002c00287c82 */ /* 0x000fe20008000000 */
[----:B------:R-:W-:Y:S01]  /*7b80*/  UMOV UR41, UR45 ;  /* 0x0000002d00297c82 */ /* 0x000fe20008000000 */
[----:B------:R-:W-:Y:S01]  /*7b90*/  UMOV UR43, 0xc0000010 ;  /* 0xc0000010002b7882 */ /* 0x000fe20000000000 */
        /* <DEDUP_REMOVED lines=12> */
[----:B--2---:R-:W-:Y:S01]  /*7c60*/  WARPGROUP.ARRIVE ;  /* 0x00000000000079c5 */ /* 0x004fe20000000000 */
[----:B------:R-:W-:Y:S01]  /*7c70*/  UIADD3 UR26, UR46, 0xa0, URZ ;  /* 0x000000a02e1a7890 */ /* 0x000fe2000fffe03f */
[----:B------:R-:W-:Y:S01]  /*7c80*/  UMOV UR24, UR44 ;  /* 0x0000002c00187c82 */ /* 0x000fe20008000000 */
[----:B------:R-:W-:Y:S01]  /*7c90*/  UMOV UR25, UR45 ;  /* 0x0000002d00197c82 */ /* 0x000fe20008000000 */
[----:B------:R-:W-:-:S02]  /*7ca0*/  UMOV UR27, 0xc0000010 ;  /* 0xc0000010001b7882 */ /* 0x000fc40000000000 */
[----:B------:R-:W-:Y:S01]  /*7cb0*/  QGMMA.64x16x32.F32.E4M3.E4M3 R48, gdesc[UR44], R48, UP0, gsb0 ;  /* 0x002000002c3079f3 */ /* 0x000fe2000b800830 */
        /* <DEDUP_REMOVED lines=11> */
[----:B------:R-:W-:-:S02]  /*7d70*/  WARPGROUP.DEPBAR.LE gsb0, 0x0 ;  /* 0x00008000000079c5 */ /* 0x000fc40000010000 */
[----:B----4-:R-:W-:Y:S01]  /*7d80*/  WARPGROUP.ARRIVE ;  /* 0x00000000000079c5 */ /* 0x010fe20000000000 */
[----:B------:R-:W-:Y:S01]  /*7d90*/  UMOV UR15, 0xc0000010 ;  /* 0xc0000010000f7882 */ /* 0x000fe20000000000 */
[----:B------:R-:W-:Y:S01]  /*7da0*/  UIADD3 UR10, UR46, 0x120, URZ ;  /* 0x000001202e0a7890 */ /* 0x000fe2000fffe03f */
[----:B------:R-:W-:Y:S03]  /*7db0*/  STL.64 [R1+0xc0], R48 ;  /* 0x0000c03001007387 */ /* 0x000fe60000100a00 */
[----:B------:R-:W-:Y:S01]  /*7dc0*/  QGMMA.64x16x32.F32.E4M3.E4M3 R72, gdesc[UR40], R72, UP0, gsb0 ;  /* 0x00200000284879f3 */ /* 0x000fe2000b800848 */
[----:B------:R-:W-:Y:S01]  /*7dd0*/  UMOV UR8, UR44 ;  /* 0x0000002c00087c82 */ /* 0x000fe20008000000 */
[----:B------:R-:W-:Y:S01]  /*7de0*/  UMOV UR9, UR45 ;  /* 0x0000002d00097c82 */ /* 0x000fe20008000000 */
[----:B------:R-:W-:Y:S01]  /*7df0*/  UMOV UR11, 0xc0000010 ;  /* 0xc0000010000b7882 */ /* 0x000fe20000000000 */
[----:B------:R-:W-:Y:S01]  /*7e00*/  UIADD3 UR50, UR46, 0x140, URZ ;  /* 0x000001402e327890 */ /* 0x000fe2000fffe03f */
[----:B------:R-:W-:Y:S01]  /*7e10*/  STL.64 [R1+0xc8], R50 ;  /* 0x0000c83201007387 */ /* 0x000fe20000100a00 */
[----:B------:R-:W-:Y:S01]  /*7e20*/  UMOV UR48, UR44 ;  /* 0x0000002c00307c82 */ /* 0x000fe20008000000 */
[----:B------:R-:W-:Y:S01]  /*7e30*/  UMOV UR49, UR45 ;  /* 0x0000002d00317c82 */ /* 0x000fe20008000000 */
[----:B------:R-:W-:Y:S01]  /*7e40*/  UMOV UR51, 0xc0000010 ;  /* 0xc000001000337882 */ /* 0x000fe20000000000 */
[----:B------:R-:W-:Y:S04]  /*7e50*/  STL.64 [R1+0xd0], R52 ;  /* 0x0000d03401007387 */ /* 0x000fe80000100a00 */
[----:B------:R-:W-:Y:S01]  /*7e60*/  STL.64 [R1+0xd8], R54 ;  /* 0x0000d83601007387 */ /* 0x000fe20000100a00 */
[----:B------:R-:W-:-:S02]  /*7e70*/  WARPGROUP.DEPBAR.LE gsb0, 0x0 ;  /* 0x00008000000079c5 */ /* 0x000fc40000010000 */
[----:B---3--:R-:W-:Y:S01]  /*7e80*/  WARPGROUP.ARRIVE ;  /* 0x00000000000079c5 */ /* 0x008fe20000000000 */
[----:B------:R-:W-:Y:S04]  /*7e90*/  STL.64 [R1+0x60], R72 ;  /* 0x0000604801007387 */ /* 0x000fe80000100a00 */
[----:B------:R-:W-:Y:S01]  /*7ea0*/  STL.64 [R1+0x68], R74 ;  /* 0x0000684a01007387 */ /* 0x000fe20000100a00 */
[----:B------:R-:W-:Y:S03]  /*7eb0*/  QGMMA.64x16x32.F32.E4M3.E4M3 R96, gdesc[UR36], R96, UP0, gsb0 ;  /* 0x00200000246079f3 */ /* 0x000fe6000b800860 */
[----:B------:R-:W-:Y:S04]  /*7ec0*/  STL.64 [R1+0x70], R76 ;  /* 0x0000704c01007387 */ /* 0x000fe80000100a00 */
[----:B------:R-:W-:Y:S01]  /*7ed0*/  STL.64 [R1+0x78], R78 ;  /* 0x0000784e01007387 */ /* 0x000fe20000100a00 */
[----:B------:R-:W-:-:S02]  /*7ee0*/  WARPGROUP.DEPBAR.LE gsb0, 0x0 ;  /* 0x00008000000079c5 */ /* 0x000fc40000010000 */
[----:B------:R-:W-:Y:S01]  /*7ef0*/  WARPGROUP.ARRIVE ;  /* 0x00000000000079c5 */ /* 0x000fe20000000000 */
[----:B------:R1:W-:Y:S01]  /*7f00*/  STL.64 [R1], R96 ;  /* 0x0000006001007387 */ /* 0x0003e20000100a00 */
[----:B0-----:R-:W-:-:S03]  /*7f10*/  IMAD.MOV.U32 R12, RZ, RZ, R103 ;  /* 0x000000ffff0c7224 */ /* 0x001fc600078e0067 */
[----:B------:R0:W-:Y:S01]  /*7f20*/  STL.64 [R1+0x8], R98 ;  /* 0x0000086201007387 */ /* 0x0001e20000100a00 */
[----:B------:R-:W-:Y:S03]  /*7f30*/  QGMMA.64x16x32.F32.E4M3.E4M3 R208, gdesc[UR32], R208, UP0, gsb0 ;  /* 0x0020000020d079f3 */ /* 0x000fe6000b8008d0 */
[----:B------:R2:W-:Y:S04]  /*7f40*/  STL.64 [R1+0x10], R100 ;  /* 0x0000106401007387 */ /* 0x0005e80000100a00 */
[----:B------:R3:W-:Y:S04]  /*7f50*/  STL.64 [R1+0x18], R102 ;  /* 0x0000186601007387 */ /* 0x0007e80000100a00 */
[----:B-1----:R-:W4:Y:S04]  /*7f60*/  LDL.LU.64 R96, [R1+0x40] ;  /* 0x0000400001607983 */ /* 0x002f280000300a00 */
[----:B0-----:R-:W4:Y:S04]  /*7f70*/  LDL.LU.64 R98, [R1+0x48] ;  /* 0x0000480001627983 */ /* 0x001f280000300a00 */
[----:B--2---:R-:W4:Y:S04]  /*7f80*/  LDL.LU.64 R100, [R1+0x50] ;  /* 0x0000500001647983 */ /* 0x004f280000300a00 */
[----:B---3--:R-:W4:Y:S04]  /*7f90*/  LDL.LU.64 R102, [R1+0x58] ;  /* 0x0000580001667983 */ /* 0x008f280000300a00 */
[----:B------:R-:W2:Y:S04]  /*7fa0*/  LDL.LU.64 R72, [R1+0xa0] ;  /* 0x0000a00001487983 */ /* 0x000ea80000300a00 */
[----:B------:R-:W2:Y:S04]  /*7fb0*/  LDL.LU.64 R74, [R1+0xa8] ;  /* 0x0000a800014a7983 */ /* 0x000ea80000300a00 */
[----:B------:R-:W2:Y:S04]  /*7fc0*/  LDL.LU.64 R76, [R1+0xb0] ;  /* 0x0000b000014c7983 */ /* 0x000ea80000300a00 */
[----:B------:R-:W2:Y:S04]  /*7fd0*/  LDL.LU.64 R78, [R1+0xb8] ;  /* 0x0000b800014e7983 */ /* 0x000ea80000300a00 */
[----:B------:R-:W3:Y:S04]  /*7fe0*/  LDL.LU.64 R48, [R1+0x80] ;  /* 0x0000800001307983 */ /* 0x000ee80000300a00 */
[----:B------:R-:W3:Y:S04]  /*7ff0*/  LDL.LU.64 R50, [R1+0x88] ;  /* 0x0000880001327983 */ /* 0x000ee80000300a00 */
[----:B------:R-:W3:Y:S01]  /*8000*/  LDL.LU.64 R52, [R1+0x90] ;  /* 0x0000900001347983 */ /* 0x000ee20000300a00 */
[----:B------:R-:W-:-:S02]  /*8010*/  WARPGROUP.DEPBAR.LE gsb0, 0x0 ;  /* 0x00008000000079c5 */ /* 0x000fc40000010000 */
[----:B------:R-:W-:Y:S01]  /*8020*/  WARPGROUP.ARRIVE ;  /* 0x00000000000079c5 */ /* 0x000fe20000000000 */
[----:B------:R-:W3:Y:S04]  /*8030*/  LDL.LU.64 R54, [R1+0x98] ;  /* 0x0000980001367983 */ /* 0x000ee80000300a00 */
[----:B------:R-:W3:Y:S01]  /*8040*/  LDL.LU.64 R24, [R1+0x20] ;  /* 0x0000200001187983 */ /* 0x000ee20000300a00 */
[----:B------:R-:W-:Y:S03]  /*8050*/  QGMMA.64x16x32.F32.E4M3.E4M3 R184, gdesc[UR28], R184, UP0, gsb0 ;  /* 0x002000001cb879f3 */ /* 0x000fe6000b8008b8 */
[----:B------:R-:W3:Y:S04]  /*8060*/  LDL.LU.64 R26, [R1+0x28] ;  /* 0x00002800011a7983 */ /* 0x000ee80000300a00 */
[----:B------:R-:W3:Y:S04]  /*8070*/  LDL.LU.64 R28, [R1+0x30] ;  /* 0x00003000011c7983 */ /* 0x000ee80000300a00 */
[----:B------:R-:W3:Y:S01]  /*8080*/  LDL.LU.64 R30, [R1+0x38] ;  /* 0x00003800011e7983 */ /* 0x000ee20000300a00 */
[----:B------:R-:W-:-:S02]  /*8090*/  WARPGROUP.DEPBAR.LE gsb0, 0x0 ;  /* 0x00008000000079c5 */ /* 0x000fc40000010000 */
[----:B------:R-:W-:-:S06]  /*80a0*/  WARPGROUP.ARRIVE ;  /* 0x00000000000079c5 */ /* 0x000fcc0000000000 */
[----:B------:R-:W-:Y:S03]  /*80b0*/  QGMMA.64x16x32.F32.E4M3.E4M3 R160, gdesc[UR24], R160, UP0, gsb0 ;  /* 0x0020000018a079f3 */ /* 0x000fe6000b8008a0 */
[----:B------:R-:W-:Y:S02]  /*80c0*/  WARPGROUP.DEPBAR.LE gsb0, 0x0 ;  /* 0x00008000000079c5 */ /* 0x000fe40000010000 */
[----:B------:R-:W-:-:S06]  /*80d0*/  WARPGROUP.ARRIVE ;  /* 0x00000000000079c5 */ /* 0x000fcc0000000000 */
[----:B------:R-:W-:Y:S03]  /*80e0*/  QGMMA.64x16x32.F32.E4M3.E4M3 R136, gdesc[UR20], R136, UP0, gsb0 ;  /* 0x00200000148879f3 */ /* 0x000fe6000b800888 */
[----:B------:R-:W-:Y:S02]  /*80f0*/  WARPGROUP.DEPBAR.LE gsb0, 0x0 ;  /* 0x00008000000079c5 */ /* 0x000fe40000010000 */
[----:B------:R-:W-:-:S06]  /*8100*/  WARPGROUP.ARRIVE ;  /* 0x00000000000079c5 */ /* 0x000fcc0000000000 */
[----:B------:R-:W-:Y:S03]  /*8110*/  QGMMA.64x16x32.F32.E4M3.E4M3 R112, gdesc[UR16], R112, UP0, gsb0 ;  /* 0x00200000107079f3 */ /* 0x000fe6000b800870 */
[----:B------:R-:W-:Y:S02]  /*8120*/  WARPGROUP.DEPBAR.LE gsb0, 0x0 ;  /* 0x00008000000079c5 */ /* 0x000fe40000010000 */
[----:B------:R-:W-:-:S06]  /*8130*/  WARPGROUP.ARRIVE ;  /* 0x00000000000079c5 */ /* 0x000fcc0000000000 */
[----:B------:R-:W-:Y:S01]  /*8140*/  QGMMA.64x16x32.F32.E4M3.E4M3 R88, gdesc[UR12], R88, UP0, gsb0 ;  /* 0x002000000c5879f3 */ /* 0x000fe2000b800858 */
[----:B------:R-:W-:Y:S02]  /*8150*/  UIADD3 UR12, UR44, 0x100, URZ ;  /* 0x000001002c0c7890 */ /* 0x000fe4000fffe03f */
[----:B------:R-:W-:Y:S02]  /*8160*/  WARPGROUP.DEPBAR.LE gsb0, 0x0 ;  /* 0x00008000000079c5 */ /* 0x000fe40000010000 */
[----:B------:R-:W-:-:S06]  /*8170*/  WARPGROUP.ARRIVE ;  /* 0x00000000000079c5 */ /* 0x000fcc0000000000 */
[----:B------:R-:W-:Y:S03]  /*8180*/  QGMMA.64x16x32.F32.E4M3.E4M3 R64, gdesc[UR8], R64, UP0, gsb0 ;  /* 0x00200000084079f3 */ /* 0x000fe6000b800840 */
[----:B------:R-:W-:Y:S02]  /*8190*/  WARPGROUP.DEPBAR.LE gsb0, 0x0 ;  /* 0x00008000000079c5 */ /* 0x000fe40000010000 */
[----:B------:R-:W-:-:S06]  /*81a0*/  WARPGROUP.ARRIVE ;  /* 0x00000000000079c5 */ /* 0x000fcc0000000000 */
[----:B------:R-:W-:Y:S01]  /*81b0*/  QGMMA.64x16x32.F32.E4M3.E4M3 R40, gdesc[UR48], R40, UP0, gsb0 ;  /* 0x00200000302879f3 */ /* 0x000fe2000b800828 */
        /* <DEDUP_REMOVED lines=49> */
[----:B----4-:R-:W-:-:S06]  /*84d0*/  WARPGROUP.ARRIVE ;  /* 0x00000000000079c5 */ /* 0x010fcc0000000000 */
[----:B------:R-:W-:Y:S01]  /*84e0*/  QGMMA.64x16x32.F32.E4M3.E4M3 R96, gdesc[UR40], R96, UP0, gsb0 ;  /* 0x00200000286079f3 */ /* 0x000fe2000b800860 */
[----:B------:R-:W-:Y:S01]  /*84f0*/  UMOV UR44, UR48 ;  /* 0x00000030002c7c82 */ /* 0x000fe20008000000 */
[----:B------:R-:W-:Y:S01]  /*8500*/  UMOV UR45, UR49 ;  /* 0x00000031002d7c82 */ /* 0x000fe20008000000 */
[----:B------:R-:W-:Y:S01]  /*8510*/  UIADD3 UR54, UR54, 0x1, URZ ;  /* 0x0000000136367890 */ /* 0x000fe2000fffe03f */
[----:B------:R-:W-:Y:S01]  /*8520*/  ULDC UR49, c[0x0][0x50c] ;  /* 0x0001430000317ab9 */ /* 0x000fe20000000800 */
[----:B------:R-:W-:Y:S02]  /*8530*/  WARPGROUP.DEPBAR.LE gsb0, 0x0 ;  /* 0x00008000000079c5 */ /* 0x000fe40000010000 */
[----:B--2---:R-:W-:Y:S01]  /*8540*/  WARPGROUP.ARRIVE ;  /* 0x00000000000079c5 */ /* 0x004fe20000000000 */
[----:B------:R-:W-:Y:S04]  /*8550*/  STL.64 [R1+0x40], R96 ;  /* 0x0000406001007387 */ /* 0x000fe80000100a00 */
[----:B------:R-:W-:Y:S01]  /*8560*/  STL.64 [R1+0x48], R98 ;  /* 0x0000486201007387 */ /* 0x000fe20000100a00 */
[----:B------:R-:W-:Y:S01]  /*8570*/  QGMMA.64x16x32.F32.E4M3.E4M3 R72, gdesc[UR44], R72, UP0, gsb0 ;  /* 0x002000002c4879f3 */ /* 0x000fe2000b800848 */
[----:B------:R-:W-:Y:S01]  /*8580*/  UMOV UR44, UR8 ;  /* 0x00000008002c7c82 */ /* 0x000fe20008000000 */
[----:B------:R-:W-:Y:S01]  /*8590*/  UMOV UR45, 0xc0000010 ;  /* 0xc0000010002d7882 */ /* 0x000fe20000000000 */
[----:B------:R-:W-:Y:S01]  /*85a0*/  STL.64 [R1+0x50], R100 ;  /* 0x0000506401007387 */ /* 0x000fe20000100a00 */
[----:B------:R-:W-:-:S02]  /*85b0*/  WARPGROUP.DEPBAR.LE gsb0, 0x0 ;  /* 0x00008000000079c5 */ /* 0x000fc40000010000 */
[----:B---3--:R-:W-:Y:S01]  /*85c0*/  WARPGROUP.ARRIVE ;  /* 0x00000000000079c5 */ /* 0x008fe20000000000 */
[----:B------:R-:W-:Y:S01]  /*85d0*/  UMOV UR40, UR44 ;  /* 0x0000002c00287c82 */ /* 0x000fe20008000000 */
[----:B------:R-:W-:Y:S01]  /*85e0*/  UMOV UR41, UR45 ;  /* 0x0000002d00297c82 */ /* 0x000fe20008000000 */
[----:B------:R0:W-:Y:S03]  /*85f0*/  STL.64 [R1+0x58], R102 ;  /* 0x0000586601007387 */ /* 0x0001e60000100a00 */
[----:B------:R-:W-:Y:S01]  /*8600*/  QGMMA.64x16x32.F32.E4M3.E4M3 R48, gdesc[UR44], R48, UP0, gsb0 ;  /* 0x002000002c3079f3 */ /* 0x000fe2000b800830 */
[----:B0-----:R-:W2:Y:S04]  /*8610*/  LDL.LU.64 R102, [R1+0x558] ;  /* 0x0005580001667983 */ /* 0x001ea80000300a00 */
[----:B------:R-:W2:Y:S04]  /*8620*/  LDL.LU.64 R100, [R1+0x550] ;  /* 0x0005500001647983 */ /* 0x000ea80000300a00 */
[----:B------:R-:W2:Y:S04]  /*8630*/  LDL.LU.64 R98, [R1+0x548] ;  /* 0x0005480001627983 */ /* 0x000ea80000300a00 */
[----:B------:R-:W2:Y:S01]  /*8640*/  LDL.LU.64 R96, [R1+0x540] ;  /* 0x0005400001607983 */ /* 0x000ea20000300a00 */
[----:B------:R-:W-:Y:S01]  /*8650*/  UMOV UR36, UR44 ;  /* 0x0000002c00247c82 */ /* 0x000fe20008000000 */
[----:B------:R-:W-:-:S02]  /*8660*/  UMOV UR37, UR45 ;  /* 0x0000002d00257c82 */ /* 0x000fc40008000000 */
[----:B------:R-:W-:Y:S04]  /*8670*/  STL.64 [R1+0xa0], R72 ;  /* 0x0000a04801007387 */ /* 0x000fe80000100a00 */
[----:B------:R-:W-:Y:S04]  /*8680*/  STL.64 [R1+0xa8], R74 ;  /* 0x0000a84a01007387 */ /* 0x000fe80000100a00 */
[----:B------:R-:W-:Y:S04]  /*8690*/  STL.64 [R1+0xb0], R76 ;  /* 0x0000b04c01007387 */ /* 0x000fe80000100a00 */
[----:B------:R0:W-:Y:S04]  /*86a0*/  STL.64 [R1+0xb8], R78 ;  /* 0x0000b84e01007387 */ /* 0x0001e80000100a00 */
[----:B0-----:R-:W3:Y:S01]  /*86b0*/  LDL.LU.64 R78, [R1+0x538] ;  /* 0x00053800014e7983 */ /* 0x001ee20000300a00 */
[----:B------:R-:W-:-:S02]  /*86c0*/  WARPGROUP.DEPBAR.LE gsb0, 0x0 ;  /* 0x00008000000079c5 */ /* 0x000fc40000010000 */
[----:B------:R-:W-:Y:S01]  /*86d0*/  WARPGROUP.ARRIVE ;  /* 0x00000000000079c5 */ /* 0x000fe20000000000 */
[----:B------:R-:W3:Y:S04]  /*86e0*/  LDL.LU.64 R76, [R1+0x530] ;  /* 0x00053000014c7983 */ /* 0x000ee80000300a00 */
[----:B------:R-:W3:Y:S01]  /*86f0*/  LDL.LU.64 R74, [R1+0x528] ;  /* 0x00052800014a7983 */ /* 0x000ee20000300a00 */
[----:B------:R-:W-:Y:S03]  /*8700*/  QGMMA.64x16x32.F32.E4M3.E4M3 R24, gdesc[UR40], R24, UP0, gsb0 ;  /* 0x00200000281879f3 */ /* 0x000fe6000b800818 */
[----:B------:R-:W3:Y:S01]  /*8710*/  LDL.LU.64 R72, [R1+0x520] ;  /* 0x0005200001487983 */ /* 0x000ee20000300a00 */
[----:B------:R-:W-:Y:S01]  /*8720*/  UMOV UR32, UR44 ;  /* 0x0000002c00207c82 */ /* 0x000fe20008000000 */
[----:B------:R-:W-:-:S02]  /*8730*/  UMOV UR33, UR45 ;  /* 0x0000002d00217c82 */ /* 0x000fc40008000000 */
[----:B------:R-:W-:Y:S04]  /*8740*/  STL.64 [R1+0x80], R48 ;  /* 0x0000803001007387 */ /* 0x000fe80000100a00 */
[----:B------:R-:W-:Y:S04]  /*8750*/  STL.64 [R1+0x88], R50 ;  /* 0x0000883201007387 */ /* 0x000fe80000100a00 */
[----:B------:R-:W-:Y:S04]  /*8760*/  STL.64 [R1+0x90], R52 ;  /* 0x0000903401007387 */ /* 0x000fe80000100a00 */
[----:B------:R0:W-:Y:S04]  /*8770*/  STL.64 [R1+0x98], R54 ;  /* 0x0000983601007387 */ /* 0x0001e80000100a00 */
[----:B0-----:R-:W4:Y:S04]  /*8780*/  LDL.LU.64 R54, [R1+0x518] ;  /* 0x0005180001367983 */ /* 0x001f280000300a00 */
[----:B------:R-:W4:Y:S04]  /*8790*/  LDL.LU.64 R52, [R1+0x510] ;  /* 0x0005100001347983 */ /* 0x000f280000300a00 */
[----:B------:R-:W4:Y:S04]  /*87a0*/  LDL.LU.64 R50, [R1+0x508] ;  /* 0x0005080001327983 */ /* 0x000f280000300a00 */
[----:B------:R-:W4:Y:S01]  /*87b0*/  LDL.LU.64 R48, [R1+0x500] ;  /* 0x0005000001307983 */ /* 0x000f220000300a00 */
[----:B------:R-:W-:-:S02]  /*87c0*/  WARPGROUP.DEPBAR.LE gsb0, 0x0 ;  /* 0x00008000000079c5 */ /* 0x000fc40000010000 */
[----:B------:R-:W-:Y:S01]  /*87d0*/  WARPGROUP.ARRIVE ;  /* 0x00000000000079c5 */ /* 0x000fe20000000000 */
[----:B------:R-:W-:Y:S01]  /*87e0*/  UMOV UR28, UR44 ;  /* 0x0000002c001c7c82 */ /* 0x000fe20008000000 */
[----:B------:R-:W-:Y:S01]  /*87f0*/  UMOV UR29, UR45 ;  /* 0x0000002d001d7c82 */ /* 0x000fe20008000000 */
[----:B------:R-:W-:Y:S03]  /*8800*/  STL.64 [R1+0x20], R24 ;  /* 0x0000201801007387 */ /* 0x000fe60000100a00 */
[----:B------:R-:W-:Y:S01]  /*8810*/  QGMMA.64x16x32.F32.E4M3.E4M3 R216, gdesc[UR36], R216, UP0, gsb0 ;  /* 0x0020000024d879f3 */ /* 0x000fe2000b8008d8 */
[----:B------:R-:W-:Y:S04]  /*8820*/  STL.64 [R1+0x28], R26 ;  /* 0x0000281a01007387 */ /* 0x000fe80000100a00 */
[----:B------:R-:W-:Y:S04]  /*8830*/  STL.64 [R1+0x30], R28 ;  /* 0x0000301c01007387 */ /* 0x000fe80000100a00 */
[----:B------:R0:W-:Y:S04]  /*8840*/  STL.64 [R1+0x38], R30 ;  /* 0x0000381e01007387 */ /* 0x0001e80000100a00 */
[----:B0-----:R-:W4:Y:S04]  /*8850*/  LDL.LU.64 R30, [R1+0x4f8] ;  /* 0x0004f800011e7983 */ /* 0x001f280000300a00 */
[----:B------:R-:W4:Y:S04]  /*8860*/  LDL.LU.64 R28, [R1+0x4f0] ;  /* 0x0004f000011c7983 */ /* 0x000f280000300a00 */
[----:B------:R-:W4:Y:S04]  /*8870*/  LDL.LU.64 R26, [R1+0x4e8] ;  /* 0x0004e800011a7983 */ /* 0x000f280000300a00 */
[----:B------:R-:W4:Y:S01]  /*8880*/  LDL.LU.64 R24, [R1+0x4e0] ;  /* 0x0004e00001187983 */ /* 0x000f220000300a00 */
        /* <DEDUP_REMOVED lines=25> */
[----:B--2---:R-:W-:-:S06]  /*8a20*/  WARPGROUP.ARRIVE ;  /* 0x00000000000079c5 */ /* 0x004fcc0000000000 */
[----:B------:R-:W-:Y:S03]  /*8a30*/  QGMMA.64x16x32.F32.E4M3.E4M3 R96, gdesc[UR16], R96, UP0, gsb0 ;  /* 0x00200000106079f3 */ /* 0x000fe6000b800860 */
[----:B------:R-:W-:Y:S02]  /*8a40*/  WARPGROUP.DEPBAR.LE gsb0, 0x0 ;  /* 0x00008000000079c5 */ /* 0x000fe40000010000 */
[----:B---3--:R-:W-:-:S06]  /*8a50*/  WARPGROUP.ARRIVE ;  /* 0x00000000000079c5 */ /* 0x008fcc0000000000 */
[----:B------:R-:W-:Y:S03]  /*8a60*/  QGMMA.64x16x32.F32.E4M3.E4M3 R72, gdesc[UR12], R72, UP0, gsb0 ;  /* 0x002000000c4879f3 */ /* 0x000fe6000b800848 */
[----:B------:R-:W-:Y:S02]  /*8a70*/  WARPGROUP.DEPBAR.LE gsb0, 0x0 ;  /* 0x00008000000079c5 */ /* 0x000fe40000010000 */
[----:B----4-:R-:W-:-:S06]  /*8a80*/  WARPGROUP.ARRIVE ;  /* 0x00000000000079c5 */ /* 0x010fcc0000000000 */
[----:B------:R-:W-:Y:S03]  /*8a90*/  QGMMA.64x16x32.F32.E4M3.E4M3 R48, gdesc[UR8], R48, UP0, gsb0 ;  /* 0x00200000083079f3 */ /* 0x000fe6000b800830 */
[----:B------:R-:W-:Y:S02]  /*8aa0*/  WARPGROUP.DEPBAR.LE gsb0, 0x0 ;  /* 0x00008000000079c5 */ /* 0x000fe40000010000 */
[----:B------:R-:W-:-:S06]  /*8ab0*/  WARPGROUP.ARRIVE ;  /* 0x00000000000079c5 */ /* 0x000fcc0000000000 */
[----:B------:R-:W-:Y:S01]  /*8ac0*/  QGMMA.64x16x32.F32.E4M3.E4M3 R24, gdesc[UR44], R24, UP0, gsb0 ;  /* 0x002000002c1879f3 */ /* 0x000fe2000b800818 */
[----:B------:R-:W-:-:S04]  /*8ad0*/  UISETP.NE.AND UP0, UPT, UR54, UR49, UPT ;  /* 0x000000313600728c */ /* 0x000fc8000bf05270 */
[----:B------:R-:W-:-:S06]  /*8ae0*/  USEL UR12, URZ, 0x1, UP0 ;  /* 0x000000013f0c7887 */ /* 0x000fcc0008000000 */
[----:B------:R-:W-:Y:S01]  /*8af0*/  ISETP.NE.AND P0, PT, RZ, UR12, PT ;  /* 0x0000000cff007c0c */ /* 0x000fe2000bf05270 */
[----:B------:R-:W-:-:S12]  /*8b00*/  WARPGROUP.DEPBAR.LE gsb0, 0x0 ;  /* 0x00008000000079c5 */ /* 0x000fd80000010000 */
[----:B------:R-:W-:Y:S05]  /*8b10*/  @!P0 BRA `(.L_x_29) ;  /* 0x0000003400e88947 */ /* 0x000fea0003800000 */
[----:B------:R0:W-:Y:S04]  /*8b20*/  STL [R1+0x574], R53 ;  /* 0x0005743501007387 */ /* 0x0001e80000100800 */
[----:B0-----:R-:W2:Y:S04]  /*8b30*/  LDL.LU R53, [R1+0xfc] ;  /* 0x0000fc0001357983 */ /* 0x001ea80000300800 */
[----:B------:R0:W-:Y:S04]  /*8b40*/  STL [R1+0x570], R54 ;  /* 0x0005703601007387 */ /* 0x0001e80000100800 */
[----:B0-----:R-:W3:Y:S04]  /*8b50*/  LDL R54, [R1+0xdc] ;  /* 0x0000dc0001367983 */ /* 0x001ee80000100800 */
[----:B------:R0:W-:Y:S04]  /*8b60*/  STL [R1+0x56c], R55 ;  /* 0x00056c3701007387 */ /* 0x0001e80000100800 */
[----:B0-----:R-:W2:Y:S04]  /*8b70*/  LDL R55, [R1+0x60] ;  /* 0x0000600001377983 */ /* 0x001ea80000100800 */
[----:B------:R0:W-:Y:S04]  /*8b80*/  STL [R1+0x568], R40 ;  /* 0x0005682801007387 */ /* 0x0001e80000100800 */
[----:B0-----:R-:W4:Y:S04]  /*8b90*/  LDL R40, [R1+0xd8] ;  /* 0x0000d80001287983 */ /* 0x001f280000100800 */
        /* <DEDUP_REMOVED lines=15> */
[----:B0-----:R-:W2:Y:S04]  /*8c90*/  LDL.LU R32, [R1+0xf0] ;  /* 0x0000f00001207983 */ /* 0x001ea80000300800 */
        /* <DEDUP_REMOVED lines=34> */
[----:B-----5:R0:W-:Y:S04]  /*8ec0*/  STL [R1+0x500], R9 ;  /* 0x0005000901007387 */ /* 0x0201e80000100800 */
[----:B0-----:R-:W2:Y:S04]  /*8ed0*/  LDL R9, [R1+0xa0] ;  /* 0x0000a00001097983 */ /* 0x001ea80000100800 */
[----:B------:R0:W-:Y:S04]  /*8ee0*/  STL [R1+0x4fc], R8 ;  /* 0x0004fc0801007387 */ /* 0x0001e80000100800 */
[----:B0-----:R-:W2:Y:S04]  /*8ef0*/  LDL R8, [R1+0xc8] ;  /* 0x0000c80001087983 */ /* 0x001ea80000100800 */
[----:B------:R0:W-:Y:S01]  /*8f00*/  STL [R1+0x4f8], R7 ;  /* 0x0004f80701007387 */ /* 0x0001e20000100800 */
[----:B---3--:R-:W-:-:S03]  /*8f10*/  FADD R16, R46, R16 ;  /* 0x000000102e107221 */ /* 0x008fc60000000000 */
[----:B0-----:R-:W3:Y:S04]  /*8f20*/  LDL R7, [R1+0xc4] ;  /* 0x0000c40001077983 */ /* 0x001ee80000100800 */
[----:B------:R0:W-:Y:S01]  /*8f30*/  STL [R1+0x4f4], R6 ;  /* 0x0004f40601007387 */ /* 0x0001e20000100800 */
[----:B----4-:R-:W-:-:S03]  /*8f40*/  FADD R17, R44, R17 ;  /* 0x000000112c117221 */ /* 0x010fc60000000000 */
[----:B0-----:R-:W4:Y:S01]  /*8f50*/  LDL R6, [R1+0xc0] ;  /* 0x0000c00001067983 */ /* 0x001f220000100800 */
[----:B------:R-:W-:-:S01]  /*8f60*/  FADD R18, R42, R18 ;  /* 0x000000122a127221 */ /* 0x000fc20000000000 */
[----:B------:R-:W-:Y:S01]  /*8f70*/  FADD R19, R40, R19 ;  /* 0x0000001328137221 */ /* 0x000fe20000000000 */
[----:B------:R-:W-:-:S01]  /*8f80*/  FADD R20, R54, R20 ;  /* 0x0000001436147221 */ /* 0x000fc20000000000 */
[----:B------:R0:W-:Y:S04]  /*8f90*/  STL [R1+0x4f0], R5 ;  /* 0x0004f00501007387 */ /* 0x0001e80000100800 */
[----:B------:R1:W-:Y:S04]  /*8fa0*/  STL [R1+0x4ec], R4 ;  /* 0x0004ec0401007387 */ /* 0x0003e80000100800 */
[----:B------:R1:W-:Y:S04]  /*8fb0*/  STL [R1+0x4e8], R3 ;  /* 0x0004e80301007387 */ /* 0x0003e80000100800 */
[----:B------:R-:W-:Y:S04]  /*8fc0*/  STL [R1+0x4e4], R2 ;  /* 0x0004e40201007387 */ /* 0x000fe80000100800 */
[----:B------:R1:W-:Y:S04]  /*8fd0*/  STL [R1+0x4e0], R0 ;  /* 0x0004e00001007387 */ /* 0x0003e80000100800 */
[----:B------:R-:W4:Y:S04]  /*8fe0*/  LDL R46, [R1+0x64] ;  /* 0x00006400012e7983 */ /* 0x000f280000100800 */
[----:B0-----:R-:W4:Y:S04]  /*8ff0*/  LDL.LU R5, [R1+0x100] ;  /* 0x0001000001057983 */ /* 0x001f280000300800 */
[----:B------:R-:W4:Y:S04]  /*9000*/  LDL R44, [R1+0x68] ;  /* 0x00006800012c7983 */ /* 0x000f280000100800 */
[----:B-1----:R-:W4:Y:S04]  /*9010*/  LDL.LU R4, [R1+0x104] ;  /* 0x0001040001047983 */ /* 0x002f280000300800 */
[----:B------:R-:W4:Y:S04]  /*9020*/  LDL R42, [R1+0x6c] ;  /* 0x00006c00012a7983 */ /* 0x000f280000100800 */
[----:B------:R-:W4:Y:S04]  /*9030*/  LDL.LU R3, [R1+0x108] ;  /* 0x0001080001037983 */ /* 0x000f280000300800 */
[----:B------:R-:W4:Y:S04]  /*9040*/  LDL R40, [R1+0x70] ;  /* 0x0000700001287983 */ /* 0x000f280000100800 */
[----:B------:R-:W4:Y:S04]  /*9050*/  LDL.LU R0, [R1+0x10c] ;  /* 0x00010c0001007983 */ /* 0x000f280000300800 */
[----:B------:R-:W4:Y:S04]  /*9060*/  LDL R54, [R1+0x74] ;  /* 0x0000740001367983 */ /* 0x000f280000100800 */
[----:B------:R-:W4:Y:S01]  /*9070*/  LDL.LU R2, [R1+0x110] ;  /* 0x0001100001027983 */ /* 0x000f220000300800 */
[----:B--2---:R-:W-:-:S01]  /*9080*/  FADD R34, R35, R34 ;  /* 0x0000002223227221 */ /* 0x004fc20000000000 */
[----:B------:R-:W-:Y:S01]  /*9090*/  FADD R32, R33, R32 ;  /* 0x0000002021207221 */ /* 0x000fe20000000000 */
[----:B------:R-:W-:-:S01]  /*90a0*/  FADD R53, R55, R53 ;  /* 0x0000003537357221 */ /* 0x000fc20000000000 */
[----:B------:R-:W-:Y:S01]  /*90b0*/  FADD R45, R47, R45 ;  /* 0x0000002d2f2d7221 */ /* 0x000fe20000000000 */
[----:B------:R-:W-:-:S01]  /*90c0*/  FADD R41, R43, R41 ;  /* 0x000000292b297221 */ /* 0x000fc20000000000 */
[----:B------:R-:W-:Y:S01]  /*90d0*/  FADD R36, R37, R36 ;  /* 0x0000002425247221 */ /* 0x000fe20000000000 */
[----:B------:R-:W-:-:S01]  /*90e0*/  FADD R38, R39, R38 ;  /* 0x0000002627267221 */ /* 0x000fc20000000000 */
[----:B------:R-:W-:-:S05]  /*90f0*/  FADD R24, R25, R24 ;  /* 0x0000001819187221 */ /* 0x000fca0000000000 */
[----:B------:R-:W-:Y:S04]  /*9100*/  STL [R1+0xe0], R24 ;  /* 0x0000e01801007387 */ /* 0x000fe80000100800 */
[----:B------:R-:W-:Y:S04]  /*9110*/  STL [R1+0xe4], R38 ;  /* 0x0000e42601007387 */ /* 0x000fe80000100800 */
[----:B------:R-:W-:Y:S04]  /*9120*/  STL [R1+0xe8], R36 ;  /* 0x0000e82401007387 */ /* 0x000fe80000100800 */
[----:B------:R-:W-:Y:S04]  /*9130*/  STL [R1+0xec], R34 ;  /* 0x0000ec2201007387 */ /* 0x000fe80000100800 */
[----:B------:R-:W-:Y:S04]  /*9140*/  STL [R1+0xf0], R32 ;  /* 0x0000f02001007387 */ /* 0x000fe80000100800 */
[----:B------:R0:W-:Y:S04]  /*9150*/  STL [R1+0xfc], R53 ;  /* 0x0000fc3501007387 */ /* 0x0001e80000100800 */
[----:B------:R-:W-:Y:S04]  /*9160*/  STL [R1+0xf4], R45 ;  /* 0x0000f42d01007387 */ /* 0x000fe80000100800 */
[----:B0-----:R-:W2:Y:S04]  /*9170*/  LDL R53, [R1+0x78] ;  /* 0x0000780001357983 */ /* 0x001ea80000100800 */
[----:B------:R0:W-:Y:S04]  /*9180*/  STL [R1+0xf8], R41 ;  /* 0x0000f82901007387 */ /* 0x0001e80000100800 */
[----:B------:R-:W2:Y:S04]  /*9190*/  LDL R55, [R1+0x7c] ;  /* 0x00007c0001377983 */ /* 0x000ea80000100800 */
[----:B------:R-:W2:Y:S04]  /*91a0*/  LDL R43, [R1+0x44] ;  /* 0x00004400012b7983 */ /* 0x000ea80000100800 */
[----:B0-----:R-:W2:Y:S04]  /*91b0*/  LDL R41, [R1+0x40] ;  /* 0x0000400001297983 */ /* 0x001ea80000100800 */
[----:B------:R-:W2:Y:S04]  /*91c0*/  LDL R45, [R1+0x48] ;  /* 0x00004800012d7983 */ /* 0x000ea80000100800 */
[----:B------:R-:W2:Y:S04]  /*91d0*/  LDL R25, [R1+0x54] ;  /* 0x0000540001197983 */ /* 0x000ea80000100800 */
[----:B------:R-:W2:Y:S04]  /*91e0*/  LDL R39, [R1+0x58] ;  /* 0x0000580001277983 */ /* 0x000ea80000100800 */
[----:B------:R-:W2:Y:S04]  /*91f0*/  LDL R37, [R1+0x5c] ;  /* 0x00005c0001257983 */ /* 0x000ea80000100800 */
[----:B------:R-:W2:Y:S04]  /*9200*/  LDL R35, [R1+0x20] ;  /* 0x0000200001237983 */ /* 0x000ea80000100800 */
[----:B------:R-:W2:Y:S04]  /*9210*/  LDL R33, [R1+0x24] ;  /* 0x0000240001217983 */ /* 0x000ea80000100800 */
[----:B------:R-:W2:Y:S01]  /*9220*/  LDL R47, [R1+0x28] ;  /* 0x00002800012f7983 */ /* 0x000ea20000100800 */
[----:B------:R-:W-:-:S03]  /*9230*/  FADD R23, R11, R23 ;  /* 0x000000170b177221 */ /* 0x000fc60000000000 */
[----:B------:R-:W2:Y:S01]  /*9240*/  LDL R11, [R1+0x50] ;  /* 0x00005000010b7983 */ /* 0x000ea20000100800 */
[----:B------:R-:W-:-:S03]  /*9250*/  FADD R22, R10, R22 ;  /* 0x000000160a167221 */ /* 0x000fc60000000000 */
[----:B------:R-:W2:Y:S01]  /*9260*/  LDL R10, [R1+0x4c] ;  /* 0x00004c00010a7983 */ /* 0x000ea20000100800 */
[----:B------:R-:W-:-:S01]  /*9270*/  FADD R21, R9, R21 ;  /* 0x0000001509157221 */ /* 0x000fc20000000000 */
[----:B------:R-:W-:Y:S01]  /*9280*/  FADD R15, R8, R15 ;  /* 0x0000000f080f7221 */ /* 0x000fe20000000000 */
[----:B---3--:R-:W-:-:S01]  /*9290*/  FADD R14, R7, R14 ;  /* 0x0000000e070e7221 */ /* 0x008fc20000000000 */
[----:B----4-:R-:W-:Y:S01]  /*92a0*/  FADD R13, R6, R13 ;  /* 0x0000000d060d7221 */ /* 0x010fe20000000000 */
[----:B------:R-:W-:-:S05]  /*92b0*/  FADD R5, R46, R5 ;  /* 0x000000052e057221 */ /* 0x000fca0000000000 */
[----:B------:R-:W-:Y:S01]  /*92c0*/  STL [R1+0x100], R5 ;  /* 0x0001000501007387 */ /* 0x000fe20000100800 */
[----:B------:R-:W-:-:S01]  /*92d0*/  FADD R4, R44, R4 ;  /* 0x000000042c047221 */ /* 0x000fc20000000000 */
[----:B------:R-:W-:Y:S01]  /*92e0*/  FADD R3, R42, R3 ;  /* 0x000000032a037221 */ /* 0x000fe20000000000 */
[----:B------:R-:W-:-:S05]  /*92f0*/  FADD R0, R40, R0 ;  /* 0x0000000028007221 */ /* 0x000fca0000000000 */
[----:B------:R0:W-:Y:S04]  /*9300*/  STL [R1+0x10c], R0 ;  /* 0x00010c0001007387 */ /* 0x0001e80000100800 */
[----:B------:R1:W-:Y:S01]  /*9310*/  STL [R1+0x104], R4 ;  /* 0x0001040401007387 */ /* 0x0003e20000100800 */
[----:B------:R-:W-:-:S03]  /*9320*/  FADD R2, R54, R2 ;  /* 0x0000000236027221 */ /* 0x000fc60000000000 */
[----:B0-----:R-:W3:Y:S04]  /*9330*/  LDL.LU R0, [R1+0x144] ;  /* 0x0001440001007983 */ /* 0x001ee80000300800 */
[----:B------:R0:W-:Y:S04]  /*9340*/  STL [R1+0x108], R3 ;  /* 0x0001080301007387 */ /* 0x0001e80000100800 */
[----:B------:R-:W2:Y:S04]  /*9350*/  LDL.LU R54, [R1+0x114] ;  /* 0x0001140001367983 */ /* 0x000ea80000300800 */
[----:B------:R-:W4:Y:S04]  /*9360*/  LDL.LU R40, [R1+0x118] ;  /* 0x0001180001287983 */ /* 0x000f280000300800 */
[----:B------:R-:W3:Y:S04]  /*9370*/  LDL.LU R42, [R1+0x11c] ;  /* 0x00011c00012a7983 */ /* 0x000ee80000300800 */
[----:B------:R0:W-:Y:S04]  /*9380*/  STL [R1+0x110], R2 ;  /* 0x0001100201007387 */ /* 0x0001e80000100800 */
[----:B------:R-:W3:Y:S04]  /*9390*/  LDL.LU R44, [R1+0x120] ;  /* 0x00012000012c7983 */ /* 0x000ee80000300800 */
[----:B------:R-:W3:Y:S04]  /*93a0*/  LDL.LU R9, [R1+0x124] ;  /* 0x0001240001097983 */ /* 0x000ee80000300800 */
[----:B------:R-:W3:Y:S04]  /*93b0*/  LDL.LU R8, [R1+0x128] ;  /* 0x0001280001087983 */ /* 0x000ee80000300800 */
[----:B------:R-:W3:Y:S04]  /*93c0*/  LDL.LU R7, [R1+0x12c] ;  /* 0x00012c0001077983 */ /* 0x000ee80000300800 */
[----:B------:R-:W3:Y:S04]  /*93d0*/  LDL.LU R6, [R1+0x130] ;  /* 0x0001300001067983 */ /* 0x000ee80000300800 */
[----:B------:R-:W3:Y:S04]  /*93e0*/  LDL.LU R5, [R1+0x134] ;  /* 0x0001340001057983 */ /* 0x000ee80000300800 */
[----:B-1----:R-:W3:Y:S04]  /*93f0*/  LDL.LU R4, [R1+0x138] ;  /* 0x0001380001047983 */ /* 0x002ee80000300800 */
[----:B0-----:R-:W3:Y:S04]  /*9400*/  LDL.LU R3, [R1+0x13c] ;  /* 0x00013c0001037983 */ /* 0x001ee80000300800 */
[----:B------:R-:W3:Y:S01]  /*9410*/  LDL.LU R2, [R1+0x140] ;  /* 0x0001400001027983 */ /* 0x000ee20000300800 */
[----:B------:R-:W-:-:S01]  /*9420*/  FADD R232, R31, R232 ;  /* 0x000000e81fe87221 */ /* 0x000fc20000000000 */
[----:B------:R-:W-:Y:S01]  /*9430*/  FADD R233, R30, R233 ;  /* 0x000000e91ee97221 */ /* 0x000fe20000000000 */
[----:B------:R-:W-:-:S01]  /*9440*/  FADD R234, R29, R234 ;  /* 0x000000ea1dea7221 */ /* 0x000fc20000000000 */
[----:B------:R-:W-:Y:S01]  /*9450*/  FADD R235, R28, R235 ;  /* 0x000000eb1ceb7221 */ /* 0x000fe20000000000 */
[----:B------:R-:W-:-:S01]  /*9460*/  FADD R236, R27, R236 ;  /* 0x000000ec1bec7221 */ /* 0x000fc20000000000 */
[----:B------:R-:W-:Y:S01]  /*9470*/  FADD R237, R26, R237 ;  /* 0x000000ed1aed7221 */ /* 0x000fe20000000000 */
[----:B------:R-:W3:Y:S04]  /*9480*/  LDL R46, [R1+0x2c] ;  /* 0x00002c00012e7983 */ /* 0x000ee80000100800 */
[----:B------:R-:W3:Y:S04]  /*9490*/  LDL R32, [R1+0x30] ;  /* 0x0000300001207983 */ /* 0x000ee80000100800 */
[----:B------:R-:W3:Y:S04]  /*94a0*/  LDL R34, [R1+0x34] ;  /* 0x0000340001227983 */ /* 0x000ee80000100800 */
[----:B------:R-:W3:Y:S04]  /*94b0*/  LDL R36, [R1+0x38] ;  /* 0x0000380001247983 */ /* 0x000ee80000100800 */
[----:B------:R-:W3:Y:S04]  /*94c0*/  LDL R38, [R1+0x3c] ;  /* 0x00003c0001267983 */ /* 0x000ee80000100800 */
[----:B------:R-:W3:Y:S04]  /*94d0*/  LDL R24, [R1] ;  /* 0x0000000001187983 */ /* 0x000ee80000100800 */
[----:B------:R-:W3:Y:S04]  /*94e0*/  LDL R26, [R1+0x4] ;  /* 0x00000400011a7983 */ /* 0x000ee80000100800 */
[----:B------:R-:W3:Y:S04]  /*94f0*/  LDL R31, [R1+0x8] ;  /* 0x00000800011f7983 */ /* 0x000ee80000100800 */
[----:B------:R-:W3:Y:S04]  /*9500*/  LDL R30, [R1+0xc] ;  /* 0x00000c00011e7983 */ /* 0x000ee80000100800 */
[----:B------:R-:W3:Y:S04]  /*9510*/  LDL R29, [R1+0x10] ;  /* 0x00001000011d7983 */ /* 0x000ee80000100800 */
[----:B------:R-:W3:Y:S04]  /*9520*/  LDL R28, [R1+0x14] ;  /* 0x00001400011c7983 */ /* 0x000ee80000100800 */
[----:B------:R-:W3:Y:S01]  /*9530*/  LDL R27, [R1+0x18] ;  /* 0x00001800011b7983 */ /* 0x000ee20000100800 */
[----:B--2---:R-:W-:-:S03]  /*9540*/  FADD R54, R53, R54 ;  /* 0x0000003635367221 */ /* 0x004fc60000000000 */
[----:B------:R-:W2:Y:S01]  /*9550*/  LDL.LU R53, [R1+0x574] ;  /* 0x0005740001357983 */ /* 0x000ea20000300800 */
[----:B----4-:R-:W-:-:S03]  /*9560*/  FADD R40, R55, R40 ;  /* 0x0000002837287221 */ /* 0x010fc60000000000 */
[----:B------:R0:W-:Y:S01]  /*9570*/  STL [R1+0x114], R54 ;  /* 0x0001143601007387 */ /* 0x0001e20000100800 */
[----:B---3--:R-:W-:-:S03]  /*9580*/  FADD R42, R41, R42 ;  /* 0x0000002a292a7221 */ /* 0x008fc60000000000 */
[----:B0-----:R-:W3:Y:S01]  /*9590*/  LDL.LU R54, [R1+0x570] ;  /* 0x0005700001367983 */ /* 0x001ee20000300800 */
[----:B------:R-:W-:-:S03]  /*95a0*/  FADD R44, R43, R44 ;  /* 0x0000002c2b2c7221 */ /* 0x000fc60000000000 */
[----:B------:R-:W4:Y:S04]  /*95b0*/  LDL.LU R55, [R1+0x56c] ;  /* 0x00056c0001377983 */ /* 0x000f280000300800 */
[----:B------:R0:W-:Y:S01]  /*95c0*/  STL [R1+0x118], R40 ;  /* 0x0001182801007387 */ /* 0x0001e20000100800 */
[----:B------:R-:W-:-:S01]  /*95d0*/  FADD R9, R45, R9 ;  /* 0x000000092d097221 */ /* 0x000fc20000000000 */
[----:B------:R-:W-:Y:S01]  /*95e0*/  FADD R8, R10, R8 ;  /* 0x000000080a087221 */ /* 0x000fe20000000000 */
[----:B------:R-:W-:-:S01]  /*95f0*/  FADD R7, R11, R7 ;  /* 0x000000070b077221 */ /* 0x000fc20000000000 */
[----:B0-----:R-:W4:Y:S04]  /*9600*/  LDL.LU R40, [R1+0x568] ;  /* 0x0005680001287983 */ /* 0x001f280000300800 */
        /* <DEDUP_REMOVED lines=9> */
[----:B------:R-:W-:-:S02]  /*96a0*/  FADD R0, R47, R0 ;  /* 0x000000002f007221 */ /* 0x000fc40000000000 */
[----:B0-----:R-:W4:Y:S04]  /*96b0*/  LDL.LU R44, [R1+0x558] ;  /* 0x00055800012c7983 */ /* 0x001f280000300800 */
[----:B------:R-:W4:Y:S04]  /*96c0*/  LDL.LU R45, [R1+0x554] ;  /* 0x00055400012d7983 */ /* 0x000f280000300800 */
[----:B------:R0:W-:Y:S04]  /*96d0*/  STL [R1+0x124], R9 ;  /* 0x0001240901007387 */ /* 0x0001e80000100800 */
[----:B------:R1:W-:Y:S04]  /*96e0*/  STL [R1+0x128], R8 ;  /* 0x0001280801007387 */ /* 0x0003e80000100800 */
[----:B------:R1:W-:Y:S01]  /*96f0*/  STL [R1+0x12c], R7 ;  /* 0x00012c0701007387 */ /* 0x0003e20000100800 */
[----:B------:R-:W-:-:S03]  /*9700*/  FADD R2, R33, R2 ;  /* 0x0000000221027221 */ /* 0x000fc60000000000 */
[----:B------:R1:W-:Y:S04]  /*9710*/  STL [R1+0x130], R6 ;  /* 0x0001300601007387 */ /* 0x0003e80000100800 */
[----:B------:R1:W-:Y:S04]  /*9720*/  STL [R1+0x134], R5 ;  /* 0x0001340501007387 */ /* 0x0003e80000100800 */
[----:B------:R1:W-:Y:S04]  /*9730*/  STL [R1+0x138], R4 ;  /* 0x0001380401007387 */ /* 0x0003e80000100800 */
[----:B------:R-:W2:Y:S04]  /*9740*/  LDL.LU R47, [R1+0x148] ;  /* 0x00014800012f7983 */ /* 0x000ea80000300800 */
[----:B------:R1:W-:Y:S04]  /*9750*/  STL [R1+0x13c], R3 ;  /* 0x00013c0301007387 */ /* 0x0003e80000100800 */
[----:B------:R-:W3:Y:S04]  /*9760*/  LDL.LU R33, [R1+0x14c] ;  /* 0x00014c0001217983 */ /* 0x000ee80000300800 */
[----:B------:R1:W-:Y:S04]  /*9770*/  STL [R1+0x140], R2 ;  /* 0x0001400201007387 */ /* 0x0003e80000100800 */
[----:B------:R-:W4:Y:S04]  /*9780*/  LDL.LU R35, [R1+0x150] ;  /* 0x0001500001237983 */ /* 0x000f280000300800 */
[----:B------:R1:W-:Y:S04]  /*9790*/  STL [R1+0x144], R0 ;  /* 0x0001440001007387 */ /* 0x0003e80000100800 */
[----:B------:R-:W4:Y:S04]  /*97a0*/  LDL.LU R37, [R1+0x154] ;  /* 0x0001540001257983 */ /* 0x000f280000300800 */
[----:B------:R-:W4:Y:S04]  /*97b0*/  LDL.LU R39, [R1+0x158] ;  /* 0x0001580001277983 */ /* 0x000f280000300800 */
[----:B------:R-:W4:Y:S04]  /*97c0*/  LDL.LU R25, [R1+0x15c] ;  /* 0x00015c0001197983 */ /* 0x000f280000300800 */
[----:B------:R-:W4:Y:S04]  /*97d0*/  LDL.LU R11, [R1+0x160] ;  /* 0x00016000010b7983 */ /* 0x000f280000300800 */
[----:B------:R-:W4:Y:S04]  /*97e0*/  LDL.LU R10, [R1+0x164] ;  /* 0x00016400010a7983 */ /* 0x000f280000300800 */
[----:B0-----:R-:W4:Y:S04]  /*97f0*/  LDL.LU R9, [R1+0x168] ;  /* 0x0001680001097983 */ /* 0x001f280000300800 */
[----:B-1----:R-:W4:Y:S04]  /*9800*/  LDL.LU R8, [R1+0x16c] ;  /* 0x00016c0001087983 */ /* 0x002f280000300800 */
[----:B------:R-:W4:Y:S04]  /*9810*/  LDL.LU R7, [R1+0x170] ;  /* 0x0001700001077983 */ /* 0x000f280000300800 */
[----:B------:R-:W4:Y:S04]  /*9820*/  LDL.LU R6, [R1+0x174] ;  /* 0x0001740001067983 */ /* 0x000f280000300800 */
[----:B------:R-:W4:Y:S04]  /*9830*/  LDL.LU R5, [R1+0x178] ;  /* 0x0001780001057983 */ /* 0x000f280000300800 */
[----:B------:R-:W4:Y:S04]  /*9840*/  LDL.LU R4, [R1+0x17c] ;  /* 0x00017c0001047983 */ /* 0x000f280000300800 */
[----:B------:R-:W4:Y:S04]  /*9850*/  LDL.LU R3, [R1+0x180] ;  /* 0x0001800001037983 */ /* 0x000f280000300800 */
[----:B------:R-:W4:Y:S04]  /*9860*/  LDL.LU R2, [R1+0x184] ;  /* 0x0001840001027983 */ /* 0x000f280000300800 */
[----:B------:R-:W4:Y:S01]  /*9870*/  LDL.LU R0, [R1+0x188] ;  /* 0x0001880001007983 */ /* 0x000f220000300800 */
[----:B--2---:R-:W-:-:S03]  /*9880*/  FADD R47, R46, R47 ;  /* 0x0000002f2e2f7221 */ /* 0x004fc60000000000 */
[----:B------:R-:W2:Y:S04]  /*9890*/  LDL.LU R46, [R1+0x550] ;  /* 0x00055000012e7983 */ /* 0x000ea80000300800 */
[----:B------:R0:W-:Y:S01]  /*98a0*/  STL [R1+0x148], R47 ;  /* 0x0001482f01007387 */ /* 0x0001e20000100800 */
[----:B---3--:R-:W-:-:S03]  /*98b0*/  FADD R33, R32, R33 ;  /* 0x0000002120217221 */ /* 0x008fc60000000000 */
[----:B0-----:R-:W3:Y:S01]  /*98c0*/  LDL.LU R47, [R1+0x54c] ;  /* 0x00054c00012f7983 */ /* 0x001ee20000300800 */
[----:B----4-:R-:W-:-:S03]  /*98d0*/  FADD R35, R34, R35 ;  /* 0x0000002322237221 */ /* 0x010fc60000000000 */
[----:B------:R-:W4:Y:S04]  /*98e0*/  LDL.LU R32, [R1+0x548] ;  /* 0x0005480001207983 */ /* 0x000f280000300800 */
[----:B------:R0:W-:Y:S01]  /*98f0*/  STL [R1+0x14c], R33 ;  /* 0x00014c2101007387 */ /* 0x0001e20000100800 */
[----:B------:R-:W-:-:S01]  /*9900*/  FADD R37, R36, R37 ;  /* 0x0000002524257221 */ /* 0x000fc20000000000 */
[----:B------:R-:W-:Y:S02]  /*9910*/  FADD R39, R38, R39 ;  /* 0x0000002726277221 */ /* 0x000fe40000000000 */
        /* <DEDUP_REMOVED lines=51> */
[----:B------:R-:W4:Y:S04]  /*9c50*/  LDL.LU R3, [R1+0x1c4] ;  /* 0x0001c40001037983 */ /* 0x000f280000300800 */
[----:B------:R-:W4:Y:S04]  /*9c60*/  LDL.LU R2, [R1+0x1c8] ;  /* 0x0001c80001027983 */ /* 0x000f280000300800 */
[----:B------:R-:W4:Y:S01]  /*9c70*/  LDL.LU R0, [R1+0x1cc] ;  /* 0x0001cc0001007983 */ /* 0x000f220000300800 */
[----:B--2---:R-:W-:-:S01]  /*9c80*/  FADD R31, R228, R31 ;  /* 0x0000001fe41f7221 */ /* 0x004fc20000000000 */
[----:B---3--:R-:W-:-:S04]  /*9c90*/  FADD R30, R229, R30 ;  /* 0x0000001ee51e7221 */ /* 0x008fc80000000000 */
[----:B------:R0:W-:Y:S01]  /*9ca0*/  STL [R1+0x18c], R31 ;  /* 0x00018c1f01007387 */ /* 0x0001e20000100800 */
[----:B----4-:R-:W-:-:S03]  /*9cb0*/  FADD R29, R230, R29 ;  /* 0x0000001de61d7221 */ /* 0x010fc60000000000 */
[----:B------:R1:W-:Y:S01]  /*9cc0*/  STL [R1+0x190], R30 ;  /* 0x0001901e01007387 */ /* 0x0003e20000100800 */
[----:B------:R-:W-:-:S03]  /*9cd0*/  FADD R28, R231, R28 ;  /* 0x0000001ce71c7221 */ /* 0x000fc60000000000 */
        /* <DEDUP_REMOVED lines=24> */
[----:B0-----:R-:W4:Y:S01]  /*9e60*/  LDL.LU R31, [R1+0x1d0] ;  /* 0x0001d000011f7983 */ /* 0x001f220000300800 */
[----:B------:R-:W-:-:S03]  /*9e70*/  FADD R0, R212, R0 ;  /* 0x00000000d4007221 */ /* 0x000fc60000000000 */
[----:B------:R0:W-:Y:S04]  /*9e80*/  STL [R1+0x1c4], R3 ;  /* 0x0001c40301007387 */ /* 0x0001e80000100800 */
[----:B-1----:R-:W4:Y:S04]  /*9e90*/  LDL.LU R30, [R1+0x1d4] ;  /* 0x0001d400011e7983 */ /* 0x002f280000300800 */
[----:B------:R1:W-:Y:S04]  /*9ea0*/  STL [R1+0x1c8], R2 ;  /* 0x0001c80201007387 */ /* 0x0003e80000100800 */
[----:B--2---:R-:W2:Y:S04]  /*9eb0*/  LDL.LU R29, [R1+0x1d8] ;  /* 0x0001d800011d7983 */ /* 0x004ea80000300800 */
[----:B------:R1:W-:Y:S04]  /*9ec0*/  STL [R1+0x1cc], R0 ;  /* 0x0001cc0001007387 */ /* 0x0003e80000100800 */
[----:B---3--:R-:W3:Y:S04]  /*9ed0*/  LDL.LU R28, [R1+0x1dc] ;  /* 0x0001dc00011c7983 */ /* 0x008ee80000300800 */
[----:B----4-:R-:W4:Y:S04]  /*9ee0*/  LDL.LU R27, [R1+0x1e0] ;  /* 0x0001e000011b7983 */ /* 0x010f280000300800 */
        /* <DEDUP_REMOVED lines=9> */
[----:B0-----:R-:W4:Y:S04]  /*9f80*/  LDL.LU R3, [R1+0x208] ;  /* 0x0002080001037983 */ /* 0x001f280000300800 */
[----:B-1----:R-:W4:Y:S04]  /*9f90*/  LDL.LU R2, [R1+0x20c] ;  /* 0x00020c0001027983 */ /* 0x002f280000300800 */
[----:B------:R-:W4:Y:S01]  /*9fa0*/  LDL.LU R0, [R1+0x210] ;  /* 0x0002100001007983 */ /* 0x000f220000300800 */
[----:B------:R-:W-:-:S01]  /*9fb0*/  FADD R31, R213, R31 ;  /* 0x0000001fd51f7221 */ /* 0x000fc20000000000 */
[----:B------:R-:W-:-:S04]  /*9fc0*/  FADD R30, R214, R30 ;  /* 0x0000001ed61e7221 */ /* 0x000fc80000000000 */
[----:B------:R0:W-:Y:S01]  /*9fd0*/  STL [R1+0x1d0], R31 ;  /* 0x0001d01f01007387 */ /* 0x0001e20000100800 */
[----:B--2---:R-:W-:-:S03]  /*9fe0*/  FADD R29, R215, R29 ;  /* 0x0000001dd71d7221 */ /* 0x004fc60000000000 */
[----:B------:R1:W-:Y:S01]  /*9ff0*/  STL [R1+0x1d4], R30 ;  /* 0x0001d41e01007387 */ /* 0x0003e20000100800 */
[----:B---3--:R-:W-:-:S03]  /*a000*/  FADD R28, R200, R28 ;  /* 0x0000001cc81c7221 */ /* 0x008fc60000000000 */
        /* <DEDUP_REMOVED lines=455> */
[----:B------:R-:W-:Y:S01]  /*bc80*/  STL [R1+0x434], R31 ;  /* 0x0004341f01007387 */ /* 0x000fe20000100800 */
[----:B--2---:R-:W-:-:S03]  /*bc90*/  FADD R29, R48, R29 ;  /* 0x0000001d301d7221 */ /* 0x004fc60000000000 */
[----:B------:R-:W-:Y:S01]  /*bca0*/  STL [R1+0x438], R30 ;  /* 0x0004381e01007387 */ /* 0x000fe20000100800 */
[----:B---3--:R-:W-:-:S03]  /*bcb0*/  FADD R28, R49, R28 ;  /* 0x0000001c311c7221 */ /* 0x008fc60000000000 */
[----:B------:R-:W-:Y:S01]  /*bcc0*/  STL [R1+0x43c], R29 ;  /* 0x00043c1d01007387 */ /* 0x000fe20000100800 */
[----:B----4-:R-:W-:-:S03]  /*bcd0*/  FADD R27, R50, R27 ;  /* 0x0000001b321b7221 */ /* 0x010fc60000000000 */
[----:B------:R-:W-:Y:S01]  /*bce0*/  STL [R1+0x440], R28 ;  /* 0x0004401c01007387 */ /* 0x000fe20000100800 */
[----:B------:R-:W-:-:S03]  /*bcf0*/  FADD R12, R51, R12 ;  /* 0x0000000c330c7221 */ /* 0x000fc60000000000 */
[----:B------:R0:W-:Y:S01]  /*bd00*/  STL [R1+0x444], R27 ;  /* 0x0004441b01007387 */ /* 0x0001e20000100800 */
[----:B------:R-:W-:-:S03]  /*bd10*/  FADD R11, R52, R11 ;  /* 0x0000000b340b7221 */ /* 0x000fc60000000000 */
[----:B------:R-:W-:Y:S01]  /*bd20*/  STL [R1+0x448], R12 ;  /* 0x0004480c01007387 */ /* 0x000fe20000100800 */
        /* <DEDUP_REMOVED lines=20> */
[----:B------:R-:W4:Y:S04]  /*be70*/  LDL.LU R28, [R1+0x47c] ;  /* 0x00047c00011c7983 */ /* 0x000f280000300800 */
[----:B------:R0:W-:Y:S04]  /*be80*/  STL [R1+0x470], R2 ;  /* 0x0004700201007387 */ /* 0x0001e80000100800 */
[----:B------:R-:W4:Y:S04]  /*be90*/  LDL.LU R29, [R1+0x480] ;  /* 0x00048000011d7983 */ /* 0x000f280000300800 */
[----:B------:R0:W-:Y:S04]  /*bea0*/  STL [R1+0x474], R0 ;  /* 0x0004740001007387 */ /* 0x0001e80000100800 */
[----:B------:R-:W4:Y:S04]  /*beb0*/  LDL.LU R30, [R1+0x484] ;  /* 0x00048400011e7983 */ /* 0x000f280000300800 */
[----:B------:R-:W4:Y:S04]  /*bec0*/  LDL.LU R31, [R1+0x488] ;  /* 0x00048800011f7983 */ /* 0x000f280000300800 */
[----:B-1----:R-:W4:Y:S04]  /*bed0*/  LDL.LU R11, [R1+0x48c] ;  /* 0x00048c00010b7983 */ /* 0x002f280000300800 */
[----:B--2---:R-:W2:Y:S04]  /*bee0*/  LDL.LU R10, [R1+0x490] ;  /* 0x00049000010a7983 */ /* 0x004ea80000300800 */
[----:B---3--:R-:W3:Y:S04]  /*bef0*/  LDL.LU R9, [R1+0x494] ;  /* 0x0004940001097983 */ /* 0x008ee80000300800 */
[----:B----4-:R-:W4:Y:S04]  /*bf00*/  LDL.LU R8, [R1+0x498] ;  /* 0x0004980001087983 */ /* 0x010f280000300800 */
[----:B------:R-:W4:Y:S04]  /*bf10*/  LDL.LU R7, [R1+0x49c] ;  /* 0x00049c0001077983 */ /* 0x000f280000300800 */
[----:B------:R-:W4:Y:S04]  /*bf20*/  LDL.LU R6, [R1+0x4a0] ;  /* 0x0004a00001067983 */ /* 0x000f280000300800 */
[----:B------:R-:W4:Y:S04]  /*bf30*/  LDL.LU R5, [R1+0x4a4] ;  /* 0x0004a40001057983 */ /* 0x000f280000300800 */
[----:B------:R-:W4:Y:S04]  /*bf40*/  LDL.LU R4, [R1+0x4a8] ;  /* 0x0004a80001047983 */ /* 0x000f280000300800 */
[----:B0-----:R-:W4:Y:S04]  /*bf50*/  LDL.LU R3, [R1+0x4ac] ;  /* 0x0004ac0001037983 */ /* 0x001f280000300800 */
[----:B------:R-:W4:Y:S04]  /*bf60*/  LDL.LU R2, [R1+0x4b0] ;  /* 0x0004b00001027983 */ /* 0x000f280000300800 */
[----:B------:R-:W4:Y:S04]  /*bf70*/  LDL.LU R0, [R1+0x4b4] ;  /* 0x0004b40001007983 */ /* 0x000f280000300800 */
[----:B------:R-:W4:Y:S01]  /*bf80*/  LDL.LU R12, [R1+0x4b8] ;  /* 0x0004b800010c7983 */ /* 0x000f220000300800 */
[----:B------:R-:W-:-:S05]  /*bf90*/  FADD R27, R47, R27 ;  /* 0x0000001b2f1b7221 */ /* 0x000fca0000000000 */
[----:B------:R0:W-:Y:S01]  /*bfa0*/  STL [R1+0x478], R27 ;  /* 0x0004781b01007387 */ /* 0x0001e20000100800 */
[----:B------:R-:W-:-:S03]  /*bfb0*/  FADD R28, R32, R28 ;  /* 0x0000001c201c7221 */ /* 0x000fc60000000000 */
[----:B0-----:R-:W4:Y:S01]  /*bfc0*/  LDL.LU R27, [R1+0x51c] ;  /* 0x00051c00011b7983 */ /* 0x001f220000300800 */
[----:B------:R-:W-:-:S03]  /*bfd0*/  FADD R29, R33, R29 ;  /* 0x0000001d211d7221 */ /* 0x000fc60000000000 */
[----:B------:R0:W-:Y:S01]  /*bfe0*/  STL [R1+0x47c], R28 ;  /* 0x00047c1c01007387 */ /* 0x0001e20000100800 */
[----:B------:R-:W-:-:S01]  /*bff0*/  FADD R30, R34, R30 ;  /* 0x0000001e221e7221 */ /* 0x000fc20000000000 */
[----:B------:R-:W-:Y:S02]  /*c000*/  FADD R31, R35, R31 ;  /* 0x0000001f231f7221 */ /* 0x000fe40000000000 */
[----:B0-----:R-:W4:Y:S04]  /*c010*/  LDL.LU R28, [R1+0x518] ;  /* 0x00051800011c7983 */ /* 0x001f280000300800 */
[----:B------:R0:W-:Y:S04]  /*c020*/  STL [R1+0x480], R29 ;  /* 0x0004801d01007387 */ /* 0x0001e80000100800 */
[----:B0-----:R-:W4:Y:S04]  /*c030*/  LDL.LU R29, [R1+0x514] ;  /* 0x00051400011d7983 */ /* 0x001f280000300800 */
[----:B------:R0:W-:Y:S04]  /*c040*/  STL [R1+0x484], R30 ;  /* 0x0004841e01007387 */ /* 0x0001e80000100800 */
[----:B0-----:R-:W4:Y:S04]  /*c050*/  LDL.LU R30, [R1+0x510] ;  /* 0x00051000011e7983 */ /* 0x001f280000300800 */
[----:B------:R0:W-:Y:S04]  /*c060*/  STL [R1+0x488], R31 ;  /* 0x0004881f01007387 */ /* 0x0001e80000100800 */
[----:B0-----:R-:W4:Y:S01]  /*c070*/  LDL.LU R31, [R1+0x50c] ;  /* 0x00050c00011f7983 */ /* 0x001f220000300800 */
[----:B------:R-:W-:-:S01]  /*c080*/  FADD R11, R36, R11 ;  /* 0x0000000b240b7221 */ /* 0x000fc20000000000 */
[----:B--2---:R-:W-:Y:S01]  /*c090*/  FADD R10, R37, R10 ;  /* 0x0000000a250a7221 */ /* 0x004fe20000000000 */
[----:B---3--:R-:W-:-:S01]  /*c0a0*/  FADD R9, R38, R9 ;  /* 0x0000000926097221 */ /* 0x008fc20000000000 */
[----:B----4-:R-:W-:-:S02]  /*c0b0*/  FADD R8, R39, R8 ;  /* 0x0000000827087221 */ /* 0x010fc40000000000 */
[----:B------:R0:W-:Y:S01]  /*c0c0*/  STL [R1+0x48c], R11 ;  /* 0x00048c0b01007387 */ /* 0x0001e20000100800 */
[----:B------:R-:W-:-:S01]  /*c0d0*/  FADD R7, R24, R7 ;  /* 0x0000000718077221 */ /* 0x000fc20000000000 */
[----:B------:R-:W-:Y:S01]  /*c0e0*/  FADD R6, R25, R6 ;  /* 0x0000000619067221 */ /* 0x000fe20000000000 */
[----:B------:R-:W-:-:S01]  /*c0f0*/  FADD R5, R26, R5 ;  /* 0x000000051a057221 */ /* 0x000fc20000000000 */
[----:B0-----:R0:W5:Y:S04]  /*c100*/  LDL.LU R11, [R1+0x508] ;  /* 0x00050800010b7983 */ /* 0x0011680000300800 */
        /* <DEDUP_REMOVED lines=11> */
[----:B-1----:R0:W5:Y:S01]  /*c1c0*/  LDL.LU R5, [R1+0x4f0] ;  /* 0x0004f00001057983 */ /* 0x0021620000300800 */
[----:B------:R-:W-:Y:S01]  /*c1d0*/  UMOV UR54, URZ ;  /* 0x0000003f00367c82 */ /* 0x000fe20008000000 */
[----:B------:R-:W-:-:S05]  /*c1e0*/  FADD R4, R27, R4 ;  /* 0x000000041b047221 */ /* 0x000fca0000000000 */
[----:B------:R1:W-:Y:S01]  /*c1f0*/  STL [R1+0x4a8], R4 ;  /* 0x0004a80401007387 */ /* 0x0003e20000100800 */
[----:B------:R-:W-:-:S03]  /*c200*/  FADD R3, R28, R3 ;  /* 0x000000031c037221 */ /* 0x000fc60000000000 */
[----:B-1----:R0:W5:Y:S04]  /*c210*/  LDL.LU R4, [R1+0x4ec] ;  /* 0x0004ec0001047983 */ /* 0x0021680000300800 */
        /* <DEDUP_REMOVED lines=9> */
[----:B------:R0:W-:Y:S02]  /*c2b0*/  STL [R1+0x4b8], R12 ;  /* 0x0004b80c01007387 */ /* 0x0001e40000100800 */
.L_x_29:
[----:B------:R-:W-:Y:S05]  /*c2c0*/  @!P1 BRA `(.L_x_30) ;  /* 0x0000000000049947 */ /* 0x000fea0003800000 */
[----:B------:R-:W-:Y:S01]  /*c2d0*/  BPT.TRAP 0x1 ;  /* 0x000000040000795c */ /* 0x000fe20000300000 */
.L_x_30:
[----:B0-----:R-:W2:Y:S04]  /*c2e0*/  LDL R12, [R1+0x4bc] ;  /* 0x0004bc00010c7983 */ /* 0x001ea80000100800 */
[----:B-----5:R0:W-:Y:S04]  /*c2f0*/  STL [R1+0x4e0], R0 ;  /* 0x0004e00001007387 */ /* 0x0201e80000100800 */
[----:B0-----:R-:W3:Y:S01]  /*c300*/  LDL R0, [R1+0x4c0] ;  /* 0x0004c00001007983 */ /* 0x001ee20000100800 */
[----:B--2---:R-:W-:-:S13]  /*c310*/  ISETP.NE.AND P0, PT, R12, RZ, PT ;  /* 0x000000ff0c00720c */ /* 0x004fda0003f05270 */
[----:B------:R-:W-:-:S05]  /*c320*/  VOTEU.ANY UP0, P0 ;  /* 0x00000000003f7886 */ /* 0x000fca0000000100 */
[----:B------:R-:W-:-:S04]  /*c330*/  @UP0 ULEA UR8, UR55, UR53, 0x3 ;  /* 0x0000003537080291 */ /* 0x000fc8000f8e183f */
[----:B------:R-:W-:-:S06]  /*c340*/  @UP0 UIADD3 UR8, UR8, 0x60, URZ ;  /* 0x0000006008080890 */ /* 0x000fcc000fffe03f */
[----:B------:R-:W-:-:S05]  /*c350*/  IMAD.U32 R12, RZ, RZ, UR8 ;  /* 0x00000008ff0c7e24 */ /* 0x000fca000f8e00ff */
[----:B---3--:R-:W-:Y:S02]  /*c360*/  @P0 PRMT R12, R0, 0x654, R12 ;  /* 0x00000654000c0816 */ /* 0x008fe4000000000c */
[----:B------:R0:W5:Y:S01]  /*c370*/  LDL.LU R0, [R1+0x4e0] ;  /* 0x0004e00001007983 */ /* 0x0001620000300800 */
[----:B------:R-:W-:Y:S01]  /*c380*/  UISETP.GT.U32.AND UP0, UPT, UR58, 0x1, UPT ;  /* 0x000000013a00788c */ /* 0x000fe2000bf04070 */
[----:B------:R0:W-:Y:S05]  /*c390*/  @P0 SYNCS.ARRIVE.TRANS64.RED.A1T0 RZ, [R12+URZ], RZ ;  /* 0x000000ff0cff09a7 */ /* 0x0001ea000810043f */
[----:B------:R-:W-:-:S13]  /*c3a0*/  PLOP3.LUT P0, PT, PT, PT, UP0, 0x80, 0x0 ;  /* 0x000000000000781c */ /* 0x000fda0003f0f008 */
[----:B0-----:R-:W-:Y:S05]  /*c3b0*/  @P0 BRA `(.L_x_31) ;  /* 0x0000000000040947 */ /* 0x001fea0003800000 */
[----:B------:R-:W-:Y:S01]  /*c3c0*/  BPT.TRAP 0x1 ;  /* 0x000000040000795c */ /* 0x000fe20000300000 */
.L_x_31:
[----:B------:R-:W-:Y:S01]  /*c3d0*/  UIADD3 UR52, UR52, 0x1, URZ ;  /* 0x0000000134347890 */ /* 0x000fe2000fffe03f */
[C---:B------:R-:W-:Y:S01]  /*c3e0*/  ISETP.GT.AND P0, PT, R11.reuse, 0x1, PT ;  /* 0x000000010b00780c */ /* 0x040fe20003f04270 */
[----:B------:R-:W-:Y:S01]  /*c3f0*/  UIADD3 UR55, UR55, 0x1, URZ ;  /* 0x0000000137377890 */ /* 0x000fe2000fffe03f */
[----:B------:R-:W-:Y:S01]  /*c400*/  VIADD R11, R11, 0xffffffff ;  /* 0xffffffff0b0b7836 */ /* 0x000fe20000000000 */
[----:B------:R-:W-:Y:S02]  /*c410*/  UISETP.NE.AND UP0, UPT, UR52, 0xc, UPT ;  /* 0x0000000c3400788c */ /* 0x000fe4000bf05270 */
[----:B------:R-:W-:Y:S02]  /*c420*/  UISETP.NE.AND UP1, UPT, UR55, 0xc, UPT ;  /* 0x0000000c3700788c */ /* 0x000fe4000bf25270 */
[----:B------:R-:W-:Y:S02]  /*c430*/  USEL UR8, URZ, 0x1, UP0 ;  /* 0x000000013f087887 */ /* 0x000fe40008000000 */
[----:B------:R-:W-:-:S02]  /*c440*/  USEL UR52, UR52, URZ, UP0 ;  /* 0x0000003f34347287 */ /* 0x000fc40008000000 */
[----:B------:R-:W-:Y:S02]  /*c450*/  USEL UR55, UR55, URZ, UP1 ;  /* 0x0000003f37377287 */ /* 0x000fe40008800000 */
[----:B------:R-:W-:Y:S01]  /*c460*/  LOP3.LUT R10, R10, UR8, RZ, 0x3c, !PT ;  /* 0x000000080a0a7c12 */ /* 0x000fe2000f8e3cff */
[----:B------:R-:W-:Y:S01]  /*c470*/  UMOV UR8, 0x1 ;  /* 0x0000000100087882 */ /* 0x000fe20000000000 */
[----:B------:R-:W-:Y:S08]  /*c480*/  @P0 BRA `(.L_x_32) ;  /* 0xffffffb000d80947 */ /* 0x000ff0000383ffff */
.L_x_24:
[----:B------:R-:W-:-:S04]  /*c490*/  UISETP.NE.AND UP0, UPT, UR54, URZ, UPT ;  /* 0x0000003f3600728c */ /* 0x000fc8000bf05270 */
[----:B------:R-:W-:-:S06]  /*c4a0*/  USEL UR8, URZ, 0x1, !UP0 ;  /* 0x000000013f087887 */ /* 0x000fcc000c000000 */
[----:B------:R-:W-:-:S13]  /*c4b0*/  ISETP.NE.AND P0, PT, RZ, UR8, PT ;  /* 0x00000008ff007c0c */ /* 0x000fda000bf05270 */
[----:B------:R-:W-:Y:S05]  /*c4c0*/  @!P0 BRA `(.L_x_33) ;  /* 0x0000003800488947 */ /* 0x000fea0003800000 */
[----:B------:R-:W3:Y:S04]  /*c4d0*/  LDL.LU R10, [R1+0xd4] ;  /* 0x0000d400010a7983 */ /* 0x000ee80000300800 */
[----:B------:R-:W4:Y:S04]  /*c4e0*/  LDL.LU R11, [R1+0xd8] ;  /* 0x0000d800010b7983 */ /* 0x000f280000300800 */
[----:B------:R-:W2:Y:S04]  /*c4f0*/  LDL.LU R12, [R1+0xdc] ;  /* 0x0000dc00010c7983 */ /* 0x000ea80000300800 */
[----:B------:R0:W-:Y:S04]  /*c500*/  STL [R1+0x5a4], R71 ;  /* 0x0005a44701007387 */ /* 0x0001e80000100800 */
[----:B0-----:R-:W2:Y:S04]  /*c510*/  LDL.LU R71, [R1+0xd0] ;  /* 0x0000d00001477983 */ /* 0x001ea80000300800 */
        /* <DEDUP_REMOVED lines=44> */
[----:B-----5:R-:W-:Y:S04]  /*c7e0*/  STL [R1+0x500], R9 ;  /* 0x0005000901007387 */ /* 0x020fe80000100800 */
[----:B------:R-:W-:Y:S04]  /*c7f0*/  STL [R1+0x4fc], R8 ;  /* 0x0004fc0801007387 */ /* 0x000fe80000100800 */
[----:B------:R-:W-:Y:S04]  /*c800*/  STL [R1+0x4f8], R7 ;  /* 0x0004f80701007387 */ /* 0x000fe80000100800 */
[----:B------:R-:W-:Y:S04]  /*c810*/  STL [R1+0x4f4], R6 ;  /* 0x0004f40601007387 */ /* 0x000fe80000100800 */
[----:B------:R-:W-:Y:S04]  /*c820*/  STL [R1+0x4f0], R5 ;  /* 0x0004f00501007387 */ /* 0x000fe80000100800 */
[----:B------:R-:W-:Y:S04]  /*c830*/  STL [R1+0x4ec], R4 ;  /* 0x0004ec0401007387 */ /* 0x000fe80000100800 */
[----:B------:R-:W-:Y:S04]  /*c840*/  STL [R1+0x4e8], R3 ;  /* 0x0004e80301007387 */ /* 0x000fe80000100800 */
[----:B------:R-:W-:Y:S04]  /*c850*/  STL [R1+0x4e4], R2 ;  /* 0x0004e40201007387 */ /* 0x000fe80000100800 */
[----:B------:R1:W-:Y:S01]  /*c860*/  STL [R1+0x4e0], R0 ;  /* 0x0004e00001007387 */ /* 0x0003e20000100800 */
[----:B---3--:R-:W-:Y:S01]  /*c870*/  FADD R18, R10, R18 ;  /* 0x000000120a127221 */ /* 0x008fe20000000000 */
[----:B----4-:R-:W-:Y:S01]  /*c880*/  FADD R19, R11, R19 ;  /* 0x000000130b137221 */ /* 0x010fe20000000000 */
[----:B--2---:R-:W-:Y:S01]  /*c890*/  FADD R20, R12, R20 ;  /* 0x000000140c147221 */ /* 0x004fe20000000000 */
[----:B------:R-:W-:-:S02]  /*c8a0*/  FADD R17, R71, R17 ;  /* 0x0000001147117221 */ /* 0x000fc40000000000 */
[----:B------:R-:W2:Y:S01]  /*c8b0*/  LDL.LU R71, [R1+0xa0] ;  /* 0x0000a00001477983 */ /* 0x000ea20000300800 */
[----:B------:R-:W-:-:S03]  /*c8c0*/  FADD R16, R56, R16 ;  /* 0x0000001038107221 */ /* 0x000fc60000000000 */
[----:B------:R-:W3:Y:S01]  /*c8d0*/  LDL.LU R56, [R1+0xa4] ;  /* 0x0000a40001387983 */ /* 0x000ee20000300800 */
[----:B------:R-:W-:-:S03]  /*c8e0*/  FADD R15, R57, R15 ;  /* 0x0000000f390f7221 */ /* 0x000fc60000000000 */
[----:B------:R-:W4:Y:S01]  /*c8f0*/  LDL.LU R57, [R1+0xa8] ;  /* 0x0000a80001397983 */ /* 0x000f220000300800 */
[----:B------:R-:W-:-:S03]  /*c900*/  FADD R14, R58, R14 ;  /* 0x0000000e3a0e7221 */ /* 0x000fc60000000000 */
[----:B------:R-:W4:Y:S01]  /*c910*/  LDL.LU R58, [R1+0xac] ;  /* 0x0000ac00013a7983 */ /* 0x000f220000300800 */
[----:B------:R-:W-:-:S03]  /*c920*/  FADD R13, R59, R13 ;  /* 0x0000000d3b0d7221 */ /* 0x000fc60000000000 */
        /* <DEDUP_REMOVED lines=50> */
[----:B------:R-:W2:Y:S01]  /*cc50*/  LDL.LU R71, [R1+0x5a4] ;  /* 0x0005a40001477983 */ /* 0x000ea20000300800 */
[----:B---3--:R-:W-:-:S03]  /*cc60*/  FADD R22, R56, R22 ;  /* 0x0000001638167221 */ /* 0x008fc60000000000 */
[----:B------:R-:W3:Y:S01]  /*cc70*/  LDL.LU R56, [R1+0x5a0] ;  /* 0x0005a00001387983 */ /* 0x000ee20000300800 */
[----:B----4-:R-:W-:-:S03]  /*cc80*/  FADD R23, R57, R23 ;  /* 0x0000001739177221 */ /* 0x010fc60000000000 */
[----:B------:R-:W4:Y:S01]  /*cc90*/  LDL.LU R57, [R1+0x59c] ;  /* 0x00059c0001397983 */ /* 0x000f220000300800 */
[----:B------:R-:W-:-:S03]  /*cca0*/  FADD R232, R58, R232 ;  /* 0x000000e83ae87221 */ /* 0x000fc60000000000 */
        /* <DEDUP_REMOVED lines=12> */
[----:B------:R-:W4:Y:S04]  /*cd70*/  LDL.LU R48, [R1+0x580] ;  /* 0x0005800001307983 */ /* 0x000f280000300800 */
[----:B------:R0:W-:Y:S01]  /*cd80*/  STL [R1+0xe0], R49 ;  /* 0x0000e03101007387 */ /* 0x0001e20000100800 */
[----:B------:R-:W-:-:S03]  /*cd90*/  FADD R51, R50, R51 ;  /* 0x0000003332337221 */ /* 0x000fc60000000000 */
[----:B0-----:R-:W4:Y:S01]  /*cda0*/  LDL.LU R49, [R1+0x57c] ;  /* 0x00057c0001317983 */ /* 0x001f220000300800 */
[----:B------:R-:W-:-:S03]  /*cdb0*/  FADD R53, R52, R53 ;  /* 0x0000003534357221 */ /* 0x000fc60000000000 */
[----:B------:R-:W4:Y:S04]  /*cdc0*/  LDL.LU R50, [R1+0x578] ;  /* 0x0005780001327983 */ /* 0x000f280000300800 */
[----:B------:R0:W-:Y:S01]  /*cdd0*/  STL [R1+0xe4], R51 ;  /* 0x0000e43301007387 */ /* 0x0001e20000100800 */
[----:B------:R-:W-:-:S03]  /*cde0*/  FADD R55, R54, R55 ;  /* 0x0000003736377221 */ /* 0x000fc60000000000 */
[----:B0-----:R-:W4:Y:S01]  /*cdf0*/  LDL.LU R51, [R1+0x574] ;  /* 0x0005740001337983 */ /* 0x001f220000300800 */
[----:B------:R-:W-:-:S03]  /*ce00*/  FADD R0, R40, R0 ;  /* 0x0000000028007221 */ /* 0x000fc60000000000 */
[----:B------:R-:W4:Y:S01]  /*ce10*/  LDL.LU R52, [R1+0x570] ;  /* 0x0005700001347983 */ /* 0x000f220000300800 */
[----:B------:R-:W-:-:S03]  /*ce20*/  FADD R3, R2, R3 ;  /* 0x0000000302037221 */ /* 0x000fc60000000000 */
[----:B------:R0:W-:Y:S01]  /*ce30*/  STL [R1+0xe8], R53 ;  /* 0x0000e83501007387 */ /* 0x0001e20000100800 */
[----:B------:R-:W-:-:S03]  /*ce40*/  FADD R5, R4, R5 ;  /* 0x0000000504057221 */ /* 0x000fc60000000000 */
[----:B0-----:R-:W4:Y:S04]  /*ce50*/  LDL.LU R53, [R1+0x56c] ;  /* 0x00056c0001357983 */ /* 0x001f280000300800 */
[----:B------:R-:W4:Y:S01]  /*ce60*/  LDL.LU R54, [R1+0x568] ;  /* 0x0005680001367983 */ /* 0x000f220000300800 */
[----:B------:R-:W-:-:S03]  /*ce70*/  FADD R7, R6, R7 ;  /* 0x0000000706077221 */ /* 0x000fc60000000000 */
[----:B------:R0:W-:Y:S01]  /*ce80*/  STL [R1+0xec], R55 ;  /* 0x0000ec3701007387 */ /* 0x0001e20000100800 */
[----:B------:R-:W-:-:S03]  /*ce90*/  FADD R9, R8, R9 ;  /* 0x0000000908097221 */ /* 0x000fc60000000000 */
[----:B0-----:R-:W4:Y:S01]  /*cea0*/  LDL.LU R55, [R1+0x564] ;  /* 0x0005640001377983 */ /* 0x001f220000300800 */
[----:B------:R-:W-:-:S03]  /*ceb0*/  FADD R30, R31, R30 ;  /* 0x0000001e1f1e7221 */ /* 0x000fc60000000000 */
[----:B------:R-:W4:Y:S04]  /*cec0*/  LDL.LU R40, [R1+0x560] ;  /* 0x0005600001287983 */ /* 0x000f280000300800 */
[----:B------:R-:W-:Y:S01]  /*ced0*/  STL [R1+0xf0], R0 ;  /* 0x0000f00001007387 */ /* 0x000fe20000100800 */
[----:B------:R-:W-:-:S03]  /*cee0*/  FADD R28, R29, R28 ;  /* 0x0000001c1d1c7221 */ /* 0x000fc60000000000 */
[----:B------:R-:W-:Y:S04]  /*cef0*/  STL [R1+0xf4], R3 ;  /* 0x0000f40301007387 */ /* 0x000fe80000100800 */
        /* <DEDUP_REMOVED lines=8> */
[----:B------:R-:W-:Y:S01]  /*cf80*/  STL [R1+0x10c], R26 ;  /* 0x00010c1a01007387 */ /* 0x000fe20000100800 */
[----:B------:R-:W-:-:S03]  /*cf90*/  FADD R36, R37, R36 ;  /* 0x0000002425247221 */ /* 0x000fc60000000000 */
[----:B------:R-:W-:Y:S04]  /*cfa0*/  STL [R1+0x110], R24 ;  /* 0x0001101801007387 */ /* 0x000fe80000100800 */
[----:B------:R-:W-:Y:S01]  /*cfb0*/  STL [R1+0x114], R38 ;  /* 0x0001142601007387 */ /* 0x000fe20000100800 */
[----:B------:R-:W-:-:S03]  /*cfc0*/  FADD R34, R35, R34 ;  /* 0x0000002223227221 */ /* 0x000fc60000000000 */
[----:B------:R-:W-:Y:S01]  /*cfd0*/  STL [R1+0x118], R36 ;  /* 0x0001182401007387 */ /* 0x000fe20000100800 */
[----:B------:R-:W-:-:S03]  /*cfe0*/  FADD R32, R33, R32 ;  /* 0x0000002021207221 */ /* 0x000fc60000000000 */
[----:B------:R-:W-:Y:S01]  /*cff0*/  STL [R1+0x11c], R34 ;  /* 0x00011c2201007387 */ /* 0x000fe20000100800 */
[----:B------:R-:W-:-:S03]  /*d000*/  FADD R46, R47, R46 ;  /* 0x0000002e2f2e7221 */ /* 0x000fc60000000000 */
[----:B------:R-:W-:Y:S01]  /*d010*/  STL [R1+0x120], R32 ;  /* 0x0001202001007387 */ /* 0x000fe20000100800 */
[----:B------:R-:W-:-:S03]  /*d020*/  FADD R44, R45, R44 ;  /* 0x0000002c2d2c7221 */ /* 0x000fc60000000000 */
[----:B------:R-:W-:Y:S04]  /*d030*/  STL [R1+0x124], R46 ;  /* 0x0001242e01007387 */ /* 0x000fe80000100800 */
[----:B------:R-:W-:Y:S01]  /*d040*/  STL [R1+0x128], R44 ;  /* 0x0001282c01007387 */ /* 0x000fe20000100800 */
[----:B------:R-:W-:Y:S01]  /*d050*/  FADD R42, R43, R42 ;  /* 0x0000002a2b2a7221 */ /* 0x000fe20000000000 */
[----:B------:R-:W-:Y:S02]  /*d060*/  FADD R10, R41, R10 ;  /* 0x0000000a290a7221 */ /* 0x000fe40000000000 */
[----:B------:R-:W2:Y:S04]  /*d070*/  LDL.LU R41, [R1+0x5c] ;  /* 0x00005c0001297983 */ /* 0x000ea80000300800 */
[----:B------:R0:W-:Y:S01]  /*d080*/  STL [R1+0x12c], R42 ;  /* 0x00012c2a01007387 */ /* 0x0001e20000100800 */
[----:B------:R-:W-:-:S03]  /*d090*/  FADD R12, R11, R12 ;  /* 0x0000000c0b0c7221 */ /* 0x000fc60000000000 */
[----:B------:R-:W2:Y:S04]  /*d0a0*/  LDL.LU R31, [R1+0x138] ;  /* 0x00013800011f7983 */ /* 0x000ea80000300800 */
[----:B------:R1:W-:Y:S04]  /*d0b0*/  STL [R1+0x130], R10 ;  /* 0x0001300a01007387 */ /* 0x0003e80000100800 */
[----:B0-----:R-:W3:Y:S04]  /*d0c0*/  LDL.LU R42, [R1+0x20] ;  /* 0x00002000012a7983 */ /* 0x001ee80000300800 */
[----:B------:R0:W-:Y:S04]  /*d0d0*/  STL [R1+0x134], R12 ;  /* 0x0001340c01007387 */ /* 0x0001e80000100800 */
[----:B------:R-:W3:Y:S04]  /*d0e0*/  LDL.LU R9, [R1+0x13c] ;  /* 0x00013c0001097983 */ /* 0x000ee80000300800 */
        /* <DEDUP_REMOVED lines=13> */
[----:B-1----:R-:W4:Y:S04]  /*d1c0*/  LDL.LU R10, [R1+0x158] ;  /* 0x00015800010a7983 */ /* 0x002f280000300800 */
[----:B------:R-:W4:Y:S04]  /*d1d0*/  LDL.LU R32, [R1] ;  /* 0x0000000001207983 */ /* 0x000f280000300800 */
[----:B------:R-:W4:Y:S04]  /*d1e0*/  LDL.LU R11, [R1+0x15c] ;  /* 0x00015c00010b7983 */ /* 0x000f280000300800 */
[----:B------:R-:W4:Y:S04]  /*d1f0*/  LDL.LU R33, [R1+0x4] ;  /* 0x0000040001217983 */ /* 0x000f280000300800 */
[----:B0-----:R-:W4:Y:S04]  /*d200*/  LDL.LU R12, [R1+0x160] ;  /* 0x00016000010c7983 */ /* 0x001f280000300800 */
        /* <DEDUP_REMOVED lines=17> */
[----:B0-----:R-:W3:Y:S04]  /*d320*/  LDL.LU R31, [R1+0x180] ;  /* 0x00018000011f7983 */ /* 0x001ee80000300800 */
[----:B------:R-:W2:Y:S01]  /*d330*/  LDL.LU R42, [R1+0x558] ;  /* 0x00055800012a7983 */ /* 0x000ea20000300800 */
[----:B----4-:R-:W-:-:S03]  /*d340*/  FADD R8, R43, R8 ;  /* 0x000000082b087221 */ /* 0x010fc60000000000 */
[----:B------:R0:W-:Y:S01]  /*d350*/  STL [R1+0x13c], R9 ;  /* 0x00013c0901007387 */ /* 0x0001e20000100800 */
[----:B------:R-:W-:-:S03]  /*d360*/  FADD R7, R44, R7 ;  /* 0x000000072c077221 */ /* 0x000fc60000000000 */
[----:B0-----:R-:W4:Y:S04]  /*d370*/  LDL.LU R9, [R1+0x184] ;  /* 0x0001840001097983 */ /* 0x001f280000300800 */
[----:B------:R-:W2:Y:S01]  /*d380*/  LDL.LU R43, [R1+0x554] ;  /* 0x00055400012b7983 */ /* 0x000ea20000300800 */
[----:B------:R-:W-:-:S03]  /*d390*/  FADD R6, R45, R6 ;  /* 0x000000062d067221 */ /* 0x000fc60000000000 */
[----:B------:R0:W-:Y:S01]  /*d3a0*/  STL [R1+0x140], R8 ;  /* 0x0001400801007387 */ /* 0x0001e20000100800 */
[----:B------:R-:W-:-:S03]  /*d3b0*/  FADD R5, R46, R5 ;  /* 0x000000052e057221 */ /* 0x000fc60000000000 */
[----:B0-----:R-:W2:Y:S04]  /*d3c0*/  LDL.LU R8, [R1+0x188] ;  /* 0x0001880001087983 */ /* 0x001ea80000300800 */
[----:B------:R-:W2:Y:S04]  /*d3d0*/  LDL.LU R44, [R1+0x550] ;  /* 0x00055000012c7983 */ /* 0x000ea80000300800 */
[----:B------:R0:W-:Y:S01]  /*d3e0*/  STL [R1+0x144], R7 ;  /* 0x0001440701007387 */ /* 0x0001e20000100800 */
[----:B------:R-:W-:-:S03]  /*d3f0*/  FADD R4, R0, R4 ;  /* 0x0000000400047221 */ /* 0x000fc60000000000 */
[----:B0-----:R-:W2:Y:S04]  /*d400*/  LDL.LU R7, [R1+0x18c] ;  /* 0x00018c0001077983 */ /* 0x001ea80000300800 */
[----:B------:R-:W2:Y:S04]  /*d410*/  LDL.LU R45, [R1+0x54c] ;  /* 0x00054c00012d7983 */ /* 0x000ea80000300800 */
[----:B------:R0:W-:Y:S04]  /*d420*/  STL [R1+0x148], R6 ;  /* 0x0001480601007387 */ /* 0x0001e80000100800 */
[----:B0-----:R-:W2:Y:S04]  /*d430*/  LDL.LU R6, [R1+0x190] ;  /* 0x0001900001067983 */ /* 0x001ea80000300800 */
[----:B------:R-:W2:Y:S04]  /*d440*/  LDL.LU R46, [R1+0x548] ;  /* 0x00054800012e7983 */ /* 0x000ea80000300800 */
[----:B------:R0:W-:Y:S04]  /*d450*/  STL [R1+0x14c], R5 ;  /* 0x00014c0501007387 */ /* 0x0001e80000100800 */
[----:B0-----:R-:W2:Y:S04]  /*d460*/  LDL.LU R5, [R1+0x194] ;  /* 0x0001940001057983 */ /* 0x001ea80000300800 */
[----:B------:R0:W-:Y:S04]  /*d470*/  STL [R1+0x150], R4 ;  /* 0x0001500401007387 */ /* 0x0001e80000100800 */
[----:B0-----:R-:W2:Y:S01]  /*d480*/  LDL.LU R4, [R1+0x198] ;  /* 0x0001980001047983 */ /* 0x001ea20000300800 */
[----:B------:R-:W-:Y:S01]  /*d490*/  FADD R3, R2, R3 ;  /* 0x0000000302037221 */ /* 0x000fe20000000000 */
[----:B------:R-:W-:-:S02]  /*d4a0*/  FADD R10, R47, R10 ;  /* 0x0000000a2f0a7221 */ /* 0x000fc40000000000 */
[----:B------:R-:W2:Y:S01]  /*d4b0*/  LDL.LU R0, [R1+0x1bc] ;  /* 0x0001bc0001007983 */ /* 0x000ea20000300800 */
[----:B------:R-:W-:-:S03]  /*d4c0*/  FADD R11, R32, R11 ;  /* 0x0000000b200b7221 */ /* 0x000fc60000000000 */
[----:B------:R-:W2:Y:S04]  /*d4d0*/  LDL.LU R2, [R1+0x1c0] ;  /* 0x0001c00001027983 */ /* 0x000ea80000300800 */
[----:B------:R0:W-:Y:S01]  /*d4e0*/  STL [R1+0x154], R3 ;  /* 0x0001540301007387 */ /* 0x0001e20000100800 */
[----:B------:R-:W-:Y:S01]  /*d4f0*/  FADD R12, R33, R12 ;  /* 0x0000000c210c7221 */ /* 0x000fe20000000000 */
[----:B------:R-:W-:Y:S02]  /*d500*/  FADD R35, R34, R35 ;  /* 0x0000002322237221 */ /* 0x000fe40000000000 */
[----:B0-----:R-:W2:Y:S04]  /*d510*/  LDL.LU R3, [R1+0x1c4] ;  /* 0x0001c40001037983 */ /* 0x001ea80000300800 */
[----:B------:R-:W2:Y:S04]  /*d520*/  LDL.LU R47, [R1+0x544] ;  /* 0x00054400012f7983 */ /* 0x000ea80000300800 */
        /* <DEDUP_REMOVED lines=17> */
[----:B------:R-:W-:Y:S01]  /*d640*/  FADD R29, R28, R29 ;  /* 0x0000001d1c1d7221 */ /* 0x000fe20000000000 */
[----:B------:R-:W-:-:S02]  /*d650*/  FADD R30, R224, R30 ;  /* 0x0000001ee01e7221 */ /* 0x000fc40000000000 */
[----:B0-----:R-:W2:Y:S04]  /*d660*/  LDL.LU R37, [R1+0x52c] ;  /* 0x00052c0001257983 */ /* 0x001ea80000300800 */
[----:B------:R-:W2:Y:S04]  /*d670*/  LDL.LU R38, [R1+0x528] ;  /* 0x0005280001267983 */ /* 0x000ea80000300800 */
[----:B------:R0:W-:Y:S04]  /*d680*/  STL [R1+0x16c], R39 ;  /* 0x00016c2701007387 */ /* 0x0001e80000100800 */
        /* <DEDUP_REMOVED lines=10> */
[----:B------:R0:W-:Y:S01]  /*d730*/  STL [R1+0x17c], R30 ;  /* 0x00017c1e01007387 */ /* 0x0001e20000100800 */
[----:B---3--:R-:W-:-:S03]  /*d740*/  FADD R31, R225, R31 ;  /* 0x0000001fe11f7221 */ /* 0x008fc60000000000 */
[----:B0-----:R-:W3:Y:S04]  /*d750*/  LDL.LU R30, [R1+0x508] ;  /* 0x00050800011e7983 */ /* 0x001ee80000300800 */
[----:B------:R-:W3:Y:S04]  /*d760*/  LDL.LU R224, [R1+0x1b8] ;  /* 0x0001b80001e07983 */ /* 0x000ee80000300800 */
[----:B------:R0:W-:Y:S01]  /*d770*/  STL [R1+0x180], R31 ;  /* 0x0001801f01007387 */ /* 0x0001e20000100800 */
[----:B----4-:R-:W-:-:S03]  /*d780*/  FADD R9, R226, R9 ;  /* 0x00000009e2097221 */ /* 0x010fc60000000000 */
[----:B0-----:R-:W4:Y:S04]  /*d790*/  LDL.LU R31, [R1+0x504] ;  /* 0x00050400011f7983 */ /* 0x001f280000300800 */
[----:B------:R-:W4:Y:S04]  /*d7a0*/  LDL.LU R225, [R1+0x1b4] ;  /* 0x0001b40001e17983 */ /* 0x000f280000300800 */
[----:B------:R0:W-:Y:S01]  /*d7b0*/  STL [R1+0x184], R9 ;  /* 0x0001840901007387 */ /* 0x0001e20000100800 */
[----:B--2---:R-:W-:-:S03]  /*d7c0*/  FADD R8, R227, R8 ;  /* 0x00000008e3087221 */ /* 0x004fc60000000000 */
[----:B0-----:R0:W5:Y:S04]  /*d7d0*/  LDL.LU R9, [R1+0x500] ;  /* 0x0005000001097983 */ /* 0x0011680000300800 */
[----:B------:R-:W2:Y:S04]  /*d7e0*/  LDL.LU R226, [R1+0x1b0] ;  /* 0x0001b00001e27983 */ /* 0x000ea80000300800 */
[----:B------:R1:W-:Y:S01]  /*d7f0*/  STL [R1+0x188], R8 ;  /* 0x0001880801007387 */ /* 0x0003e20000100800 */
[----:B------:R-:W-:-:S03]  /*d800*/  FADD R7, R228, R7 ;  /* 0x00000007e4077221 */ /* 0x000fc60000000000 */
[----:B-1----:R0:W5:Y:S04]  /*d810*/  LDL.LU R8, [R1+0x4fc] ;  /* 0x0004fc0001087983 */ /* 0x0021680000300800 */
        /* <DEDUP_REMOVED lines=13> */
[----:B------:R1:W-:Y:S04]  /*d8f0*/  STL [R1+0x198], R4 ;  /* 0x0001980401007387 */ /* 0x0003e80000100800 */
[----:B-1----:R0:W5:Y:S04]  /*d900*/  LDL.LU R4, [R1+0x4ec] ;  /* 0x0004ec0001047983 */ /* 0x0021680000300800 */
[----:B------:R-:W2:Y:S01]  /*d910*/  LDL.LU R231, [R1+0x19c] ;  /* 0x00019c0001e77983 */ /* 0x000ea20000300800 */
[----:B------:R-:W-:Y:S01]  /*d920*/  FADD R3, R210, R3 ;  /* 0x00000003d2037221 */ /* 0x000fe20000000000 */
[----:B------:R-:W-:Y:S01]  /*d930*/  FADD R0, R208, R0 ;  /* 0x00000000d0007221 */ /* 0x000fe20000000000 */
[----:B------:R-:W-:Y:S01]  /*d940*/  FADD R2, R209, R2 ;  /* 0x00000002d1027221 */ /* 0x000fe20000000000 */
[----:B---3--:R-:W-:Y:S01]  /*d950*/  FADD R224, R223, R224 ;  /* 0x000000e0dfe07221 */ /* 0x008fe20000000000 */
[----:B----4-:R-:W-:Y:S01]  /*d960*/  FADD R225, R222, R225 ;  /* 0x000000e1dee17221 */ /* 0x010fe20000000000 */
[----:B--2---:R-:W-:Y:S01]  /*d970*/  FADD R226, R221, R226 ;  /* 0x000000e2dde27221 */ /* 0x004fe20000000000 */
[----:B------:R-:W-:Y:S01]  /*d980*/  FADD R227, R220, R227 ;  /* 0x000000e3dce37221 */ /* 0x000fe20000000000 */
[----:B------:R-:W-:Y:S01]  /*d990*/  FADD R228, R219, R228 ;  /* 0x000000e4dbe47221 */ /* 0x000fe20000000000 */
[----:B------:R-:W-:Y:S01]  /*d9a0*/  FADD R229, R218, R229 ;  /* 0x000000e5dae57221 */ /* 0x000fe20000000000 */
[----:B------:R-:W-:Y:S01]  /*d9b0*/  FADD R230, R217, R230 ;  /* 0x000000e6d9e67221 */ /* 0x000fe20000000000 */
[----:B------:R-:W-:-:S05]  /*d9c0*/  FADD R231, R216, R231 ;  /* 0x000000e7d8e77221 */ /* 0x000fca0000000000 */
        /* <DEDUP_REMOVED lines=10> */
[----:B-1----:R-:W2:Y:S04]  /*da70*/  LDL.LU R3, [R1+0x1d4] ;  /* 0x0001d40001037983 */ /* 0x002ea80000300800 */
[----:B------:R1:W-:Y:S04]  /*da80*/  STL [R1+0x1c0], R2 ;  /* 0x0001c00201007387 */ /* 0x0003e80000100800 */
[----:B-1----:R-:W3:Y:S04]  /*da90*/  LDL.LU R2, [R1+0x1d8] ;  /* 0x0001d80001027983 */ /* 0x002ee80000300800 */
[----:B------:R-:W4:Y:S01]  /*daa0*/  LDL.LU R0, [R1+0x1dc] ;  /* 0x0001dc0001007983 */ /* 0x000f220000300800 */
[----:B------:R-:W-:Y:S01]  /*dab0*/  FADD R10, R211, R10 ;  /* 0x0000000ad30a7221 */ /* 0x000fe20000000000 */
[----:B------:R-:W-:Y:S01]  /*dac0*/  FADD R11, R212, R11 ;  /* 0x0000000bd40b7221 */ /* 0x000fe20000000000 */
[----:B------:R-:W-:-:S03]  /*dad0*/  FADD R12, R213, R12 ;  /* 0x0000000cd50c7221 */ /* 0x000fc60000000000 */
[----:B------:R1:W-:Y:S04]  /*dae0*/  STL [R1+0x1c8], R10 ;  /* 0x0001c80a01007387 */ /* 0x0003e80000100800 */
[----:B------:R-:W4:Y:S04]  /*daf0*/  LDL.LU R213, [R1+0x1ec] ;  /* 0x0001ec0001d57983 */ /* 0x000f280000300800 */
[----:B------:R0:W-:Y:S04]  /*db00*/  STL [R1+0x1cc], R11 ;  /* 0x0001cc0b01007387 */ /* 0x0001e80000100800 */
[----:B------:R-:W4:Y:S04]  /*db10*/  LDL.LU R212, [R1+0x1f0] ;  /* 0x0001f00001d47983 */ /* 0x000f280000300800 */
[----:B------:R-:W4:Y:S04]  /*db20*/  LDL.LU R211, [R1+0x1f4] ;  /* 0x0001f40001d37983 */ /* 0x000f280000300800 */
[----:B------:R0:W-:Y:S04]  /*db30*/  STL [R1+0x1d0], R12 ;  /* 0x0001d00c01007387 */ /* 0x0001e80000100800 */
        /* <DEDUP_REMOVED lines=20> */
[----:B0-----:R-:W4:Y:S04]  /*dc80*/  LDL.LU R11, [R1+0x248] ;  /* 0x00024800010b7983 */ /* 0x001f280000300800 */
[----:B------:R-:W4:Y:S01]  /*dc90*/  LDL.LU R12, [R1+0x24c] ;  /* 0x00024c00010c7983 */ /* 0x000f220000300800 */
[----:B--2---:R-:W-:-:S05]  /*dca0*/  FADD R3, R214, R3 ;  /* 0x00000003d6037221 */ /* 0x004fca0000000000 */
[----:B------:R0:W-:Y:S01]  /*dcb0*/  STL [R1+0x1d4], R3 ;  /* 0x0001d40301007387 */ /* 0x0001e20000100800 */
[----:B---3--:R-:W-:-:S03]  /*dcc0*/  FADD R2, R215, R2 ;  /* 0x00000002d7027221 */ /* 0x008fc60000000000 */
[----:B0-----:R0:W5:Y:S01]  /*dcd0*/  LDL.LU R3, [R1+0x4e8] ;  /* 0x0004e80001037983 */ /* 0x0011620000300800 */
[----:B----4-:R-:W-:-:S03]  /*dce0*/  FADD R0, R200, R0 ;  /* 0x00000000c8007221 */ /* 0x010fc60000000000 */
[----:B------:R-:W2:Y:S04]  /*dcf0*/  LDL.LU R214, [R1+0x1e8] ;  /* 0x0001e80001d67983 */ /* 0x000ea80000300800 */
[----:B------:R1:W-:Y:S04]  /*dd00*/  STL [R1+0x1d8], R2 ;  /* 0x0001d80201007387 */ /* 0x0003e80000100800 */
[----:B-1----:R0:W5:Y:S04]  /*dd10*/  LDL.LU R2, [R1+0x4e4] ;  /* 0x0004e40001027983 */ /* 0x0021680000300800 */
[----:B------:R-:W3:Y:S04]  /*dd20*/  LDL.LU R215, [R1+0x1e4] ;  /* 0x0001e40001d77983 */ /* 0x000ee80000300800 */
[----:B------:R1:W-:Y:S04]  /*dd30*/  STL [R1+0x1dc], R0 ;  /* 0x0001dc0001007387 */ /* 0x0003e80000100800 */
[----:B-1----:R0:W5:Y:S04]  /*dd40*/  LDL.LU R0, [R1+0x4e0] ;  /* 0x0004e00001007983 */ /* 0x0021680000300800 */
[----:B------:R-:W4:Y:S01]  /*dd50*/  LDL.LU R200, [R1+0x1e0] ;  /* 0x0001e00001c87983 */ /* 0x000f220000300800 */
[----:B------:R-:W-:Y:S01]  /*dd60*/  FADD R213, R204, R213 ;  /* 0x000000d5ccd57221 */ /* 0x000fe20000000000 */
        /* <DEDUP_REMOVED lines=24> */
[----:B--2---:R-:W-:Y:S01]  /*def0*/  FADD R214, R203, R214 ;  /* 0x000000d6cbd67221 */ /* 0x004fe20000000000 */
[----:B---3--:R-:W-:Y:S01]  /*df00*/  FADD R215, R202, R215 ;  /* 0x000000d7cad77221 */ /* 0x008fe20000000000 */
[----:B----4-:R-:W-:-:S05]  /*df10*/  FADD R200, R201, R200 ;  /* 0x000000c8c9c87221 */ /* 0x010fca0000000000 */
        /* <DEDUP_REMOVED lines=25> */
[----:B------:R-:W4:Y:S04]  /*e0b0*/  LDL.LU R203, [R1+0x250] ;  /* 0x0002500001cb7983 */ /* 0x000f280000300800 */
[----:B------:R0:W-:Y:S04]  /*e0c0*/  STL [R1+0x244], R10 ;  /* 0x0002440a01007387 */ /* 0x0001e80000100800 */
[----:B------:R-:W4:Y:S04]  /*e0d0*/  LDL.LU R202, [R1+0x254] ;  /* 0x0002540001ca7983 */ /* 0x000f280000300800 */
[----:B------:R0:W-:Y:S04]  /*e0e0*/  STL [R1+0x248], R11 ;  /* 0x0002480b01007387 */ /* 0x0001e80000100800 */
[----:B------:R-:W4:Y:S04]  /*e0f0*/  LDL.LU R201, [R1+0x258] ;  /* 0x0002580001c97983 */ /* 0x000f280000300800 */
[----:B------:R0:W-:Y:S04]  /*e100*/  STL [R1+0x24c], R12 ;  /* 0x00024c0c01007387 */ /* 0x0001e80000100800 */
[----:B-1----:R-:W4:Y:S04]  /*e110*/  LDL.LU R200, [R1+0x25c] ;  /* 0x00025c0001c87983 */ /* 0x002f280000300800 */
[----:B--2---:R-:W2:Y:S04]  /*e120*/  LDL.LU R215, [R1+0x260] ;  /* 0x0002600001d77983 */ /* 0x004ea80000300800 */
[----:B---3--:R-:W3:Y:S04]  /*e130*/  LDL.LU R214, [R1+0x264] ;  /* 0x0002640001d67983 */ /* 0x008ee80000300800 */
[----:B----4-:R-:W4:Y:S04]  /*e140*/  LDL.LU R213, [R1+0x268] ;  /* 0x0002680001d57983 */ /* 0x010f280000300800 */
        /* <DEDUP_REMOVED lines=24> */
[----:B------:R-:W-:Y:S01]  /*e2d0*/  FADD R203, R181, R203 ;  /* 0x000000cbb5cb7221 */ /* 0x000fe20000000000 */
[----:B------:R-:W-:-:S04]  /*e2e0*/  FADD R202, R182, R202 ;  /* 0x000000cab6ca7221 */ /* 0x000fc80000000000 */
[----:B------:R0:W-:Y:S01]  /*e2f0*/  STL [R1+0x250], R203 ;  /* 0x000250cb01007387 */ /* 0x0001e20000100800 */
[----:B------:R-:W-:-:S03]  /*e300*/  FADD R201, R183, R201 ;  /* 0x000000c9b7c97221 */ /* 0x000fc60000000000 */
[----:B------:R1:W-:Y:S01]  /*e310*/  STL [R1+0x254], R202 ;  /* 0x000254ca01007387 */ /* 0x0003e20000100800 */
[----:B------:R-:W-:-:S03]  /*e320*/  FADD R200, R168, R200 ;  /* 0x000000c8a8c87221 */ /* 0x000fc60000000000 */
        /* <DEDUP_REMOVED lines=57> */
[----:B------:R-:W4:Y:S04]  /*e6c0*/  LDL.LU R201, [R1+0x2d4] ;  /* 0x0002d40001c97983 */ /* 0x000f280000300800 */
[----:B------:R1:W-:Y:S04]  /*e6d0*/  STL [R1+0x2c8], R12 ;  /* 0x0002c80c01007387 */ /* 0x0003e80000100800 */
[----:B--2---:R-:W2:Y:S04]  /*e6e0*/  LDL.LU R200, [R1+0x2d8] ;  /* 0x0002d80001c87983 */ /* 0x004ea80000300800 */
        /* <DEDUP_REMOVED lines=27> */
[----:B------:R-:W-:Y:S01]  /*e8a0*/  FADD R203, R148, R203 ;  /* 0x000000cb94cb7221 */ /* 0x000fe20000000000 */
[----:B------:R-:W-:-:S04]  /*e8b0*/  FADD R202, R149, R202 ;  /* 0x000000ca95ca7221 */ /* 0x000fc80000000000 */
        /* <DEDUP_REMOVED lines=334> */
[----:B------:R-:W-:Y:S01]  /*fda0*/  FADD R11, R30, R11 ;  /* 0x0000000b1e0b7221 */ /* 0x000fe20000000000 */
[----:B------:R-:W-:-:S05]  /*fdb0*/  FADD R12, R12, R31 ;  /* 0x0000001f0c0c7221 */ /* 0x000fca0000000000 */
[----:B------:R0:W-:Y:S04]  /*fdc0*/  STL [R1+0x4b8], R12 ;  /* 0x0004b80c01007387 */ /* 0x0001e80000100800 */
[----:B------:R0:W-:Y:S04]  /*fdd0*/  STL [R1+0x4b0], R10 ;  /* 0x0004b00a01007387 */ /* 0x0001e80000100800 */
[----:B------:R0:W-:Y:S02]  /*fde0*/  STL [R1+0x4b4], R11 ;  /* 0x0004b40b01007387 */ /* 0x0001e40000100800 */
.L_x_33:
[----:B0-----:R-:W0:Y:S02]  /*fdf0*/  LDC R10, c[0x0][0x28c] ;  /* 0x0000a300ff0a7b82 */ /* 0x001e240000000800 */
[----:B0-----:R-:W-:-:S13]  /*fe00*/  ISETP.GE.AND P0, PT, R10, 0x1, PT ;  /* 0x000000010a00780c */ /* 0x001fda0003f06270 */
[----:B------:R-:W-:Y:S05]  /*fe10*/  @!P0 BRA `(.L_x_34) ;  /* 0x0000000000648947 */ /* 0x000fea0003800000 */
[----:B------:R-:W-:-:S06]  /*fe20*/  UISETP.NE.AND UP0, UPT, UR57, 0x3, UPT ;  /* 0x000000033900788c */ /* 0x000fcc000bf05270 */
[----:B------:R-:W-:-:S13]  /*fe30*/  PLOP3.LUT P0, PT, PT, PT, UP0, 0x80, 0x0 ;  /* 0x000000000000781c */ /* 0x000fda0003f0f008 */
[----:B------:R-:W-:Y:S05]  /*fe40*/  @!P0 BRA `(.L_x_35) ;  /* 0x0000000000048947 */ /* 0x000fea0003800000 */
[----:B------:R-:W-:Y:S01]  /*fe50*/  BPT.TRAP 0x1 ;  /* 0x000000040000795c */ /* 0x000fe20000300000 */
.L_x_35:
[----:B------:R-:W3:Y:S01]  /*fe60*/  LDL R10, [R1+0x4bc] ;  /* 0x0004bc00010a7983 */ /* 0x000ee20000100800 */
[----:B------:R-:W-:Y:S01]  /*fe70*/  BSSY B0, `(.L_x_36) ;  /* 0x000000f000007945 */ /* 0x000fe20003800000 */
[----:B---3--:R-:W-:-:S13]  /*fe80*/  ISETP.NE.AND P0, PT, R10, RZ, PT ;  /* 0x000000ff0a00720c */ /* 0x008fda0003f05270 */
[----:B------:R-:W-:Y:S05]  /*fe90*/  @!P0 BRA `(.L_x_37) ;  /* 0x0000000000308947 */ /* 0x000fea0003800000 */
[----:B------:R-:W3:Y:S01]  /*fea0*/  LDL R11, [R1+0x4c0] ;  /* 0x0004c000010b7983 */ /* 0x000ee20000100800 */
[----:B------:R-:W-:-:S04]  /*feb0*/  UISETP.LT.AND UP0, UPT, UR60, 0x1, UPT ;  /* 0x000000013c00788c */ /* 0x000fc8000bf01270 */
[----:B------:R-:W-:-:S04]  /*fec0*/  USEL UR10, UR60, 0x1, UP0 ;  /* 0x000000013c0a7887 */ /* 0x000fc80008000000 */
[----:B------:R-:W-:-:S04]  /*fed0*/  UIADD3 UR10, UR59, UR60, -UR10 ;  /* 0x0000003c3b0a7290 */ /* 0x000fc8000fffe80a */
[----:B------:R-:W-:-:S04]  /*fee0*/  UIMAD.WIDE.U32 UR8, UR10, -0x55555555, URZ ;  /* 0xaaaaaaab0a0878a5 */ /* 0x000fc8000f8e003f */
[----:B------:R-:W-:-:S04]  /*fef0*/  USHF.R.U32.HI UR8, URZ, 0x3, UR9 ;  /* 0x000000033f087899 */ /* 0x000fc80008011609 */
[----:B------:R-:W-:-:S04]  /*ff00*/  UIMAD UR10, UR8, -0xc, UR10 ;  /* 0xfffffff4080a78a4 */ /* 0x000fc8000f8e020a */
[----:B------:R-:W-:-:S04]  /*ff10*/  ULEA UR10, UR10, UR53, 0x3 ;  /* 0x000000350a0a7291 */ /* 0x000fc8000f8e183f */
[----:B------:R-:W-:-:S06]  /*ff20*/  UIADD3 UR10, UR10, 0x60, URZ ;  /* 0x000000600a0a7890 */ /* 0x000fcc000fffe03f */
[----:B------:R-:W-:-:S05]  /*ff30*/  IMAD.U32 R10, RZ, RZ, UR10 ;  /* 0x0000000aff0a7e24 */ /* 0x000fca000f8e00ff */
[----:B---3--:R-:W-:-:S04]  /*ff40*/  PRMT R10, R11, 0x654, R10 ;  /* 0x000006540b0a7816 */ /* 0x008fc8000000000a */
[----:B------:R0:W-:Y:S03]  /*ff50*/  SYNCS.ARRIVE.TRANS64.RED.A1T0 RZ, [R10+URZ], RZ ;  /* 0x000000ff0aff79a7 */ /* 0x0001e6000810043f */
.L_x_37:
[----:B------:R-:W-:Y:S05]  /*ff60*/  BSYNC B0 ;  /* 0x0000000000007941 */ /* 0x000fea0003800000 */
.L_x_36:
[----:B------:R-:W-:-:S06]  /*ff70*/  UISETP.GT.U32.AND UP0, UPT, UR58, 0x1, UPT ;  /* 0x000000013a00788c */ /* 0x000fcc000bf04070 */
[----:B------:R-:W-:-:S13]  /*ff80*/  PLOP3.LUT P0, PT, PT, PT, UP0, 0x80, 0x0 ;  /* 0x000000000000781c */ /* 0x000fda0003f0f008 */
[----:B------:R-:W-:Y:S05]  /*ff90*/  @P0 BRA `(.L_x_34) ;  /* 0x0000000000040947 */ /* 0x000fea0003800000 */
[----:B------:R-:W-:Y:S01]  /*ffa0*/  BPT.TRAP 0x1 ;  /* 0x000000040000795c */ /* 0x000fe20000300000 */
.L_x_34:
[----:B0-----:R-:W3:Y:S01]  /*ffb0*/  LDL.LU R10, [R1+0x4d4] ;  /* 0x0004d400010a7983 */ /* 0x001ee20000300800 */
[----:B------:R-:W0:Y:S01]  /*ffc0*/  LDC R25, c[0x0][0x288] ;  /* 0x0000a200ff197b82 */ /* 0x000e220000000800 */
[----:B------:R-:W1:Y:S01]  /*ffd0*/  S2R R31, SR_TID.X ;  /* 0x00000000001f7919 */ /* 0x000e620000002100 */
[----:B------:R-:W-:Y:S02]  /*ffe0*/  UISETP.GE.U32.AND UP1, UPT, UR60, 0xc, UPT ;  /* 0x0000000c3c00788c */ /* 0x000fe4000bf26070 */
[----:B------:R-:W-:Y:S01]  /*fff0*/  UIADD3 UR59, UR60, UR59, URZ ;  /* 0x0000003b3c3b7290 */ /* 0x000fe2000fffe03f */
[----:B------:R-:W4:Y:S01]  /*10000*/  LDL.LU R24, [R1+0x4c8] ;  /* 0x0004c80001187983 */ /* 0x000f220000300800 */
[----:B------:R-:W-:Y:S01]  /*10010*/  ULDC UR8, c[0x0][0x284] ;  /* 0x0000a10000087ab9 */ /* 0x000fe20000000800 */
[----:B------:R-:W-:Y:S02]  /*10020*/  USHF.R.S32.HI UR11, URZ, 0x1f, UR61 ;  /* 0x0000001f3f0b7899 */ /* 0x000fe4000801143d */
[----:B------:R-:W2:Y:S01]  /*10030*/  LDL.LU R29, [R1+0x4c4] ;  /* 0x0004c400011d7983 */ /* 0x000ea20000300800 */
[----:B------:R-:W-:Y:S01]  /*10040*/  UISETP.GT.U32.AND UP0, UPT, UR59, 0xb, UPT ;  /* 0x0000000b3b00788c */ /* 0x000fe2000bf04070 */
[----:B------:R-:W-:Y:S01]  /*10050*/  IMAD.MOV.U32 R206, RZ, RZ, -0x1 ;  /* 0xffffffffffce7424 */ /* 0x000fe200078e00ff */
[----:B------:R-:W-:-:S02]  /*10060*/  ULDC.64 UR12, c[0x0][0x5d0] ;  /* 0x00017400000c7ab9 */ /* 0x000fc40000000a00 */
[----:B------:R-:W-:Y:S02]  /*10070*/  UISETP.LT.U32.AND UP0, UPT, UR60, 0xc, UP0 ;  /* 0x0000000c3c00788c */ /* 0x000fe40008701070 */
[----:B------:R-:W-:-:S04]  /*10080*/  UIMAD UR10, UR11, UR12, URZ ;  /* 0x0000000c0b0a72a4 */ /* 0x000fc8000f8e023f */
[----:B------:R-:W-:Y:S01]  /*10090*/  UIMAD UR10, UR61, UR13, UR10 ;  /* 0x0000000d3d0a72a4 */ /* 0x000fe2000f8e020a */
[--C-:B-1----:R-:W-:Y:S02]  /*100a0*/  SHF.R.U32.HI R11, RZ, 0x2, R31.reuse ;  /* 0x00000002ff0b7819 */ /* 0x102fe4000001161f */
[----:B------:R-:W-:Y:S02]  /*100b0*/  LOP3.LUT R12, R31, 0x60, RZ, 0xc0, !PT ;  /* 0x000000601f0c7812 */ /* 0x000fe400078ec0ff */
[----:B------:R-:W-:Y:S02]  /*100c0*/  SHF.R.U32.HI R26, RZ, 0x7, R31 ;  /* 0x00000007ff1a7819 */ /* 0x000fe4000001161f */
[----:B------:R-:W-:Y:S02]  /*100d0*/  LOP3.LUT R11, R11, 0x7, RZ, 0xc0, !PT ;  /* 0x000000070b0b7812 */ /* 0x000fe400078ec0ff */
[----:B------:R-:W-:Y:S02]  /*100e0*/  SHF.R.U32.HI R12, RZ, 0x1, R12 ;  /* 0x00000001ff0c7819 */ /* 0x000fe4000001160c */
[----:B------:R-:W-:-:S02]  /*100f0*/  LOP3.LUT R26, R26, 0x1, RZ, 0xc0, !PT ;  /* 0x000000011a1a7812 */ /* 0x000fc400078ec0ff */
[----:B------:R-:W-:-:S03]  /*10100*/  LOP3.LUT R27, R31, 0x3, RZ, 0xc0, !PT ;  /* 0x000000031f1b7812 */ /* 0x000fc600078ec0ff */
[----:B------:R-:W-:Y:S02]  /*10110*/  IMAD.SHL.U32 R30, R26, 0x40, RZ ;  /* 0x000000401a1e7824 */ /* 0x000fe400078e00ff */
[----:B0-----:R-:W-:-:S03]  /*10120*/  IMAD R27, R27, -0x2, R25 ;  /* 0xfffffffe1b1b7824 */ /* 0x001fc600078e0219 */
[--C-:B------:R-:W-:Y:S02]  /*10130*/  LOP3.LUT R30, R30, 0x40, R11.reuse, 0xe2, !PT ;  /* 0x000000401e1e7812 */ /* 0x100fe400078ee20b */
[----:B---3--:R-:W-:Y:S02]  /*10140*/  R2UR UR14, R10 ;  /* 0x000000000a0e72ca */ /* 0x008fe400000e0000 */
[----:B------:R-:W-:-:S05]  /*10150*/  IADD3 R10, RZ, -R12, -R11 ;  /* 0x8000000cff0a7210 */ /* 0x000fca0007ffe80b */
[----:B------:R-:W-:Y:S02]  /*10160*/  IMAD R26, R26, -0x40, R10 ;  /* 0xffffffc01a1a7824 */ /* 0x000fe400078e020a */
[----:B----4-:R-:W-:Y:S02]  /*10170*/  IMAD R24, R24, 0xb0, RZ ;  /* 0x000000b018187824 */ /* 0x010fe400078e02ff */
[----:B--2---:R-:W-:-:S03]  /*10180*/  IMAD R10, R29, 0x180, RZ ;  /* 0x000001801d0a7824 */ /* 0x004fc600078e02ff */
[----:B------:R-:W-:Y:S01]  /*10190*/  ISETP.GE.AND P0, PT, R24, R25, PT ;  /* 0x000000191800720c */ /* 0x000fe20003f06270 */
[----:B------:R-:W-:Y:S01]  /*101a0*/  IMAD.WIDE R54, R29, 0x180, RZ ;  /* 0x000001801d367825 */ /* 0x000fe200078e02ff */
[C---:B------:R-:W-:Y:S02]  /*101b0*/  IADD3 R26, -R10.reuse, UR8, R26 ;  /* 0x000000080a1a7c10 */ /* 0x040fe4000fffe11a */
[----:B------:R-:W-:Y:S01]  /*101c0*/  ISETP.GE.OR P0, PT, R10, UR8, P0 ;  /* 0x000000080a007c0c */ /* 0x000fe20008706670 */
[----:B------:R-:W-:Y:S01]  /*101d0*/  @UP1 UIMAD.WIDE.U32 UR8, UR59, -0x55555555, URZ ;  /* 0xaaaaaaab3b0818a5 */ /* 0x000fe2000f8e003f */
[----:B------:R-:W-:Y:S01]  /*101e0*/  LOP3.LUT R30, R54, R30, R12, 0xfe, !PT ;  /* 0x0000001e361e7212 */ /* 0x000fe200078efe0c */
[----:B------:R-:W-:Y:S02]  /*101f0*/  IMAD.SHL.U32 R25, R31, 0x2, RZ ;  /* 0x000000021f197824 */ /* 0x000fe400078e00ff */
[----:B------:R-:W-:Y:S01]  /*10200*/  @UP1 USHF.R.U32.HI UR8, URZ, 0x3, UR9 ;  /* 0x000000033f081899 */ /* 0x000fe20008011609 */
[----:B------:R-:W-:Y:S01]  /*10210*/  IMAD.IADD R27, R27, 0x1, -R24 ;  /* 0x000000011b1b7824 */ /* 0x000fe200078e0a18 */
[----:B------:R-:W-:Y:S01]  /*10220*/  USEL UR9, URZ, 0x1, !UP0 ;  /* 0x000000013f097887 */ /* 0x000fe2000c000000 */
[----:B------:R-:W-:Y:S01]  /*10230*/  LOP3.LUT R24, R24, 0x6, R25, 0xf8, !PT ;  /* 0x0000000618187812 */ /* 0x000fe200078ef819 */
[----:B------:R-:W-:Y:S01]  /*10240*/  IMAD.U32 R10, RZ, RZ, UR12 ;  /* 0x0000000cff0a7e24 */ /* 0x000fe2000f8e00ff */
[----:B------:R-:W-:Y:S01]  /*10250*/  ULDC.64 UR12, c[0x0][0x5c8] ;  /* 0x00017200000c7ab9 */ /* 0x000fe20000000a00 */
[----:B------:R-:W-:Y:S01]  /*10260*/  ULOP3.LUT UR14, UR14, UR9, URZ, 0x3c, !UPT ;  /* 0x000000090e0e7292 */ /* 0x000fe2000f8e3c3f */
[----:B------:R-:W-:Y:S01]  /*10270*/  SHF.R.S32.HI R25, RZ, 0x1f, R24 ;  /* 0x0000001fff197819 */ /* 0x000fe20000011418 */
[----:B------:R-:W-:-:S02]  /*10280*/  IMAD R29, R55, UR12, RZ ;  /* 0x0000000c371d7c24 */ /* 0x000fc4000f8e02ff */
[----:B------:R-:W-:Y:S01]  /*10290*/  @UP1 ULOP3.LUT UR14, UR14, 0x1, UR8, 0x78, !UPT ;  /* 0x000000010e0e1892 */ /* 0x000fe2000f8e7808 */
[----:B------:R-:W-:-:S05]  /*102a0*/  IMAD.WIDE.U32 R10, R10, UR61, R24 ;  /* 0x0000003d0a0a7c25 */ /* 0x000fca000f8e0018 */
[----:B------:R-:W-:Y:S02]  /*102b0*/  IMAD.U32 R12, RZ, RZ, UR14 ;  /* 0x0000000eff0c7e24 */ /* 0x000fe4000f8e00ff */
[----:B------:R-:W-:Y:S02]  /*102c0*/  VIADD R11, R11, UR10 ;  /* 0x0000000a0b0b7c36 */ /* 0x000fe40008000000 */
[C---:B------:R-:W-:Y:S01]  /*102d0*/  IMAD R29, R30.reuse, UR13, R29 ;  /* 0x0000000d1e1d7c24 */ /* 0x040fe2000f8e021d */
[----:B------:R0:W-:Y:S01]  /*102e0*/  STL [R1+0x4d4], R12 ;  /* 0x0004d40c01007387 */ /* 0x0001e20000100800 */
[----:B------:R-:W-:Y:S01]  /*102f0*/  IMAD.WIDE.U32 R10, R30, UR12, R10 ;  /* 0x0000000c1e0a7c25 */ /* 0x000fe2000f8e000a */
[----:B------:R-:W-:Y:S06]  /*10300*/  @P0 BRA `(.L_x_38) ;  /* 0x000001c800c00947 */ /* 0x000fec0003800000 */
[----:B------:R-:W-:Y:S01]  /*10310*/  FSETP.NEU.AND P0, PT, RZ, UR5, PT ;  /* 0x00000005ff007c0b */ /* 0x000fe2000bf0d000 */
[----:B------:R-:W-:Y:S01]  /*10320*/  BSSY B0, `(.L_x_38) ;  /* 0x0001cae000007945 */ /* 0x000fe20003800000 */
[----:B------:R-:W-:-:S11]  /*10330*/  IMAD.IADD R29, R11, 0x1, R29 ;  /* 0x000000010b1d7824 */ /* 0x000fd600078e021d */
[----:B------:R-:W-:Y:S05]  /*10340*/  @!P0 BRA `(.L_x_39) ;  /* 0x0000011400688947 */ /* 0x000fea0003800000 */
[----:B------:R-:W-:Y:S01]  /*10350*/  ISETP.GE.AND P2, PT, R26, 0x9, PT ;  /* 0x000000091a00780c */ /* 0x000fe20003f46270 */
[----:B------:R-:W-:Y:S01]  /*10360*/  ULDC.64 UR8, c[0x0][0x5b8] ;  /* 0x00016e0000087ab9 */ /* 0x000fe20000000a00 */
[----:B------:R-:W2:Y:S01]  /*10370*/  LDL.LU R58, [R1+0xe0] ;  /* 0x0000e000013a7983 */ /* 0x000ea20000300800 */
[----:B0-----:R-:W-:Y:S01]  /*10380*/  IMAD.U32 R12, RZ, RZ, UR8 ;  /* 0x00000008ff0c7e24 */ /* 0x001fe2000f8e00ff */
[C---:B------:R-:W-:Y:S01]  /*10390*/  ISETP.LT.OR P0, PT, R27.reuse, 0x1, !P2 ;  /* 0x000000011b00780c */ /* 0x040fe20005701670 */
[----:B------:R-:W-:Y:S01]  /*103a0*/  UIMAD UR8, UR11, UR8, URZ ;  /* 0x000000080b0872a4 */ /* 0x000fe2000f8e023f */
[C---:B------:R-:W-:Y:S01]  /*103b0*/  ISETP.LT.OR P5, PT, R27.reuse, 0x2, !P2 ;  /* 0x000000021b00780c */ /* 0x040fe200057a1670 */
[----:B------:R-:W-:Y:S01]  /*103c0*/  IMAD.WIDE.U32 R24, R12, UR61, R24 ;  /* 0x0000003d0c187c25 */ /* 0x000fe2000f8e0018 */
[----:B------:R-:W-:Y:S01]  /*103d0*/  ISETP.LT.OR P3, PT, R27, 0x9, !P2 ;  /* 0x000000091b00780c */ /* 0x000fe20005761670 */
[----:B------:R-:W-:Y:S01]  /*103e0*/  UIMAD UR8, UR61, UR9, UR8 ;  /* 0x000000093d0872a4 */ /* 0x000fe2000f8e0208 */
[----:B------:R-:W-:Y:S01]  /*103f0*/  LOP3.LUT R28, R28, 0xfffffffb, RZ, 0xc0, !PT ;  /* 0xfffffffb1c1c7812 */ /* 0x000fe200078ec0ff */
[----:B------:R-:W-:-:S06]  /*10400*/  ULDC.64 UR10, c[0x0][0x5a8] ;  /* 0x00016a00000a7ab9 */ /* 0x000fcc0000000a00 */
[----:B------:R-:W0:Y:S04]  /*10410*/  @!P0 LDC.64 R36, c[0x0][0x5c0] ;  /* 0x00017000ff248b82 */ /* 0x000e280000000a00 */
[----:B------:R-:W-:-:S04]  /*10420*/  @P3 LOP3.LUT R28, R28, 0x4, RZ, 0xfc, !PT ;  /* 0x000000041c1c3812 */ /* 0x000fc800078efcff */
[----:B------:R-:W1:Y:S01]  /*10430*/  @!P5 LDC.64 R34, c[0x0][0x5c0] ;  /* 0x00017000ff22db82 */ /* 0x000e620000000a00 */
[----:B------:R-:W-:-:S04]  /*10440*/  LOP3.LUT R28, R28, 0xfffffffd, RZ, 0xc0, !PT ;  /* 0xfffffffd1c1c7812 */ /* 0x000fc800078ec0ff */
[----:B------:R-:W-:-:S03]  /*10450*/  @P2 LOP3.LUT R28, R28, 0x2, RZ, 0xfc, !PT ;  /* 0x000000021c1c2812 */ /* 0x000fc600078efcff */
[----:B------:R-:W3:Y:S01]  /*10460*/  @!P3 LDC.64 R32, c[0x0][0x5c0] ;  /* 0x00017000ff20bb82 */ /* 0x000ee20000000a00 */
[----:B0----5:R-:W-:-:S04]  /*10470*/  @!P0 IADD3 R36, P1, P4, R10, R36, R3 ;  /* 0x000000240a248210 */ /* 0x021fc80007c3e003 */
[----:B------:R-:W-:Y:S02]  /*10480*/  @!P0 IADD3.X R37, R29, R37, R4, P1, P4 ;  /* 0x000000251d258210 */ /* 0x000fe40000fe8404 */
[----:B-1----:R-:W-:-:S04]  /*10490*/  @!P5 IADD3 R40, P1, P4, R10, R34, R3 ;  /* 0x000000220a28d210 */ /* 0x002fc80007c3e003 */
[----:B------:R-:W-:Y:S02]  /*104a0*/  @!P5 IADD3.X R41, R29, R35, R4, P1, P4 ;  /* 0x000000231d29d210 */ /* 0x000fe40000fe8404 */
[----:B---3--:R-:W-:-:S04]  /*104b0*/  @!P3 IADD3 R42, P1, P4, R10, R32, R3 ;  /* 0x000000200a2ab210 */ /* 0x008fc80007c3e003 */
[----:B------:R-:W-:Y:S02]  /*104c0*/  @!P3 IADD3.X R43, R29, R33, R4, P1, P4 ;  /* 0x000000211d2bb210 */ /* 0x000fe40000fe8404 */
[----:B------:R-:W-:Y:S02]  /*104d0*/  ISETP.LT.OR P4, PT, R27, 0xa, !P2 ;  /* 0x0000000a1b00780c */ /* 0x000fe40005781670 */
[----:B------:R-:W-:-:S11]  /*104e0*/  ISETP.GE.AND P3, PT, R26, 0x1, PT ;  /* 0x000000011a00780c */ /* 0x000fd60003f66270 */
[----:B------:R-:W0:Y:S02]  /*104f0*/  @!P4 LDC.64 R32, c[0x0][0x5c0] ;  /* 0x00017000ff20cb82 */ /* 0x000e240000000a00 */
[----:B0-----:R-:W-:Y:S01]  /*10500*/  @!P4 IADD3 R44, P1, P6, R10, R32, R3 ;  /* 0x000000200a2cc210 */ /* 0x001fe20007e3e003 */
[----:B------:R-:W-:-:S03]  /*10510*/  IMAD.MOV.U32 R32, RZ, RZ, R24 ;  /* 0x000000ffff207224 */ /* 0x000fc600078e0018 */
[----:B------:R-:W-:Y:S01]  /*10520*/  @!P4 IADD3.X R45, R29, R33, R4, P1, P6 ;  /* 0x000000211d2dc210 */ /* 0x000fe20000fec404 */
[----:B------:R-:W-:Y:S01]  /*10530*/  VIADD R33, R25, UR8 ;  /* 0x0000000819217c36 */ /* 0x000fe20008000000 */
[----:B------:R-:W-:Y:S02]  /*10540*/  ULDC.64 UR8, c[0x0][0x5b0] ;  /* 0x00016c0000087ab9 */ /* 0x000fe40000000a00 */
[----:B------:R-:W-:Y:S02]  /*10550*/  IMAD R12, R55, UR8, RZ ;  /* 0x00000008370c7c24 */ /* 0x000fe4000f8e02ff */
[----:B------:R-:W-:-:S04]  /*10560*/  IMAD.WIDE.U32 R24, R30, UR8, R32 ;  /* 0x000000081e187c25 */ /* 0x000fc8000f8e0020 */
[----:B------:R-:W-:Y:S01]  /*10570*/  IMAD R12, R30, UR9, R12 ;  /* 0x000000091e0c7c24 */ /* 0x000fe2000f8e020c */
[----:B------:R-:W-:-:S04]  /*10580*/  IADD3 R24, P1, R24, UR10, RZ ;  /* 0x0000000a18187c10 */ /* 0x000fc8000ff3e0ff */
[--C-:B------:R-:W-:Y:S02]  /*10590*/  IADD3.X R25, R25, UR11, R12.reuse, P1, !PT ;  /* 0x0000000b19197c10 */ /* 0x100fe40008ffe40c */
[----:B------:R-:W-:Y:S02]  /*105a0*/  ISETP.LT.OR P1, PT, R27, 0x1, !P3 ;  /* 0x000000011b00780c */ /* 0x000fe40005f21670 */
[----:B------:R-:W-:-:S11]  /*105b0*/  PRMT R12, RZ, 0x7610, R12 ;  /* 0x00007610ff0c7816 */ /* 0x000fd6000000000c */
[----:B------:R-:W3:Y:S02]  /*105c0*/  @!P1 LDG.E.U8 R12, desc[UR6][R24.64] ;  /* 0x00000006180c9981 */ /* 0x000ee4000c1e1100 */
[----:B---3--:R-:W-:-:S04]  /*105d0*/  LOP3.LUT R12, R12, 0xff, RZ, 0xc0, !PT ;  /* 0x000000ff0c0c7812 */ /* 0x008fc800078ec0ff */
[----:B------:R-:W-:-:S05]  /*105e0*/  F2FP.F16.E4M3.UNPACK_B R12, R12 ;  /* 0x0000000cff0c723e */ /* 0x000fca00020006ff */
[----:B------:R-:W-:-:S05]  /*105f0*/  HADD2.F32 R12, -RZ, R12.H0_H0 ;  /* 0x2000000cff0c7230 */ /* 0x000fca0000004100 */
[----:B------:R-:W-:-:S04]  /*10600*/  FMUL R12, R12, UR5 ;  /* 0x000000050c0c7c20 */ /* 0x000fc80008400000 */
[----:B------:R-:W-:Y:S02]  /*10610*/  FFMA R31, R13, UR4, R12 ;  /* 0x000000040d1f7c23 */ /* 0x000fe4000800000c */
[----:B------:R-:W0:Y:S03]  /*10620*/  @!P1 LDC.64 R12, c[0x0][0x5c0] ;  /* 0x00017000ff0c9b82 */ /* 0x000e260000000a00 */
[----:B------:R-:W-:Y:S02]  /*10630*/  F2FP.SATFINITE.E4M3.F32.PACK_AB_MERGE_C R31, RZ, R31, RZ ;  /* 0x0000001fff1f723e */ /* 0x000fe400048070ff */
[----:B0-----:R-:W-:-:S05]  /*10640*/  @!P1 IADD3 R12, P6, R10, R12, RZ ;  /* 0x0000000c0a0c9210 */ /* 0x001fca0007fde0ff */
[----:B------:R-:W-:-:S05]  /*10650*/  @!P1 IMAD.X R13, R29, 0x1, R13, P6 ;  /* 0x000000011d0d9824 */ /* 0x000fca00030e060d */
[----:B------:R0:W-:Y:S01]  /*10660*/  @!P1 STG.E.U8 desc[UR6][R12.64], R31 ;  /* 0x0000001f0c009986 */ /* 0x0001e2000c101106 */
[----:B------:R-:W-:Y:S02]  /*10670*/  ISETP.LT.OR P1, PT, R27, 0x2, !P3 ;  /* 0x000000021b00780c */ /* 0x000fe40005f21670 */
[----:B0-----:R-:W-:-:S11]  /*10680*/  PRMT R31, RZ, 0x7610, R31 ;  /* 0x00007610ff1f7816 */ /* 0x001fd6000000001f */
[----:B------:R-:W0:Y:S01]  /*10690*/  @!P1 LDC.64 R12, c[0x0][0x5c0] ;  /* 0x00017000ff0c9b82 */ /* 0x000e220000000a00 */
[----:B------:R-:W3:Y:S01]  /*106a0*/  @!P1 LDG.E.U8 R31, desc[UR6][R24.64+0x1] ;  /* 0x00000106181f9981 */ /* 0x000ee2000c1e1100 */
[----:B0-----:R-:W-:-:S05]  /*106b0*/  @!P1 IADD3 R12, P6, R10, R12, RZ ;  /* 0x0000000c0a0c9210 */ /* 0x001fca0007fde0ff */
[----:B------:R-:W-:Y:S01]  /*106c0*/  @!P1 IMAD.X R13, R29, 0x1, R13, P6 ;  /* 0x000000011d0d9824 */ /* 0x000fe200030e060d */
[----:B---3--:R-:W-:-:S04]  /*106d0*/  LOP3.LUT R31, R31, 0xff, RZ, 0xc0, !PT ;  /* 0x000000ff1f1f7812 */ /* 0x008fc800078ec0ff */
[----:B------:R-:W-:-:S05]  /*106e0*/  F2FP.F16.E4M3.UNPACK_B R31, R31 ;  /* 0x0000001fff1f723e */ /* 0x000fca00020006ff */
[----:B------:R-:W-:-:S05]  /*106f0*/  HADD2.F32 R31, -RZ, R31.H0_H0 ;  /* 0x2000001fff1f7230 */ /* 0x000fca0000004100 */
[----:B------:R-:W-:-:S04]  /*10700*/  FMUL R31, R31, UR5 ;  /* 0x000000051f1f7c20 */ /* 0x000fc80008400000 */
[----:B------:R-:W-:-:S05]  /*10710*/  FFMA R14, R14, UR4, R31 ;  /* 0x000000040e0e7c23 */ /* 0x000fca000800001f */
[----:B------:R-:W-:-:S05]  /*10720*/  F2FP.SATFINITE.E4M3.F32.PACK_AB_MERGE_C R14, RZ, R14, RZ ;  /* 0x0000000eff0e723e */ /* 0x000fca00048070ff */
[----:B------:R0:W-:Y:S02]  /*10730*/  @!P1 STG.E.U8 desc[UR6][R12.64+0x1], R14 ;  /* 0x0000010e0c009986 */ /* 0x0001e4000c101106 */
[----:B0-----:R-:W-:-:S05]  /*10740*/  IADD3 R12, P1, R30, 0x8, RZ ;  /* 0x000000081e0c7810 */ /* 0x001fca0007f3e0ff */
[----:B------:R-:W-:-:S04]  /*10750*/  IMAD.X R14, RZ, RZ, R55, P1 ;  /* 0x000000ffff0e7224 */ /* 0x000fc800008e0637 */
[----:B------:R-:W-:-:S04]  /*10760*/  IMAD R14, R14, UR8, RZ ;  /* 0x000000080e0e7c24 */ /* 0x000fc8000f8e02ff */
[C---:B------:R-:W-:Y:S02]  /*10770*/  IMAD R14, R12.reuse, UR9, R14 ;  /* 0x000000090c0e7c24 */ /* 0x040fe4000f8e020e */
[----:B------:R-:W-:-:S03]  /*10780*/  IMAD.WIDE.U32 R12, R12, UR8, R32 ;  /* 0x000000080c0c7c25 */ /* 0x000fc6000f8e0020 */
[----:B------:R-:W-:-:S04]  /*10790*/  IADD3 R12, P1, R12, UR10, RZ ;  /* 0x0000000a0c0c7c10 */ /* 0x000fc8000ff3e0ff */
[--C-:B------:R-:W-:Y:S02]  /*107a0*/  IADD3.X R13, R13, UR11, R14.reuse, P1, !PT ;  /* 0x0000000b0d0d7c10 */ /* 0x100fe40008ffe40e */
[----:B------:R-:W-:-:S06]  /*107b0*/  PRMT R14, RZ, 0x7610, R14 ;  /* 0x00007610ff0e7816 */ /* 0x000fcc000000000e */
[----:B------:R-:W3:Y:S01]  /*107c0*/  @!P0 LDG.E.U8 R14, desc[UR6][R12.64] ;  /* 0x000000060c0e8981 */ /* 0x000ee2000c1e1100 */
[----:B------:R-:W-:-:S04]  /*107d0*/  ISETP.GE.AND P2, PT, R26, 0x81, PT ;  /* 0x000000811a00780c */ /* 0x000fc80003f46270 */
[----:B------:R-:W-:Y:S02]  /*107e0*/  ISETP.LT.OR P1, PT, R27, 0x1, !P2 ;  /* 0x000000011b00780c */ /* 0x000fe40005721670 */
[----:B---3--:R-:W-:-:S04]  /*107f0*/  LOP3.LUT R14, R14, 0xff, RZ, 0xc0, !PT ;  /* 0x000000ff0e0e7812 */ /* 0x008fc800078ec0ff */
[----:B------:R-:W-:-:S05]  /*10800*/  F2FP.F16.E4M3.UNPACK_B R14, R14 ;  /* 0x0000000eff0e723e */ /* 0x000fca00020006ff */
[----:B------:R-:W-:-:S05]  /*10810*/  HADD2.F32 R14, -RZ, R14.H0_H0 ;  /* 0x2000000eff0e7230 */ /* 0x000fca0000004100 */
[----:B------:R-:W-:-:S04]  /*10820*/  FMUL R14, R14, UR5 ;  /* 0x000000050e0e7c20 */ /* 0x000fc80008400000 */
[----:B------:R-:W-:Y:S02]  /*10830*/  FFMA R31, R15, UR4, R14 ;  /* 0x000000040f1f7c23 */ /* 0x000fe4000800000e */
[----:B------:R-:W0:Y:S03]  /*10840*/  @!P1 LDC.64 R14, c[0x0][0x5c0] ;  /* 0x00017000ff0e9b82 */ /* 0x000e260000000a00 */
[----:B------:R-:W-:-:S05]  /*10850*/  F2FP.SATFINITE.E4M3.F32.PACK_AB_MERGE_C R31, RZ, R31, RZ ;  /* 0x0000001fff1f723e */ /* 0x000fca00048070ff */
[----:B------:R-:W-:Y:S01]  /*10860*/  @!P0 STG.E.U8 desc[UR6][R36.64], R31 ;  /* 0x0000001f24008986 */ /* 0x000fe2000c101106 */
[----:B------:R-:W-:Y:S02]  /*10870*/  ISETP.LT.OR P0, PT, R27, 0x2, !P2 ;  /* 0x000000021b00780c */ /* 0x000fe40005701670 */
[----:B0-----:R-:W-:-:S04]  /*10880*/  @!P1 IADD3 R38, P3, P6, R10, R14, R7 ;  /* 0x0000000e0a269210 */ /* 0x001fc80007e7e007 */
[----:B------:R-:W-:-:S07]  /*10890*/  @!P1 IADD3.X R39, R29, R15, R6, P3, P6 ;  /* 0x0000000f1d279210 */ /* 0x000fce0001fec406 */
[----:B------:R-:W0:Y:S02]  /*108a0*/  @!P0 LDC.64 R14, c[0x0][0x5c0] ;  /* 0x00017000ff0e8b82 */ /* 0x000e240000000a00 */
[----:B0-----:R-:W-:Y:S02]  /*108b0*/  @!P0 IADD3 R34, P3, P6, R10, R14, R7 ;  /* 0x0000000e0a228210 */ /* 0x001fe40007e7e007 */
[----:B------:R-:W-:-:S06]  /*108c0*/  PRMT R14, RZ, 0x7610, R14 ;  /* 0x00007610ff0e7816 */ /* 0x000fcc000000000e */
[----:B------:R-:W3:Y:S01]  /*108d0*/  @!P5 LDG.E.U8 R14, desc[UR6][R12.64+0x1] ;  /* 0x000001060c0ed981 */ /* 0x000ee2000c1e1100 */
[----:B------:R-:W-:Y:S02]  /*108e0*/  @!P0 IADD3.X R35, R29, R15, R6, P3, P6 ;  /* 0x0000000f1d238210 */ /* 0x000fe40001fec406 */
        /* <DEDUP_REMOVED lines=8> */
[----:B------:R0:W-:Y:S02]  /*10970*/  @!P5 STG.E.U8 desc[UR6][R40.64+0x1], R16 ;  /* 0x000001102800d986 */ /* 0x0001e4000c101106 */
[----:B0-----:R-:W-:-:S04]  /*10980*/  @!P3 IADD3 R40, P5, P6, R10, R14, R7 ;  /* 0x0000000e0a28b210 */ /* 0x001fc80007ebe007 */
[----:B------:R-:W-:Y:S02]  /*10990*/  @!P3 IADD3.X R41, R29, R15, R6, P5, P6 ;  /* 0x0000000f1d29b210 */ /* 0x000fe40002fec406 */
[----:B------:R-:W-:-:S04]  /*109a0*/  ISETP.GE.AND P6, PT, R26, 0x1, PT ;  /* 0x000000011a00780c */ /* 0x000fc80003fc6270 */
[----:B------:R-:W-:Y:S02]  /*109b0*/  ISETP.LT.OR P5, PT, R27, 0x9, !P6 ;  /* 0x000000091b00780c */ /* 0x000fe400077a1670 */
[----:B------:R-:W-:-:S11]  /*109c0*/  PRMT R14, RZ, 0x7610, R14 ;  /* 0x00007610ff0e7816 */ /* 0x000fd6000000000e */
[----:B------:R-:W3:Y:S01]  /*109d0*/  @!P5 LDG.E.U8 R14, desc[UR6][R24.64+0x8] ;  /* 0x00000806180ed981 */ /* 0x000ee2000c1e1100 */
[----:B------:R-:W-:Y:S02]  /*109e0*/  PRMT R16, RZ, 0x7610, R16 ;  /* 0x00007610ff107816 */ /* 0x000fe40000000010 */
        /* <DEDUP_REMOVED lines=8> */
[----:B------:R-:W-:Y:S01]  /*10a70*/  @!P5 IMAD.X R15, R29, 0x1, R15, P6 ;  /* 0x000000011d0fd824 */ /* 0x000fe200030e060f */
[----:B------:R-:W-:-:S04]  /*10a80*/  ISETP.GE.AND P6, PT, R26, 0x1, PT ;  /* 0x000000011a00780c */ /* 0x000fc80003fc6270 */
[----:B------:R0:W-:Y:S01]  /*10a90*/  @!P5 STG.E.U8 desc[UR6][R14.64+0x8], R17 ;  /* 0x000008110e00d986 */ /* 0x0001e2000c101106 */
[----:B------:R-:W-:-:S13]  /*10aa0*/  ISETP.LT.OR P5, PT, R27, 0xa, !P6 ;  /* 0x0000000a1b00780c */ /* 0x000fda00077a1670 */
[----:B------:R-:W3:Y:S01]  /*10ab0*/  @!P5 LDG.E.U8 R16, desc[UR6][R24.64+0x9] ;  /* 0x000009061810d981 */ /* 0x000ee2000c1e1100 */
[----:B0-----:R-:W0:Y:S01]  /*10ac0*/  @!P5 LDC.64 R14, c[0x0][0x5c0] ;  /* 0x00017000ff0edb82 */ /* 0x001e220000000a00 */
[----:B------:R-:W-:Y:S02]  /*10ad0*/  ISETP.LT.OR P2, PT, R27, 0xa, !P2 ;  /* 0x0000000a1b00780c */ /* 0x000fe40005741670 */
[----:B0-----:R-:W-:-:S05]  /*10ae0*/  @!P5 IADD3 R14, P6, R10, R14, RZ ;  /* 0x0000000e0a0ed210 */ /* 0x001fca0007fde0ff */
[----:B------:R-:W-:Y:S01]  /*10af0*/  @!P5 IMAD.X R15, R29, 0x1, R15, P6 ;  /* 0x000000011d0fd824 */ /* 0x000fe200030e060f */
[----:B------:R-:W-:-:S04]  /*10b00*/  LOP3.LUT R0, R0, 0xfffffffd, RZ, 0xc0, !PT ;  /* 0xfffffffd00007812 */ /* 0x000fc800078ec0ff */
[----:B------:R-:W-:Y:S02]  /*10b10*/  @P3 LOP3.LUT R0, R0, 0x2, RZ, 0xfc, !PT ;  /* 0x0000000200003812 */ /* 0x000fe400078efcff */
[----:B------:R-:W-:Y:S02]  /*10b20*/  LOP3.LUT P3, RZ, R28, 0x4, RZ, 0xc0, !PT ;  /* 0x000000041cff7812 */ /* 0x000fe4000786c0ff */
[----:B---3--:R-:W-:-:S04]  /*10b30*/  LOP3.LUT R16, R16, 0xff, RZ, 0xc0, !PT ;  /* 0x000000ff10107812 */ /* 0x008fc800078ec0ff */
[----:B------:R-:W-:-:S05]  /*10b40*/  F2FP.F16.E4M3.UNPACK_B R16, R16 ;  /* 0x00000010ff10723e */ /* 0x000fca00020006ff */
[----:B------:R-:W-:-:S05]  /*10b50*/  HADD2.F32 R16, -RZ, R16.H0_H0 ;  /* 0x20000010ff107230 */ /* 0x000fca0000004100 */
[----:B------:R-:W-:-:S04]  /*10b60*/  FMUL R16, R16, UR5 ;  /* 0x0000000510107c20 */ /* 0x000fc80008400000 */
[----:B------:R-:W-:-:S05]  /*10b70*/  FFMA R18, R18, UR4, R16 ;  /* 0x0000000412127c23 */ /* 0x000fca0008000010 */
[----:B------:R-:W-:-:S05]  /*10b80*/  F2FP.SATFINITE.E4M3.F32.PACK_AB_MERGE_C R18, RZ, R18, RZ ;  /* 0x00000012ff12723e */ /* 0x000fca00048070ff */
[----:B------:R0:W-:Y:S02]  /*10b90*/  @!P5 STG.E.U8 desc[UR6][R14.64+0x9], R18 ;  /* 0x000009120e00d986 */ /* 0x0001e4000c101106 */
[----:B0-----:R-:W0:Y:S02]  /*10ba0*/  @!P2 LDC.64 R14, c[0x0][0x5c0] ;  /* 0x00017000ff0eab82 */ /* 0x001e240000000a00 */
[----:B0-----:R-:W-:Y:S02]  /*10bb0*/  @!P2 IADD3 R36, P5, P6, R10, R14, R7 ;  /* 0x0000000e0a24a210 */ /* 0x001fe40007ebe007 */
[----:B------:R-:W-:-:S06]  /*10bc0*/  PRMT R14, RZ, 0x7610, R14 ;  /* 0x00007610ff0e7816 */ /* 0x000fcc000000000e */
[----:B------:R-:W3:Y:S01]  /*10bd0*/  @!P3 LDG.E.U8 R14, desc[UR6][R12.64+0x8] ;  /* 0x000008060c0eb981 */ /* 0x000ee2000c1e1100 */
[----:B------:R-:W-:Y:S02]  /*10be0*/  LOP3.LUT R0, R0, 0xfffffffe, RZ, 0xc0, !PT ;  /* 0xfffffffe00007812 */ /* 0x000fe400078ec0ff */
[----:B------:R-:W-:Y:S02]  /*10bf0*/  @!P2 IADD3.X R37, R29, R15, R6, P5, P6 ;  /* 0x0000000f1d25a210 */ /* 0x000fe40002fec406 */
[----:B------:R-:W-:Y:S02]  /*10c00*/  @P2 LOP3.LUT R0, R0, 0x1, RZ, 0xfc, !PT ;  /* 0x0000000100002812 */ /* 0x000fe400078efcff */
[----:B------:R-:W-:-:S04]  /*10c10*/  ISETP.GE.AND P2, PT, R26, 0x101, PT ;  /* 0x000001011a00780c */ /* 0x000fc80003f46270 */
[----:B------:R-:W-:Y:S02]  /*10c20*/  ISETP.LT.OR P2, PT, R27, 0x1, !P2 ;  /* 0x000000011b00780c */ /* 0x000fe40005741670 */
[----:B---3--:R-:W-:-:S04]  /*10c30*/  LOP3.LUT R14, R14, 0xff, RZ, 0xc0, !PT ;  /* 0x000000ff0e0e7812 */ /* 0x008fc800078ec0ff */
[----:B------:R-:W-:-:S05]  /*10c40*/  F2FP.F16.E4M3.UNPACK_B R14, R14 ;  /* 0x0000000eff0e723e */ /* 0x000fca00020006ff */
[----:B------:R-:W-:-:S05]  /*10c50*/  HADD2.F32 R14, -RZ, R14.H0_H0 ;  /* 0x2000000eff0e7230 */ /* 0x000fca0000004100 */
[----:B------:R-:W-:-:S04]  /*10c60*/  FMUL R14, R14, UR5 ;  /* 0x000000050e0e7c20 */ /* 0x000fc80008400000 */
[----:B------:R-:W-:Y:S02]  /*10c70*/  FFMA R19, R19, UR4, R14 ;  /* 0x0000000413137c23 */ /* 0x000fe4000800000e */
[----:B------:R-:W0:Y:S02]  /*10c80*/  @!P2 LDC.64 R14, c[0x0][0x5c0] ;  /* 0x00017000ff0eab82 */ /* 0x000e240000000a00 */
[----:B0-----:R-:W-:-:S04]  /*10c90*/  @!P2 IADD3 R46, P5, P6, R10, R14, R9 ;  /* 0x0000000e0a2ea210 */ /* 0x001fc80007ebe009 */
[----:B------:R-:W-:Y:S02]  /*10ca0*/  @!P2 IADD3.X R47, R29, R15, R8, P5, P6 ;  /* 0x0000000f1d2fa210 */ /* 0x000fe40002fec408 */
[----:B------:R-:W-:-:S04]  /*10cb0*/  ISETP.GE.AND P6, PT, R26, 0x101, PT ;  /* 0x000001011a00780c */ /* 0x000fc80003fc6270 */
[----:B------:R-:W-:-:S13]  /*10cc0*/  ISETP.LT.OR P5, PT, R27, 0x2, !P6 ;  /* 0x000000021b00780c */ /* 0x000fda00077a1670 */
[----:B------:R-:W0:Y:S01]  /*10cd0*/  @!P5 LDC.64 R14, c[0x0][0x5c0] ;  /* 0x00017000ff0edb82 */ /* 0x000e220000000a00 */
[----:B------:R-:W-:-:S05]  /*10ce0*/  F2FP.SATFINITE.E4M3.F32.PACK_AB_MERGE_C R19, RZ, R19, RZ ;  /* 0x00000013ff13723e */ /* 0x000fca00048070ff */
[----:B------:R0:W-:Y:S02]  /*10cf0*/  @!P3 STG.E.U8 desc[UR6][R42.64+0x8], R19 ;  /* 0x000008132a00b986 */ /* 0x0001e4000c101106 */
[----:B0-----:R-:W-:Y:S02]  /*10d00*/  @!P5 IADD3 R42, P3, P6, R10, R14, R9 ;  /* 0x0000000e0a2ad210 */ /* 0x001fe40007e7e009 */
[----:B------:R-:W-:-:S06]  /*10d10*/  PRMT R14, RZ, 0x7610, R14 ;  /* 0x00007610ff0e7816 */ /* 0x000fcc000000000e */
[----:B------:R-:W3:Y:S01]  /*10d20*/  @!P4 LDG.E.U8 R14, desc[UR6][R12.64+0x9] ;  /* 0x000009060c0ec981 */ /* 0x000ee2000c1e1100 */
[----:B------:R-:W-:Y:S02]  /*10d30*/  @!P5 IADD3.X R43, R29, R15, R8, P3, P6 ;  /* 0x0000000f1d2bd210 */ /* 0x000fe40001fec408 */
[----:B---3--:R-:W-:-:S04]  /*10d40*/  LOP3.LUT R14, R14, 0xff, RZ, 0xc0, !PT ;  /* 0x000000ff0e0e7812 */ /* 0x008fc800078ec0ff */
[----:B------:R-:W-:-:S05]  /*10d50*/  F2FP.F16.E4M3.UNPACK_B R14, R14 ;  /* 0x0000000eff0e723e */ /* 0x000fca00020006ff */
[----:B------:R-:W-:-:S05]  /*10d60*/  HADD2.F32 R14, -RZ, R14.H0_H0 ;  /* 0x2000000eff0e7230 */ /* 0x000fca0000004100 */
[----:B------:R-:W-:-:S04]  /*10d70*/  FMUL R14, R14, UR5 ;  /* 0x000000050e0e7c20 */ /* 0x000fc80008400000 */
[----:B------:R-:W-:Y:S01]  /*10d80*/  FFMA R20, R20, UR4, R14 ;  /* 0x0000000414147c23 */ /* 0x000fe2000800000e */
[----:B------:R-:W-:-:S05]  /*10d90*/  IADD3 R14, P3, R30, 0x80, RZ ;  /* 0x000000801e0e7810 */ /* 0x000fca0007f7e0ff */
[----:B------:R-:W-:-:S04]  /*10da0*/  IMAD.X R16, RZ, RZ, R55, P3 ;  /* 0x000000ffff107224 */ /* 0x000fc800018e0637 */
[----:B------:R-:W-:-:S04]  /*10db0*/  IMAD R16, R16, UR8, RZ ;  /* 0x0000000810107c24 */ /* 0x000fc8000f8e02ff */
[C---:B------:R-:W-:Y:S02]  /*10dc0*/  IMAD R16, R14.reuse, UR9, R16 ;  /* 0x000000090e107c24 */ /* 0x040fe4000f8e0210 */
[----:B------:R-:W-:-:S03]  /*10dd0*/  IMAD.WIDE.U32 R14, R14, UR8, R32 ;  /* 0x000000080e0e7c25 */ /* 0x000fc6000f8e0020 */
[----:B------:R-:W-:Y:S02]  /*10de0*/  IADD3 R14, P3, R14, UR10, RZ ;  /* 0x0000000a0e0e7c10 */ /* 0x000fe4000ff7e0ff */
[----:B------:R-:W-:Y:S02]  /*10df0*/  F2FP.SATFINITE.E4M3.F32.PACK_AB_MERGE_C R20, RZ, R20, RZ ;  /* 0x00000014ff14723e */ /* 0x000fe400048070ff */
[--C-:B------:R-:W-:Y:S02]  /*10e00*/  IADD3.X R15, R15, UR11, R16.reuse, P3, !PT ;  /* 0x0000000b0f0f7c10 */ /* 0x100fe40009ffe410 */
[----:B------:R-:W-:Y:S01]  /*10e10*/  PRMT R16, RZ, 0x7610, R16 ;  /* 0x00007610ff107816 */ /* 0x000fe20000000010 */
[----:B------:R0:W-:Y:S05]  /*10e20*/  @!P4 STG.E.U8 desc[UR6][R44.64+0x9], R20 ;  /* 0x000009142c00c986 */ /* 0x0001ea000c101106 */
[----:B------:R-:W3:Y:S01]  /*10e30*/  @!P1 LDG.E.U8 R16, desc[UR6][R14.64] ;  /* 0x000000060e109981 */ /* 0x000ee2000c1e1100 */
[----:B------:R-:W-:-:S04]  /*10e40*/  LOP3.LUT R0, R0, 0xfffffff7, RZ, 0xc0, !PT ;  /* 0xfffffff700007812 */ /* 0x000fc800078ec0ff */
[----:B------:R-:W-:Y:S02]  /*10e50*/  @P2 LOP3.LUT R0, R0, 0x8, RZ, 0xfc, !PT ;  /* 0x0000000800002812 */ /* 0x000fe400078efcff */
[C---:B------:R-:W-:Y:S02]  /*10e60*/  LOP3.LUT P2, RZ, R28.reuse, 0x2, RZ, 0xc0, !PT ;  /* 0x000000021cff7812 */ /* 0x040fe4000784c0ff */
[----:B------:R-:W-:-:S04]  /*10e70*/  LOP3.LUT R28, R28, 0xfffffffe, RZ, 0xc0, !PT ;  /* 0xfffffffe1c1c7812 */ /* 0x000fc800078ec0ff */
        /* <DEDUP_REMOVED lines=11> */
[----:B0-----:R-:W-:Y:S02]  /*10f30*/  @!P6 IADD3 R44, P3, P4, R10, R16, R9 ;  /* 0x000000100a2ce210 */ /* 0x001fe40007c7e009 */
[----:B------:R-:W-:-:S06]  /*10f40*/  PRMT R16, RZ, 0x7610, R16 ;  /* 0x00007610ff107816 */ /* 0x000fcc0000000010 */
[----:B------:R-:W3:Y:S01]  /*10f50*/  @!P0 LDG.E.U8 R16, desc[UR6][R14.64+0x1] ;  /* 0x000001060e108981 */ /* 0x000ee2000c1e1100 */
[----:B------:R-:W-:Y:S02]  /*10f60*/  ISETP.GE.AND P1, PT, R26, 0x89, PT ;  /* 0x000000891a00780c */ /* 0x000fe40003f26270 */
[----:B------:R-:W-:Y:S02]  /*10f70*/  @!P6 IADD3.X R45, R29, R17, R8, P3, P4 ;  /* 0x000000111d2de210 */ /* 0x000fe40001fe8408 */
[----:B------:R-:W-:Y:S02]  /*10f80*/  ISETP.LT.OR P3, PT, R27, 0x1, !P1 ;  /* 0x000000011b00780c */ /* 0x000fe40004f61670 */
[----:B------:R-:W-:-:S04]  /*10f90*/  LOP3.LUT R0, R0, 0xffffffef, RZ, 0xc0, !PT ;  /* 0xffffffef00007812 */ /* 0x000fc800078ec0ff */
[----:B------:R-:W-:-:S07]  /*10fa0*/  @P6 LOP3.LUT R0, R0, 0x10, RZ, 0xfc, !PT ;  /* 0x0000001000006812 */ /* 0x000fce00078efcff */
[----:B------:R-:W-:Y:S02]  /*10fb0*/  @!P3 IADD3 R20, P4, P6, R3, R10, R7 ;  /* 0x0000000a0314b210 */ /* 0x000fe40007e9e007 */
        /* <DEDUP_REMOVED lines=13> */
[----:B------:R-:W-:Y:S02]  /*11090*/  IADD3.X R17, R17, UR11, R18, P0, !PT ;  /* 0x0000000b11117c10 */ /* 0x000fe400087fe412 */
[----:B------:R-:W0:Y:S02]  /*110a0*/  @!P3 LDC.64 R18, c[0x0][0x5c0] ;  /* 0x00017000ff12bb82 */ /* 0x000e240000000a00 */
[----:B0-----:R-:W-:Y:S02]  /*110b0*/  @!P3 IADD3 R18, P0, R20, R18, RZ ;  /* 0x000000121412b210 */ /* 0x001fe40007f1e0ff */
[----:B------:R-:W-:-:S06]  /*110c0*/  PRMT R20, RZ, 0x7610, R20 ;  /* 0x00007610ff147816 */ /* 0x000fcc0000000014 */
[----:B------:R-:W3:Y:S01]  /*110d0*/  @!P3 LDG.E.U8 R20, desc[UR6][R16.64] ;  /* 0x000000061014b981 */ /* 0x000ee2000c1e1100 */
[----:B------:R-:W-:Y:S02]  /*110e0*/  ISETP.LT.OR P5, PT, R27, 0xa, !P5 ;  /* 0x0000000a1b00780c */ /* 0x000fe40006fa1670 */
[----:B------:R-:W-:-:S05]  /*110f0*/  @!P3 IADD3.X R21, R4, R29, R6, P4, P6 ;  /* 0x0000001d0415b210 */ /* 0x000fca00027ec406 */
[----:B------:R-:W-:Y:S01]  /*11100*/  @!P3 IMAD.X R19, R21, 0x1, R19, P0 ;  /* 0x000000011513b824 */ /* 0x000fe200000e0613 */
[----:B------:R-:W-:-:S13]  /*11110*/  ISETP.LT.OR P0, PT, R27, 0x2, !P1 ;  /* 0x000000021b00780c */ /* 0x000fda0004f01670 */
[----:B------:R-:W-:-:S04]  /*11120*/  @!P0 IADD3 R31, P4, P6, R3, R10, R7 ;  /* 0x0000000a031f8210 */ /* 0x000fc80007e9e007 */
[----:B------:R-:W-:Y:S02]  /*11130*/  @!P0 IADD3.X R38, R4, R29, R6, P4, P6 ;  /* 0x0000001d04268210 */ /* 0x000fe400027ec406 */
[----:B---3--:R-:W-:-:S04]  /*11140*/  LOP3.LUT R20, R20, 0xff, RZ, 0xc0, !PT ;  /* 0x000000ff14147812 */ /* 0x008fc800078ec0ff */
[----:B------:R-:W-:-:S05]  /*11150*/  F2FP.F16.E4M3.UNPACK_B R20, R20 ;  /* 0x00000014ff14723e */ /* 0x000fca00020006ff */
[----:B------:R-:W-:-:S05]  /*11160*/  HADD2.F32 R20, -RZ, R20.H0_H0 ;  /* 0x20000014ff147230 */ /* 0x000fca0000004100 */
[----:B------:R-:W-:-:S04]  /*11170*/  FMUL R20, R20, UR5 ;  /* 0x0000000514147c20 */ /* 0x000fc80008400000 */
[----:B------:R-:W-:Y:S01]  /*11180*/  FFMA R23, R23, UR4, R20 ;  /* 0x0000000417177c23 */ /* 0x000fe20008000014 */
[----:B------:R-:W-:Y:S01]  /*11190*/  LOP3.LUT R0, R0, 0xfffffffb, RZ, 0xc0, !PT ;  /* 0xfffffffb00007812 */ /* 0x000fe200078ec0ff */
[----:B------:R-:W0:Y:S03]  /*111a0*/  @!P0 LDC.64 R20, c[0x0][0x5c0] ;  /* 0x00017000ff148b82 */ /* 0x000e260000000a00 */
[----:B------:R-:W-:-:S05]  /*111b0*/  F2FP.SATFINITE.E4M3.F32.PACK_AB_MERGE_C R23, RZ, R23, RZ ;  /* 0x00000017ff17723e */ /* 0x000fca00048070ff */
[----:B------:R1:W-:Y:S02]  /*111c0*/  @!P3 STG.E.U8 desc[UR6][R18.64], R23 ;  /* 0x000000171200b986 */ /* 0x0003e4000c101106 */
[----:B-1----:R-:W1:Y:S02]  /*111d0*/  @!P5 LDC.64 R18, c[0x0][0x5c0] ;  /* 0x00017000ff12db82 */ /* 0x002e640000000a00 */
[----:B-1----:R-:W-:Y:S02]  /*111e0*/  @!P5 IADD3 R34, P4, P6, R10, R18, R9 ;  /* 0x000000120a22d210 */ /* 0x002fe40007e9e009 */
[----:B------:R-:W-:-:S06]  /*111f0*/  PRMT R18, RZ, 0x7610, R18 ;  /* 0x00007610ff127816 */ /* 0x000fcc0000000012 */
[----:B------:R-:W3:Y:S01]  /*11200*/  @!P0 LDG.E.U8 R18, desc[UR6][R16.64+0x1] ;  /* 0x0000010610128981 */ /* 0x000ee2000c1e1100 */
[----:B------:R-:W-:Y:S02]  /*11210*/  @P5 LOP3.LUT R0, R0, 0x4, RZ, 0xfc, !PT ;  /* 0x0000000400005812 */ /* 0x000fe400078efcff */
[----:B------:R-:W-:Y:S02]  /*11220*/  @!P5 IADD3.X R35, R29, R19, R8, P4, P6 ;  /* 0x000000131d23d210 */ /* 0x000fe400027ec408 */
[----:B------:R-:W-:Y:S02]  /*11230*/  ISETP.LT.OR P5, PT, R27, 0x11, !P2 ;  /* 0x000000111b00780c */ /* 0x000fe400057a1670 */
[----:B0-----:R-:W-:Y:S02]  /*11240*/  @!P0 IADD3 R20, P3, R31, R20, RZ ;  /* 0x000000141f148210 */ /* 0x001fe40007f7e0ff */
[----:B------:R-:W-:-:S03]  /*11250*/  LOP3.LUT P4, RZ, R0, 0x2, RZ, 0xc0, !PT ;  /* 0x0000000200ff7812 */ /* 0x000fc6000788c0ff */
[----:B------:R-:W-:Y:S01]  /*11260*/  @!P0 IMAD.X R21, R38, 0x1, R21, P3 ;  /* 0x0000000126158824 */ /* 0x000fe200018e0615 */
[----:B---3--:R-:W-:-:S04]  /*11270*/  LOP3.LUT R18, R18, 0xff, RZ, 0xc0, !PT ;  /* 0x000000ff12127812 */ /* 0x008fc800078ec0ff */
[----:B------:R-:W-:-:S05]  /*11280*/  F2FP.F16.E4M3.UNPACK_B R18, R18 ;  /* 0x00000012ff12723e */ /* 0x000fca00020006ff */
[----:B------:R-:W-:-:S05]  /*11290*/  HADD2.F32 R18, -RZ, R18.H0_H0 ;  /* 0x20000012ff127230 */ /* 0x000fca0000004100 */
[----:B------:R-:W-:-:S04]  /*112a0*/  FMUL R18, R18, UR5 ;  /* 0x0000000512127c20 */ /* 0x000fc80008400000 */
[----:B------:R-:W-:Y:S02]  /*112b0*/  FFMA R232, R232, UR4, R18 ;  /* 0x00000004e8e87c23 */ /* 0x000fe40008000012 */
[----:B------:R-:W0:Y:S03]  /*112c0*/  @!P5 LDC.64 R18, c[0x0][0x5c0] ;  /* 0x00017000ff12db82 */ /* 0x000e260000000a00 */
[----:B------:R-:W-:-:S05]  /*112d0*/  F2FP.SATFINITE.E4M3.F32.PACK_AB_MERGE_C R232, RZ, R232, RZ ;  /* 0x000000e8ffe8723e */ /* 0x000fca00048070ff */
[----:B------:R1:W-:Y:S01]  /*112e0*/  @!P0 STG.E.U8 desc[UR6][R20.64+0x1], R232 ;  /* 0x000001e814008986 */ /* 0x0003e2000c101106 */
[----:B0-----:R-:W-:Y:S02]  /*112f0*/  @!P5 IADD3 R52, P0, P3, R10, R18, R3 ;  /* 0x000000120a34d210 */ /* 0x001fe40007b1e003 */
[----:B------:R-:W-:-:S06]  /*11300*/  PRMT R18, RZ, 0x7610, R18 ;  /* 0x00007610ff127816 */ /* 0x000fcc0000000012 */
[----:B------:R-:W3:Y:S01]  /*11310*/  @!P4 LDG.E.U8 R18, desc[UR6][R14.64+0x8] ;  /* 0x000008060e12c981 */ /* 0x000ee2000c1e1100 */
[----:B------:R-:W-:Y:S02]  /*11320*/  @!P5 IADD3.X R53, R29, R19, R4, P0, P3 ;  /* 0x000000131d35d210 */ /* 0x000fe400007e6404 */
[----:B------:R-:W-:Y:S02]  /*11330*/  ISETP.LT.OR P5, PT, R27, 0x12, !P2 ;  /* 0x000000121b00780c */ /* 0x000fe400057a1670 */
[----:B------:R-:W-:Y:S02]  /*11340*/  LOP3.LUT P6, RZ, R0, 0x1, RZ, 0xc0, !PT ;  /* 0x0000000100ff7812 */ /* 0x000fe400078cc0ff */
        /* <DEDUP_REMOVED lines=16> */
[----:B------:R-:W-:-:S13]  /*11450*/  ISETP.LT.OR P3, PT, R27, 0x9, !P1 ;  /* 0x000000091b00780c */ /* 0x000fda0004f61670 */
[----:B-1----:R-:W-:-:S04]  /*11460*/  @!P3 IADD3 R20, P0, P4, R3, R10, R7 ;  /* 0x0000000a0314b210 */ /* 0x002fc80007c1e007 */
[----:B------:R-:W-:Y:S02]  /*11470*/  @!P3 IADD3.X R21, R4, R29, R6, P0, P4 ;  /* 0x0000001d0415b210 */ /* 0x000fe400007e8406 */
        /* <DEDUP_REMOVED lines=8> */
[----:B0-----:R-:W-:Y:S02]  /*11500*/  @!P3 IADD3 R18, P0, R20, R18, RZ ;  /* 0x000000121412b210 */ /* 0x001fe40007f1e0ff */
[----:B------:R-:W-:-:S06]  /*11510*/  PRMT R20, RZ, 0x7610, R20 ;  /* 0x00007610ff147816 */ /* 0x000fcc0000000014 */
[----:B------:R-:W3:Y:S01]  /*11520*/  @!P3 LDG.E.U8 R20, desc[UR6][R16.64+0x8] ;  /* 0x000008061014b981 */ /* 0x000ee2000c1e1100 */
[----:B------:R-:W-:Y:S01]  /*11530*/  LOP3.LUT R22, R22, 0xefffffff, RZ, 0xc0, !PT ;  /* 0xefffffff16167812 */ /* 0x000fe200078ec0ff */
[----:B------:R-:W-:Y:S01]  /*11540*/  @!P3 IMAD.X R19, R21, 0x1, R19, P0 ;  /* 0x000000011513b824 */ /* 0x000fe200000e0613 */
[C---:B------:R-:W-:Y:S02]  /*11550*/  ISETP.LT.OR P0, PT, R27.reuse, 0xa, !P1 ;  /* 0x0000000a1b00780c */ /* 0x040fe40004f01670 */
[----:B------:R-:W-:Y:S02]  /*11560*/  @P1 LOP3.LUT R22, R22, 0x10000000, RZ, 0xfc, !PT ;  /* 0x1000000016161812 */ /* 0x000fe400078efcff */
[----:B------:R-:W-:Y:S02]  /*11570*/  ISETP.LT.OR P1, PT, R27, 0x1a, !P2 ;  /* 0x0000001a1b00780c */ /* 0x000fe40005721670 */
[----:B------:R-:W-:-:S07]  /*11580*/  LOP3.LUT P5, RZ, R28, 0x1, RZ, 0xc0, !PT ;  /* 0x000000011cff7812 */ /* 0x000fce00078ac0ff */
[----:B------:R-:W-:-:S04]  /*11590*/  @!P0 IADD3 R23, P4, P6, R3, R10, R7 ;  /* 0x0000000a03178210 */ /* 0x000fc80007e9e007 */
        /* <DEDUP_REMOVED lines=9> */
[----:B-1----:R-:W1:Y:S02]  /*11630*/  @!P1 LDC.64 R18, c[0x0][0x5c0] ;  /* 0x00017000ff129b82 */ /* 0x002e640000000a00 */
[----:B-1----:R-:W-:Y:S02]  /*11640*/  @!P1 IADD3 R50, P4, P6, R10, R18, R3 ;  /* 0x000000120a329210 */ /* 0x002fe40007e9e003 */
[----:B------:R-:W-:-:S06]  /*11650*/  PRMT R18, RZ, 0x7610, R18 ;  /* 0x00007610ff127816 */ /* 0x000fcc0000000012 */
[----:B------:R-:W3:Y:S01]  /*11660*/  @!P0 LDG.E.U8 R18, desc[UR6][R16.64+0x9] ;  /* 0x0000090610128981 */ /* 0x000ee2000c1e1100 */
[----:B0-----:R-:W-:-:S05]  /*11670*/  @!P0 IADD3 R20, P3, R23, R20, RZ ;  /* 0x0000001417148210 */ /* 0x001fca0007f7e0ff */
[----:B------:R-:W-:Y:S01]  /*11680*/  @!P0 IMAD.X R21, R28, 0x1, R21, P3 ;  /* 0x000000011c158824 */ /* 0x000fe200018e0615 */
[----:B------:R-:W-:Y:S02]  /*11690*/  @!P1 IADD3.X R51, R29, R19, R4, P4, P6 ;  /* 0x000000131d339210 */ /* 0x000fe400027ec404 */
[----:B------:R-:W-:Y:S02]  /*116a0*/  LOP3.LUT P6, RZ, R0, 0x8, RZ, 0xc0, !PT ;  /* 0x0000000800ff7812 */ /* 0x000fe400078cc0ff */
[----:B---3--:R-:W-:-:S04]  /*116b0*/  LOP3.LUT R18, R18, 0xff, RZ, 0xc0, !PT ;  /* 0x000000ff12127812 */ /* 0x008fc800078ec0ff */
[----:B------:R-:W-:-:S05]  /*116c0*/  F2FP.F16.E4M3.UNPACK_B R18, R18 ;  /* 0x00000012ff12723e */ /* 0x000fca00020006ff */
[----:B------:R-:W-:-:S05]  /*116d0*/  HADD2.F32 R18, -RZ, R18.H0_H0 ;  /* 0x20000012ff127230 */ /* 0x000fca0000004100 */
[----:B------:R-:W-:-:S04]  /*116e0*/  FMUL R18, R18, UR5 ;  /* 0x0000000512127c20 */ /* 0x000fc80008400000 */
[----:B------:R-:W-:-:S05]  /*116f0*/  FFMA R236, R236, UR4, R18 ;  /* 0x00000004ecec7c23 */ /* 0x000fca0008000012 */
[----:B------:R-:W-:-:S05]  /*11700*/  F2FP.SATFINITE.E4M3.F32.PACK_AB_MERGE_C R236, RZ, R236, RZ ;  /* 0x000000ecffec723e */ /* 0x000fca00048070ff */
[----:B------:R0:W-:Y:S01]  /*11710*/  @!P0 STG.E.U8 desc[UR6][R20.64+0x9], R236 ;  /* 0x000009ec14008986 */ /* 0x0001e2000c101106 */
[----:B------:R-:W-:-:S05]  /*11720*/  IADD3 R18, P0, R30, 0x100, RZ ;  /* 0x000001001e127810 */ /* 0x000fca0007f1e0ff */
[----:B0-----:R-:W-:-:S04]  /*11730*/  IMAD.X R20, RZ, RZ, R55, P0 ;  /* 0x000000ffff147224 */ /* 0x001fc800000e0637 */
[----:B------:R-:W-:-:S04]  /*11740*/  IMAD R20, R20, UR8, RZ ;  /* 0x0000000814147c24 */ /* 0x000fc8000f8e02ff */
[C---:B------:R-:W-:Y:S02]  /*11750*/  IMAD R20, R18.reuse, UR9, R20 ;  /* 0x0000000912147c24 */ /* 0x040fe4000f8e0214 */
[----:B------:R-:W-:-:S03]  /*11760*/  IMAD.WIDE.U32 R18, R18, UR8, R32 ;  /* 0x0000000812127c25 */ /* 0x000fc6000f8e0020 */
[----:B------:R-:W-:-:S04]  /*11770*/  IADD3 R18, P0, R18, UR10, RZ ;  /* 0x0000000a12127c10 */ /* 0x000fc8000ff1e0ff */
[--C-:B------:R-:W-:Y:S02]  /*11780*/  IADD3.X R19, R19, UR11, R20.reuse, P0, !PT ;  /* 0x0000000b13137c10 */ /* 0x100fe400087fe414 */
[----:B------:R-:W-:-:S06]  /*11790*/  PRMT R20, RZ, 0x7610, R20 ;  /* 0x00007610ff147816 */ /* 0x000fcc0000000014 */
[----:B------:R-:W3:Y:S01]  /*117a0*/  @!P6 LDG.E.U8 R20, desc[UR6][R18.64] ;  /* 0x000000061214e981 */ /* 0x000ee2000c1e1100 */
        /* <DEDUP_REMOVED lines=12> */
[----:B------:R-:W-:-:S13]  /*11870*/  ISETP.LT.OR P3, PT, R27, 0x12, !P2 ;  /* 0x000000121b00780c */ /* 0x000fda0005761670 */
[----:B------:R-:W0:Y:S01]  /*11880*/  @!P3 LDC.64 R20, c[0x0][0x5c0] ;  /* 0x00017000ff14bb82 */ /* 0x000e220000000a00 */
[----:B------:R-:W-:-:S05]  /*11890*/  F2FP.SATFINITE.E4M3.F32.PACK_AB_MERGE_C R237, RZ, R237, RZ ;  /* 0x000000edffed723e */ /* 0x000fca00048070ff */
[----:B------:R-:W-:Y:S01]  /*118a0*/  @!P6 STG.E.U8 desc[UR6][R46.64], R237 ;  /* 0x000000ed2e00e986 */ /* 0x000fe2000c101106 */
[----:B0-----:R-:W-:Y:S02]  /*118b0*/  @!P3 IADD3 R36, P0, P4, R10, R20, R7 ;  /* 0x000000140a24b210 */ /* 0x001fe40007c1e007 */
[----:B------:R-:W-:-:S06]  /*118c0*/  PRMT R20, RZ, 0x7610, R20 ;  /* 0x00007610ff147816 */ /* 0x000fcc0000000014 */
[----:B------:R-:W3:Y:S01]  /*118d0*/  @!P5 LDG.E.U8 R20, desc[UR6][R18.64+0x1] ;  /* 0x000001061214d981 */ /* 0x000ee2000c1e1100 */
[----:B------:R-:W-:-:S04]  /*118e0*/  LOP3.LUT R22, R22, 0xdfffffff, RZ, 0xc0, !PT ;  /* 0xdfffffff16167812 */ /* 0x000fc800078ec0ff */
[----:B------:R-:W-:Y:S02]  /*118f0*/  @P1 LOP3.LUT R22, R22, 0x20000000, RZ, 0xfc, !PT ;  /* 0x2000000016161812 */ /* 0x000fe400078efcff */
[----:B------:R-:W-:Y:S02]  /*11900*/  ISETP.LT.OR P1, PT, R27, 0x19, !P2 ;  /* 0x000000191b00780c */ /* 0x000fe40005721670 */
[----:B------:R-:W-:Y:S02]  /*11910*/  @!P3 IADD3.X R37, R29, R21, R6, P0, P4 ;  /* 0x000000151d25b210 */ /* 0x000fe400007e8406 */
[----:B------:R-:W-:-:S09]  /*11920*/  LOP3.LUT R0, R0, 0xfffffbff, RZ, 0xc0, !PT ;  /* 0xfffffbff00007812 */ /* 0x000fd200078ec0ff */
[----:B------:R-:W-:Y:S02]  /*11930*/  @P1 LOP3.LUT R0, R0, 0x400, RZ, 0xfc, !PT ;  /* 0x0000040000001812 */ /* 0x000fe400078efcff */
[----:B---3--:R-:W-:-:S04]  /*11940*/  LOP3.LUT R20, R20, 0xff, RZ, 0xc0, !PT ;  /* 0x000000ff14147812 */ /* 0x008fc800078ec0ff */
[----:B------:R-:W-:-:S05]  /*11950*/  F2FP.F16.E4M3.UNPACK_B R20, R20 ;  /* 0x00000014ff14723e */ /* 0x000fca00020006ff */
[----:B------:R-:W-:-:S05]  /*11960*/  HADD2.F32 R20, -RZ, R20.H0_H0 ;  /* 0x20000014ff147230 */ /* 0x000fca0000004100 */
[----:B------:R-:W-:-:S04]  /*11970*/  FMUL R20, R20, UR5 ;  /* 0x0000000514147c20 */ /* 0x000fc80008400000 */
[----:B--2---:R-:W-:Y:S02]  /*11980*/  FFMA R20, R58, UR4, R20 ;  /* 0x000000043a147c23 */ /* 0x004fe40008000014 */
[----:B------:R-:W2:Y:S03]  /*11990*/  LDL.LU R58, [R1+0xe4] ;  /* 0x0000e400013a7983 */ /* 0x000ea60000300800 */
[----:B------:R-:W-:Y:S01]  /*119a0*/  F2FP.SATFINITE.E4M3.F32.PACK_AB_MERGE_C R20, RZ, R20, RZ ;  /* 0x00000014ff14723e */ /* 0x000fe200048070ff */
[----:B------:R-:W3:Y:S04]  /*119b0*/  LDL.LU R59, [R1+0xe8] ;  /* 0x0000e800013b7983 */ /* 0x000ee80000300800 */
[----:B------:R0:W-:Y:S02]  /*119c0*/  @!P5 STG.E.U8 desc[UR6][R42.64+0x1], R20 ;  /* 0x000001142a00d986 */ /* 0x0001e4000c101106 */
[----:B0-----:R-:W0:Y:S02]  /*119d0*/  @!P1 LDC.64 R20, c[0x0][0x5c0] ;  /* 0x00017000ff149b82 */ /* 0x001e240000000a00 */
[----:B0-----:R-:W-:-:S04]  /*119e0*/  @!P1 IADD3 R40, P0, P4, R10, R20, R7 ;  /* 0x000000140a289210 */ /* 0x001fc80007c1e007 */
[----:B------:R-:W-:Y:S02]  /*119f0*/  @!P1 IADD3.X R41, R29, R21, R6, P0, P4 ;  /* 0x000000151d299210 */ /* 0x000fe400007e8406 */
[----:B------:R-:W-:-:S13]  /*11a00*/  ISETP.LT.OR P1, PT, R27, 0x1a, !P2 ;  /* 0x0000001a1b00780c */ /* 0x000fda0005721670 */
[----:B------:R-:W0:Y:S02]  /*11a10*/  @!P1 LDC.64 R20, c[0x0][0x5c0] ;  /* 0x00017000ff149b82 */ /* 0x000e240000000a00 */
[----:B0-----:R-:W-:-:S04]  /*11a20*/  @!P1 IADD3 R46, P0, P4, R10, R20, R7 ;  /* 0x000000140a2e9210 */ /* 0x001fc80007c1e007 */
[----:B------:R-:W-:Y:S02]  /*11a30*/  @!P1 IADD3.X R47, R29, R21, R6, P0, P4 ;  /* 0x000000151d2f9210 */ /* 0x000fe400007e8406 */
[----:B------:R-:W-:-:S05]  /*11a40*/  IADD3 R30, P0, R30, 0x108, RZ ;  /* 0x000001081e1e7810 */ /* 0x000fca0007f1e0ff */
[----:B------:R-:W-:Y:S01]  /*11a50*/  IMAD.X R20, RZ, RZ, R55, P0 ;  /* 0x000000ffff147224 */ /* 0x000fe200000e0637 */
[----:B------:R-:W-:-:S04]  /*11a60*/  ISETP.GE.AND P0, PT, R26, 0x109, PT ;  /* 0x000001091a00780c */ /* 0x000fc80003f06270 */
[----:B------:R-:W-:Y:S01]  /*11a70*/  ISETP.LT.OR P5, PT, R27, 0x1, !P0 ;  /* 0x000000011b00780c */ /* 0x000fe200047a1670 */
[----:B------:R-:W-:Y:S02]  /*11a80*/  IMAD R20, R20, UR8, RZ ;  /* 0x0000000814147c24 */ /* 0x000fe4000f8e02ff */
[----:B------:R-:W-:-:S04]  /*11a90*/  IMAD.WIDE.U32 R32, R30, UR8, R32 ;  /* 0x000000081e207c25 */ /* 0x000fc8000f8e0020 */
[----:B------:R-:W-:-:S06]  /*11aa0*/  IMAD R30, R30, UR9, R20 ;  /* 0x000000091e1e7c24 */ /* 0x000fcc000f8e0214 */
[----:B------:R-:W-:-:S04]  /*11ab0*/  @!P5 IADD3 R23, P4, P6, R3, R10, R9 ;  /* 0x0000000a0317d210 */ /* 0x000fc80007e9e009 */
[----:B------:R-:W-:Y:S02]  /*11ac0*/  @!P5 IADD3.X R28, R4, R29, R8, P4, P6 ;  /* 0x0000001d041cd210 */ /* 0x000fe400027ec408 */
[----:B------:R-:W-:-:S04]  /*11ad0*/  IADD3 R20, P4, R32, UR10, RZ ;  /* 0x0000000a20147c10 */ /* 0x000fc8000ff9e0ff */
[----:B------:R-:W-:Y:S02]  /*11ae0*/  IADD3.X R21, R33, UR11, R30, P4, !PT ;  /* 0x0000000b21157c10 */ /* 0x000fe4000a7fe41e */
[----:B------:R-:W0:Y:S02]  /*11af0*/  @!P5 LDC.64 R30, c[0x0][0x5c0] ;  /* 0x00017000ff1edb82 */ /* 0x000e240000000a00 */
[----:B0-----:R-:W-:Y:S02]  /*11b00*/  @!P5 IADD3 R30, P4, R23, R30, RZ ;  /* 0x0000001e171ed210 */ /* 0x001fe40007f9e0ff */
[----:B------:R-:W-:-:S06]  /*11b10*/  PRMT R23, RZ, 0x7610, R23 ;  /* 0x00007610ff177816 */ /* 0x000fcc0000000017 */
[----:B------:R-:W4:Y:S01]  /*11b20*/  @!P5 LDG.E.U8 R23, desc[UR6][R20.64] ;  /* 0x000000061417d981 */ /* 0x000f22000c1e1100 */
[----:B------:R-:W-:Y:S01]  /*11b30*/  @!P5 IMAD.X R31, R28, 0x1, R31, P4 ;  /* 0x000000011c1fd824 */ /* 0x000fe200020e061f */
[----:B------:R-:W-:Y:S02]  /*11b40*/  ISETP.LT.OR P4, PT, R27, 0x2, !P0 ;  /* 0x000000021b00780c */ /* 0x000fe40004781670 */
[----:B------:R-:W-:Y:S02]  /*11b50*/  LOP3.LUT R22, R22, 0xbfffffff, RZ, 0xc0, !PT ;  /* 0xbfffffff16167812 */ /* 0x000fe400078ec0ff */
[----:B----4-:R-:W-:-:S09]  /*11b60*/  LOP3.LUT R23, R23, 0xff, RZ, 0xc0, !PT ;  /* 0x000000ff17177812 */ /* 0x010fd200078ec0ff */
[----:B------:R-:W0:Y:S01]  /*11b70*/  @!P4 LDC.64 R32, c[0x0][0x5c0] ;  /* 0x00017000ff20cb82 */ /* 0x000e220000000a00 */
[----:B------:R-:W-:-:S05]  /*11b80*/  F2FP.F16.E4M3.UNPACK_B R23, R23 ;  /* 0x00000017ff17723e */ /* 0x000fca00020006ff */
[----:B------:R-:W-:-:S05]  /*11b90*/  HADD2.F32 R23, -RZ, R23.H0_H0 ;  /* 0x20000017ff177230 */ /* 0x000fca0000004100 */
[----:B------:R-:W-:-:S04]  /*11ba0*/  FMUL R23, R23, UR5 ;  /* 0x0000000517177c20 */ /* 0x000fc80008400000 */
[----:B--2---:R-:W-:Y:S01]  /*11bb0*/  FFMA R23, R58, UR4, R23 ;  /* 0x000000043a177c23 */ /* 0x004fe20008000017 */
[----:B------:R-:W-:Y:S01]  /*11bc0*/  @P3 LOP3.LUT R22, R22, 0x40000000, RZ, 0xfc, !PT ;  /* 0x4000000016163812 */ /* 0x000fe200078efcff */
[----:B------:R-:W2:Y:S03]  /*11bd0*/  LDL.LU R58, [R1+0xec] ;  /* 0x0000ec00013a7983 */ /* 0x000ea60000300800 */
[----:B------:R-:W-:Y:S01]  /*11be0*/  F2FP.SATFINITE.E4M3.F32.PACK_AB_MERGE_C R23, RZ, R23, RZ ;  /* 0x00000017ff17723e */ /* 0x000fe200048070ff */
[----:B------:R-:W4:Y:S04]  /*11bf0*/  LDL.LU R60, [R1+0xf0] ;  /* 0x0000f000013c7983 */ /* 0x000f280000300800 */
[----:B------:R1:W-:Y:S01]  /*11c00*/  @!P5 STG.E.U8 desc[UR6][R30.64], R23 ;  /* 0x000000171e00d986 */ /* 0x0003e2000c101106 */
[----:B------:R-:W-:-:S02]  /*11c10*/  ISETP.GE.AND P3, PT, R26, 0x101, PT ;  /* 0x000001011a00780c */ /* 0x000fc40003f66270 */
[----:B------:R-:W-:Y:S01]  /*11c20*/  LOP3.LUT R0, R0, 0xfffffff7, RZ, 0xc0, !PT ;  /* 0xfffffff700007812 */ /* 0x000fe200078ec0ff */
[----:B------:R-:W4:Y:S01]  /*11c30*/  LDL.LU R61, [R1+0xf4] ;  /* 0x0000f400013d7983 */ /* 0x000f220000300800 */
[----:B-1----:R-:W-:-:S06]  /*11c40*/  PRMT R23, RZ, 0x7610, R23 ;  /* 0x00007610ff177816 */ /* 0x002fcc0000000017 */
[----:B------:R-:W3:Y:S01]  /*11c50*/  @!P4 LDG.E.U8 R23, desc[UR6][R20.64+0x1] ;  /* 0x000001061417c981 */ /* 0x000ee2000c1e1100 */
[----:B------:R-:W-:-:S13]  /*11c60*/  ISETP.LT.OR P2, PT, R27, 0x11, !P3 ;  /* 0x000000111b00780c */ /* 0x000fda0005f41670 */
[----:B------:R-:W1:Y:S01]  /*11c70*/  @!P2 LDC.64 R30, c[0x0][0x5c0] ;  /* 0x00017000ff1eab82 */ /* 0x000e620000000a00 */
[----:B------:R-:W-:Y:S02]  /*11c80*/  @P1 LOP3.LUT R0, R0, 0x8, RZ, 0xfc, !PT ;  /* 0x0000000800001812 */ /* 0x000fe400078efcff */
[----:B------:R-:W-:Y:S02]  /*11c90*/  @!P4 IADD3 R28, P1, P6, R3, R10, R9 ;  /* 0x0000000a031cc210 */ /* 0x000fe40007e3e009 */
[----:B------:R-:W-:Y:S02]  /*11ca0*/  LOP3.LUT R0, R0, 0xfffff7ff, RZ, 0xc0, !PT ;  /* 0xfffff7ff00007812 */ /* 0x000fe400078ec0ff */
[----:B------:R-:W-:Y:S02]  /*11cb0*/  @!P4 IADD3.X R42, R4, R29, R8, P1, P6 ;  /* 0x0000001d042ac210 */ /* 0x000fe40000fec408 */
[----:B0-----:R-:W-:Y:S02]  /*11cc0*/  @!P4 IADD3 R32, P1, R28, R32, RZ ;  /* 0x000000201c20c210 */ /* 0x001fe40007f3e0ff */
[----:B------:R-:W-:-:S03]  /*11cd0*/  @P2 LOP3.LUT R0, R0, 0x800, RZ, 0xfc, !PT ;  /* 0x0000080000002812 */ /* 0x000fc600078efcff */
[----:B------:R-:W-:Y:S01]  /*11ce0*/  @!P4 IMAD.X R33, R42, 0x1, R33, P1 ;  /* 0x000000012a21c824 */ /* 0x000fe200008e0621 */
[----:B-1----:R-:W-:-:S04]  /*11cf0*/  @!P2 IADD3 R54, P5, P6, R10, R30, R9 ;  /* 0x0000001e0a36a210 */ /* 0x002fc80007ebe009 */
        /* <DEDUP_REMOVED lines=9> */
[----:B0-----:R-:W-:-:S06]  /*11d90*/  PRMT R23, RZ, 0x7610, R23 ;  /* 0x00007610ff177816 */ /* 0x001fcc0000000017 */
[----:B------:R-:W3:Y:S01]  /*11da0*/  @!P6 LDG.E.U8 R23, desc[UR6][R18.64+0x8] ;  /* 0x000008061217e981 */ /* 0x000ee2000c1e1100 */
[----:B------:R-:W-:Y:S02]  /*11db0*/  LOP3.LUT P1, RZ, R0, 0x4, RZ, 0xc0, !PT ;  /* 0x0000000400ff7812 */ /* 0x000fe4000782c0ff */
[----:B------:R-:W-:-:S13]  /*11dc0*/  ISETP.LT.OR P2, PT, R27, 0x12, !P3 ;  /* 0x000000121b00780c */ /* 0x000fda0005f41670 */
[----:B------:R-:W0:Y:S01]  /*11dd0*/  @!P2 LDC.64 R30, c[0x0][0x5c0] ;  /* 0x00017000ff1eab82 */ /* 0x000e220000000a00 */
[----:B------:R-:W-:-:S04]  /*11de0*/  LOP3.LUT R0, R0, 0xfffffffd, RZ, 0xc0, !PT ;  /* 0xfffffffd00007812 */ /* 0x000fc800078ec0ff */
[----:B------:R-:W-:Y:S02]  /*11df0*/  @P2 LOP3.LUT R0, R0, 0x2, RZ, 0xfc, !PT ;  /* 0x0000000200002812 */ /* 0x000fe400078efcff */
[----:B0-----:R-:W-:Y:S02]  /*11e00*/  @!P2 IADD3 R42, P4, P5, R10, R30, R9 ;  /* 0x0000001e0a2aa210 */ /* 0x001fe40007d9e009 */
[----:B---3--:R-:W-:-:S04]  /*11e10*/  LOP3.LUT R23, R23, 0xff, RZ, 0xc0, !PT ;  /* 0x000000ff17177812 */ /* 0x008fc800078ec0ff */
[----:B------:R-:W-:-:S05]  /*11e20*/  F2FP.F16.E4M3.UNPACK_B R23, R23 ;  /* 0x00000017ff17723e */ /* 0x000fca00020006ff */
[----:B------:R-:W-:-:S05]  /*11e30*/  HADD2.F32 R23, -RZ, R23.H0_H0 ;  /* 0x20000017ff177230 */ /* 0x000fca0000004100 */
[----:B------:R-:W-:-:S04]  /*11e40*/  FMUL R23, R23, UR5 ;  /* 0x0000000517177c20 */ /* 0x000fc80008400000 */
[----:B--2---:R-:W-:-:S05]  /*11e50*/  FFMA R23, R58, UR4, R23 ;  /* 0x000000043a177c23 */ /* 0x004fca0008000017 */
[----:B------:R-:W-:-:S05]  /*11e60*/  F2FP.SATFINITE.E4M3.F32.PACK_AB_MERGE_C R23, RZ, R23, RZ ;  /* 0x00000017ff17723e */ /* 0x000fca00048070ff */
[----:B------:R0:W-:Y:S02]  /*11e70*/  @!P6 STG.E.U8 desc[UR6][R44.64+0x8], R23 ;  /* 0x000008172c00e986 */ /* 0x0001e4000c101106 */
[----:B0-----:R-:W-:-:S06]  /*11e80*/  PRMT R23, RZ, 0x7610, R23 ;  /* 0x00007610ff177816 */ /* 0x001fcc0000000017 */
[----:B------:R-:W2:Y:S01]  /*11e90*/  @!P1 LDG.E.U8 R23, desc[UR6][R18.64+0x9] ;  /* 0x0000090612179981 */ /* 0x000ea2000c1e1100 */
[----:B------:R-:W-:Y:S02]  /*11ea0*/  @!P2 IADD3.X R43, R29, R31, R8, P4, P5 ;  /* 0x0000001f1d2ba210 */ /* 0x000fe400027ea408 */
[----:B------:R-:W-:-:S13]  /*11eb0*/  ISETP.LT.OR P2, PT, R27, 0x19, !P3 ;  /* 0x000000191b00780c */ /* 0x000fda0005f41670 */
[----:B------:R-:W0:Y:S01]  /*11ec0*/  @!P2 LDC.64 R30, c[0x0][0x5c0] ;  /* 0x00017000ff1eab82 */ /* 0x000e220000000a00 */
[----:B------:R-:W-:Y:S02]  /*11ed0*/  ISETP.LT.OR P3, PT, R27, 0x1a, !P3 ;  /* 0x0000001a1b00780c */ /* 0x000fe40005f61670 */
[----:B0-----:R-:W-:-:S04]  /*11ee0*/  @!P2 IADD3 R58, P4, P5, R10, R30, R9 ;  /* 0x0000001e0a3aa210 */ /* 0x001fc80007d9e009 */
[----:B------:R-:W-:-:S07]  /*11ef0*/  @!P2 IADD3.X R59, R29, R31, R8, P4, P5 ;  /* 0x0000001f1d3ba210 */ /* 0x000fce00027ea408 */
[----:B------:R-:W0:Y:S02]  /*11f00*/  @!P3 LDC.64 R30, c[0x0][0x5c0] ;  /* 0x00017000ff1ebb82 */ /* 0x000e240000000a00 */
[----:B0-----:R-:W-:-:S04]  /*11f10*/  @!P3 IADD3 R44, P4, P5, R10, R30, R9 ;  /* 0x0000001e0a2cb210 */ /* 0x001fc80007d9e009 */
[----:B------:R-:W-:Y:S02]  /*11f20*/  @!P3 IADD3.X R45, R29, R31, R8, P4, P5 ;  /* 0x0000001f1d2db210 */ /* 0x000fe400027ea408 */
[----:B------:R-:W-:-:S13]  /*11f30*/  ISETP.LT.OR P5, PT, R27, 0x9, !P0 ;  /* 0x000000091b00780c */ /* 0x000fda00047a1670 */
[----:B------:R-:W0:Y:S01]  /*11f40*/  @!P5 LDC.64 R30, c[0x0][0x5c0] ;  /* 0x00017000ff1edb82 */ /* 0x000e220000000a00 */
[----:B--2---:R-:W-:-:S04]  /*11f50*/  LOP3.LUT R23, R23, 0xff, RZ, 0xc0, !PT ;  /* 0x000000ff17177812 */ /* 0x004fc800078ec0ff */
[----:B------:R-:W-:-:S05]  /*11f60*/  F2FP.F16.E4M3.UNPACK_B R23, R23 ;  /* 0x00000017ff17723e */ /* 0x000fca00020006ff */
[----:B------:R-:W-:-:S05]  /*11f70*/  HADD2.F32 R23, -RZ, R23.H0_H0 ;  /* 0x20000017ff177230 */ /* 0x000fca0000004100 */
[----:B------:R-:W-:-:S04]  /*11f80*/  FMUL R23, R23, UR5 ;  /* 0x0000000517177c20 */ /* 0x000fc80008400000 */
[----:B----4-:R-:W-:Y:S02]  /*11f90*/  FFMA R23, R60, UR4, R23 ;  /* 0x000000043c177c23 */ /* 0x010fe40008000017 */
[----:B------:R-:W2:Y:S03]  /*11fa0*/  LDL.LU R60, [R1+0xf8] ;  /* 0x0000f800013c7983 */ /* 0x000ea60000300800 */
[----:B------:R-:W-:Y:S01]  /*11fb0*/  F2FP.SATFINITE.E4M3.F32.PACK_AB_MERGE_C R23, RZ, R23, RZ ;  /* 0x00000017ff17723e */ /* 0x000fe200048070ff */
[----:B------:R-:W3:Y:S04]  /*11fc0*/  LDL.LU R64, [R1+0xfc] ;  /* 0x0000fc0001407983 */ /* 0x000ee80000300800 */
[----:B------:R1:W-:Y:S01]  /*11fd0*/  @!P1 STG.E.U8 desc[UR6][R34.64+0x9], R23 ;  /* 0x0000091722009986 */ /* 0x0003e2000c101106 */
[----:B------:R-:W-:-:S03]  /*11fe0*/  LOP3.LUT R0, R0, 0xffffefff, RZ, 0xc0, !PT ;  /* 0xffffefff00007812 */ /* 0x000fc600078ec0ff */
[----:B------:R-:W4:Y:S01]  /*11ff0*/  LDL.LU R65, [R1+0x100] ;  /* 0x0001000001417983 */ /* 0x000f220000300800 */
[----:B-1----:R-:W-:-:S04]  /*12000*/  @!P5 IADD3 R23, P4, P6, R3, R10, R9 ;  /* 0x0000000a0317d210 */ /* 0x002fc80007e9e009 */
[----:B------:R-:W-:Y:S02]  /*12010*/  @!P5 IADD3.X R28, R4, R29, R8, P4, P6 ;  /* 0x0000001d041cd210 */ /* 0x000fe400027ec408 */
[----:B0-----:R-:W-:Y:S02]  /*12020*/  @!P5 IADD3 R30, P4, R23, R30, RZ ;  /* 0x0000001e171ed210 */ /* 0x001fe40007f9e0ff */
[----:B------:R-:W-:-:S06]  /*12030*/  PRMT R23, RZ, 0x7610, R23 ;  /* 0x00007610ff177816 */ /* 0x000fcc0000000017 */
[----:B------:R-:W2:Y:S01]  /*12040*/  @!P5 LDG.E.U8 R23, desc[UR6][R20.64+0x8] ;  /* 0x000008061417d981 */ /* 0x000ea2000c1e1100 */
[----:B------:R-:W-:Y:S01]  /*12050*/  @!P5 IMAD.X R31, R28, 0x1, R31, P4 ;  /* 0x000000011c1fd824 */ /* 0x000fe200020e061f */
[----:B------:R-:W-:Y:S02]  /*12060*/  ISETP.LT.OR P4, PT, R27, 0xa, !P0 ;  /* 0x0000000a1b00780c */ /* 0x000fe40004781670 */
[----:B------:R-:W-:Y:S02]  /*12070*/  @P2 LOP3.LUT R0, R0, 0x1000, RZ, 0xfc, !PT ;  /* 0x0000100000002812 */ /* 0x000fe400078efcff */
[----:B------:R-:W-:Y:S02]  /*12080*/  LOP3.LUT P2, RZ, R22, 0x80000000, RZ, 0xc0, !PT ;  /* 0x8000000016ff7812 */ /* 0x000fe4000784c0ff */
[----:B--2---:R-:W-:-:S07]  /*12090*/  LOP3.LUT R23, R23, 0xff, RZ, 0xc0, !PT ;  /* 0x000000ff17177812 */ /* 0x004fce00078ec0ff */
[----:B------:R-:W0:Y:S01]  /*120a0*/  @!P4 LDC.64 R32, c[0x0][0x5c0] ;  /* 0x00017000ff20cb82 */ /* 0x000e220000000a00 */
[----:B------:R-:W-:-:S05]  /*120b0*/  F2FP.F16.E4M3.UNPACK_B R23, R23 ;  /* 0x00000017ff17723e */ /* 0x000fca00020006ff */
[----:B------:R-:W-:-:S05]  /*120c0*/  HADD2.F32 R23, -RZ, R23.H0_H0 ;  /* 0x20000017ff177230 */ /* 0x000fca0000004100 */
[----:B------:R-:W-:-:S04]  /*120d0*/  FMUL R23, R23, UR5 ;  /* 0x0000000517177c20 */ /* 0x000fc80008400000 */
[----:B------:R-:W-:-:S05]  /*120e0*/  FFMA R23, R61, UR4, R23 ;  /* 0x000000043d177c23 */ /* 0x000fca0008000017 */
[----:B------:R-:W-:-:S05]  /*120f0*/  F2FP.SATFINITE.E4M3.F32.PACK_AB_MERGE_C R23, RZ, R23, RZ ;  /* 0x00000017ff17723e */ /* 0x000fca00048070ff */
[----:B------:R1:W-:Y:S02]  /*12100*/  @!P5 STG.E.U8 desc[UR6][R30.64+0x8], R23 ;  /* 0x000008171e00d986 */ /* 0x0003e4000c101106 */
[----:B-1----:R-:W-:-:S06]  /*12110*/  PRMT R23, RZ, 0x7610, R23 ;  /* 0x00007610ff177816 */ /* 0x002fcc0000000017 */
[----:B------:R-:W2:Y:S01]  /*12120*/  @!P4 LDG.E.U8 R23, desc[UR6][R20.64+0x9] ;  /* 0x000009061417c981 */ /* 0x000ea2000c1e1100 */
[----:B------:R-:W-:-:S04]  /*12130*/  @!P4 IADD3 R28, P1, P6, R3, R10, R9 ;  /* 0x0000000a031cc210 */ /* 0x000fc80007e3e009 */
[----:B------:R-:W-:Y:S02]  /*12140*/  @!P4 IADD3.X R34, R4, R29, R8, P1, P6 ;  /* 0x0000001d0422c210 */ /* 0x000fe40000fec408 */
[----:B------:R-:W-:Y:S02]  /*12150*/  ISETP.LT.OR P1, PT, R27, 0x21, !P2 ;  /* 0x000000211b00780c */ /* 0x000fe40005721670 */
[----:B------:R-:W-:-:S11]  /*12160*/  LOP3.LUT R22, R22, 0xf7ffffff, RZ, 0xc0, !PT ;  /* 0xf7ffffff16167812 */ /* 0x000fd600078ec0ff */
[----:B------:R-:W1:Y:S01]  /*12170*/  @!P1 LDC.64 R30, c[0x0][0x5c0] ;  /* 0x00017000ff1e9b82 */ /* 0x000e620000000a00 */
[----:B------:R-:W-:Y:S02]  /*12180*/  @P0 LOP3.LUT R22, R22, 0x8000000, RZ, 0xfc, !PT ;  /* 0x0800000016160812 */ /* 0x000fe400078efcff */
[----:B0-----:R-:W-:-:S05]  /*12190*/  @!P4 IADD3 R32, P0, R28, R32, RZ ;  /* 0x000000201c20c210 */ /* 0x001fca0007f1e0ff */
[----:B------:R-:W-:Y:S01]  /*121a0*/  @!P4 IMAD.X R33, R34, 0x1, R33, P0 ;  /* 0x000000012221c824 */ /* 0x000fe200000e0621 */
[----:B------:R-:W-:Y:S02]  /*121b0*/  ISETP.LT.OR P0, PT, R27, 0x22, !P2 ;  /* 0x000000221b00780c */ /* 0x000fe40005701670 */
[----:B-1----:R-:W-:-:S04]  /*121c0*/  @!P1 IADD3 R62, P5, P6, R10, R30, R3 ;  /* 0x0000001e0a3e9210 */ /* 0x002fc80007ebe003 */
[----:B------:R-:W-:-:S07]  /*121d0*/  @!P1 IADD3.X R63, R29, R31, R4, P5, P6 ;  /* 0x0000001f1d3f9210 */ /* 0x000fce0002fec404 */
[----:B------:R-:W0:Y:S01]  /*121e0*/  @!P0 LDC.64 R30, c[0x0][0x5c0] ;  /* 0x00017000ff1e8b82 */ /* 0x000e220000000a00 */
[----:B------:R-:W-:Y:S02]  /*121f0*/  ISETP.GE.AND P1, PT, R26, 0x1, PT ;  /* 0x000000011a00780c */ /* 0x000fe40003f26270 */
[----:B--2---:R-:W-:-:S04]  /*12200*/  LOP3.LUT R23, R23, 0xff, RZ, 0xc0, !PT ;  /* 0x000000ff17177812 */ /* 0x004fc800078ec0ff */
[----:B------:R-:W-:-:S05]  /*12210*/  F2FP.F16.E4M3.UNPACK_B R23, R23 ;  /* 0x00000017ff17723e */ /* 0x000fca00020006ff */
[----:B------:R-:W-:-:S05]  /*12220*/  HADD2.F32 R23, -RZ, R23.H0_H0 ;  /* 0x20000017ff177230 */ /* 0x000fca0000004100 */
[----:B------:R-:W-:-:S04]  /*12230*/  FMUL R23, R23, UR5 ;  /* 0x0000000517177c20 */ /* 0x000fc80008400000 */
[----:B------:R-:W-:-:S05]  /*12240*/  FFMA R23, R60, UR4, R23 ;  /* 0x000000043c177c23 */ /* 0x000fca0008000017 */
[----:B------:R-:W-:-:S05]  /*12250*/  F2FP.SATFINITE.E4M3.F32.PACK_AB_MERGE_C R23, RZ, R23, RZ ;  /* 0x00000017ff17723e */ /* 0x000fca00048070ff */
[----:B------:R1:W-:Y:S01]  /*12260*/  @!P4 STG.E.U8 desc[UR6][R32.64+0x9], R23 ;  /* 0x000009172000c986 */ /* 0x0003e2000c101106 */
[----:B0-----:R-:W-:-:S04]  /*12270*/  @!P0 IADD3 R60, P4, P5, R10, R30, R3 ;  /* 0x0000001e0a3c8210 */ /* 0x001fc80007d9e003 */
[----:B------:R-:W-:Y:S02]  /*12280*/  @!P0 IADD3.X R61, R29, R31, R4, P4, P5 ;  /* 0x0000001f1d3d8210 */ /* 0x000fe400027ea404 */
[----:B------:R-:W-:Y:S02]  /*12290*/  ISETP.LT.OR P4, PT, R27, 0x11, !P1 ;  /* 0x000000111b00780c */ /* 0x000fe40004f81670 */
[----:B-1----:R-:W-:-:S11]  /*122a0*/  PRMT R23, RZ, 0x7610, R23 ;  /* 0x00007610ff177816 */ /* 0x002fd60000000017 */
[----:B------:R-:W2:Y:S01]  /*122b0*/  @!P4 LDG.E.U8 R23, desc[UR6][R24.64+0x10] ;  /* 0x000010061817c981 */ /* 0x000ea2000c1e1100 */
[----:B------:R-:W0:Y:S02]  /*122c0*/  @!P4 LDC.64 R30, c[0x0][0x5c0] ;  /* 0x00017000ff1ecb82 */ /* 0x000e240000000a00 */
[----:B0-----:R-:W-:-:S05]  /*122d0*/  @!P4 IADD3 R30, P5, R10, R30, RZ ;  /* 0x0000001e0a1ec210 */ /* 0x001fca0007fbe0ff */
[----:B------:R-:W-:Y:S01]  /*122e0*/  @!P4 IMAD.X R31, R29, 0x1, R31, P5 ;  /* 0x000000011d1fc824 */ /* 0x000fe200028e061f */
[----:B--2---:R-:W-:-:S04]  /*122f0*/  LOP3.LUT R23, R23, 0xff, RZ, 0xc0, !PT ;  /* 0x000000ff17177812 */ /* 0x004fc800078ec0ff */
[----:B------:R-:W-:-:S05]  /*12300*/  F2FP.F16.E4M3.UNPACK_B R23, R23 ;  /* 0x00000017ff17723e */ /* 0x000fca00020006ff */
[----:B------:R-:W-:-:S05]  /*12310*/  HADD2.F32 R23, -RZ, R23.H0_H0 ;  /* 0x20000017ff177230 */ /* 0x000fca0000004100 */
[----:B------:R-:W-:-:S04]  /*12320*/  FMUL R23, R23, UR5 ;  /* 0x0000000517177c20 */ /* 0x000fc80008400000 */
[----:B---3--:R-:W-:Y:S01]  /*12330*/  FFMA R23, R64, UR4, R23 ;  /* 0x0000000440177c23 */ /* 0x008fe20008000017 */
[----:B------:R-:W-:Y:S01]  /*12340*/  LOP3.LUT R0, R0, 0xffffffef, RZ, 0xc0, !PT ;  /* 0xffffffef00007812 */ /* 0x000fe200078ec0ff */
[----:B------:R-:W2:Y:S03]  /*12350*/  LDL.LU R64, [R1+0x104] ;  /* 0x0001040001407983 */ /* 0x000ea60000300800 */
[----:B------:R-:W-:Y:S01]  /*12360*/  F2FP.SATFINITE.E4M3.F32.PACK_AB_MERGE_C R23, RZ, R23, RZ ;  /* 0x00000017ff17723e */ /* 0x000fe200048070ff */
[----:B------:R-:W3:Y:S04]  /*12370*/  LDL.LU R68, [R1+0x108] ;  /* 0x0001080001447983 */ /* 0x000ee80000300800 */
[----:B------:R0:W-:Y:S01]  /*12380*/  @!P4 STG.E.U8 desc[UR6][R30.64+0x10], R23 ;  /* 0x000010171e00c986 */ /* 0x0001e2000c101106 */
[----:B------:R-:W-:-:S02]  /*12390*/  ISETP.LT.OR P4, PT, R27, 0x12, !P1 ;  /* 0x000000121b00780c */ /* 0x000fc40004f81670 */
[----:B------:R-:W-:Y:S01]  /*123a0*/  @P3 LOP3.LUT R0, R0, 0x10, RZ, 0xfc, !PT ;  /* 0x0000001000003812 */ /* 0x000fe200078efcff */
[----:B------:R-:W3:Y:S01]  /*123b0*/  LDL.LU R69, [R1+0x10c] ;  /* 0x00010c0001457983 */ /* 0x000ee20000300800 */
[----:B0-----:R-:W-:-:S09]  /*123c0*/  PRMT R23, RZ, 0x7610, R23 ;  /* 0x00007610ff177816 */ /* 0x001fd20000000017 */
[----:B------:R-:W0:Y:S01]  /*123d0*/  @!P4 LDC.64 R30, c[0x0][0x5c0] ;  /* 0x00017000ff1ecb82 */ /* 0x000e220000000a00 */
[----:B------:R-:W4:Y:S01]  /*123e0*/  @!P4 LDG.E.U8 R23, desc[UR6][R24.64+0x11] ;  /* 0x000011061817c981 */ /* 0x000f22000c1e1100 */
[----:B------:R-:W-:Y:S02]  /*123f0*/  ISETP.LT.OR P3, PT, R27, 0x11, !P2 ;  /* 0x000000111b00780c */ /* 0x000fe40005761670 */
[----:B0-----:R-:W-:-:S05]  /*12400*/  @!P4 IADD3 R30, P5, R10, R30, RZ ;  /* 0x0000001e0a1ec210 */ /* 0x001fca0007fbe0ff */
[----:B------:R-:W-:Y:S01]  /*12410*/  @!P4 IMAD.X R31, R29, 0x1, R31, P5 ;  /* 0x000000011d1fc824 */ /* 0x000fe200028e061f */
[----:B----4-:R-:W-:-:S04]  /*12420*/  LOP3.LUT R23, R23, 0xff, RZ, 0xc0, !PT ;  /* 0x000000ff17177812 */ /* 0x010fc800078ec0ff */
[----:B------:R-:W-:-:S05]  /*12430*/  F2FP.F16.E4M3.UNPACK_B R23, R23 ;  /* 0x00000017ff17723e */ /* 0x000fca00020006ff */
[----:B------:R-:W-:-:S05]  /*12440*/  HADD2.F32 R23, -RZ, R23.H0_H0 ;  /* 0x20000017ff177230 */ /* 0x000fca0000004100 */
[----:B------:R-:W-:-:S04]  /*12450*/  FMUL R23, R23, UR5 ;  /* 0x0000000517177c20 */ /* 0x000fc80008400000 */
[----:B------:R-:W-:-:S05]  /*12460*/  FFMA R23, R65, UR4, R23 ;  /* 0x0000000441177c23 */ /* 0x000fca0008000017 */
[----:B------:R-:W-:-:S05]  /*12470*/  F2FP.SATFINITE.E4M3.F32.PACK_AB_MERGE_C R23, RZ, R23, RZ ;  /* 0x00000017ff17723e */ /* 0x000fca00048070ff */
[----:B------:R0:W-:Y:S02]  /*12480*/  @!P4 STG.E.U8 desc[UR6][R30.64+0x11], R23 ;  /* 0x000011171e00c986 */ /* 0x0001e4000c101106 */
[----:B0-----:R-:W-:-:S06]  /*12490*/  PRMT R23, RZ, 0x7610, R23 ;  /* 0x00007610ff177816 */ /* 0x001fcc0000000017 */
[----:B------:R-:W4:Y:S01]  /*124a0*/  @!P3 LDG.E.U8 R23, desc[UR6][R12.64+0x10] ;  /* 0x000010060c17b981 */ /* 0x000f22000c1e1100 */
[----:B------:R-:W-:-:S13]  /*124b0*/  ISETP.LT.OR P0, PT, R27, 0x29, !P2 ;  /* 0x000000291b00780c */ /* 0x000fda0005701670 */
[----:B------:R-:W0:Y:S01]  /*124c0*/  @!P0 LDC.64 R30, c[0x0][0x5c0] ;  /* 0x00017000ff1e8b82 */ /* 0x000e220000000a00 */
[----:B------:R-:W-:Y:S02]  /*124d0*/  ISETP.LT.OR P6, PT, R27, 0x2a, !P2 ;  /* 0x0000002a1b00780c */ /* 0x000fe400057c1670 */
[----:B0-----:R-:W-:-:S04]  /*124e0*/  @!P0 IADD3 R66, P4, P5, R10, R30, R3 ;  /* 0x0000001e0a428210 */ /* 0x001fc80007d9e003 */
[----:B------:R-:W-:-:S07]  /*124f0*/  @!P0 IADD3.X R67, R29, R31, R4, P4, P5 ;  /* 0x0000001f1d438210 */ /* 0x000fce00027ea404 */
[----:B------:R-:W0:Y:S01]  /*12500*/  @!P6 LDC.64 R30, c[0x0][0x5c0] ;  /* 0x00017000ff1eeb82 */ /* 0x000e220000000a00 */
[----:B----4-:R-:W-:-:S04]  /*12510*/  LOP3.LUT R23, R23, 0xff, RZ, 0xc0, !PT ;  /* 0x000000ff17177812 */ /* 0x010fc800078ec0ff */
[----:B------:R-:W-:-:S05]  /*12520*/  F2FP.F16.E4M3.UNPACK_B R23, R23 ;  /* 0x00000017ff17723e */ /* 0x000fca00020006ff */
[----:B------:R-:W-:-:S05]  /*12530*/  HADD2.F32 R23, -RZ, R23.H0_H0 ;  /* 0x20000017ff177230 */ /* 0x000fca0000004100 */
[----:B------:R-:W-:-:S04]  /*12540*/  FMUL R23, R23, UR5 ;  /* 0x0000000517177c20 */ /* 0x000fc80008400000 */
[----:B--2---:R-:W-:Y:S01]  /*12550*/  FFMA R23, R64, UR4, R23 ;  /* 0x0000000440177c23 */ /* 0x004fe20008000017 */
[----:B0-----:R-:W-:-:S04]  /*12560*/  @!P6 IADD3 R64, P4, P5, R10, R30, R3 ;  /* 0x0000001e0a40e210 */ /* 0x001fc80007d9e003 */
[----:B------:R-:W-:Y:S02]  /*12570*/  @!P6 IADD3.X R65, R29, R31, R4, P4, P5 ;  /* 0x0000001f1d41e210 */ /* 0x000fe400027ea404 */
[----:B------:R-:W-:Y:S02]  /*12580*/  ISETP.LT.OR P6, PT, R27, 0x12, !P2 ;  /* 0x000000121b00780c */ /* 0x000fe400057c1670 */
[----:B------:R-:W-:-:S05]  /*12590*/  F2FP.SATFINITE.E4M3.F32.PACK_AB_MERGE_C R23, RZ, R23, RZ ;  /* 0x00000017ff17723e */ /* 0x000fca00048070ff */
[----:B------:R0:W-:Y:S02]  /*125a0*/  @!P3 STG.E.U8 desc[UR6][R52.64+0x10], R23 ;  /* 0x000010173400b986 */ /* 0x0001e4000c101106 */
[----:B0-----:R-:W-:-:S06]  /*125b0*/  PRMT R23, RZ, 0x7610, R23 ;  /* 0x00007610ff177816 */ /* 0x001fcc0000000017 */
[----:B------:R-:W2:Y:S01]  /*125c0*/  @!P6 LDG.E.U8 R23, desc[UR6][R12.64+0x11] ;  /* 0x000011060c17e981 */ /* 0x000ea2000c1e1100 */
[----:B------:R-:W-:-:S04]  /*125d0*/  ISETP.GE.AND P0, PT, R26, 0x81, PT ;  /* 0x000000811a00780c */ /* 0x000fc80003f06270 */
[----:B------:R-:W-:-:S13]  /*125e0*/  ISETP.LT.OR P3, PT, R27, 0x21, !P0 ;  /* 0x000000211b00780c */ /* 0x000fda0004761670 */
[----:B------:R-:W0:Y:S02]  /*125f0*/  @!P3 LDC.64 R30, c[0x0][0x5c0] ;  /* 0x00017000ff1ebb82 */ /* 0x000e240000000a00 */
[----:B0-----:R-:W-:-:S04]  /*12600*/  @!P3 IADD3 R52, P4, P5, R10, R30, R7 ;  /* 0x0000001e0a34b210 */ /* 0x001fc80007d9e007 */
[----:B------:R-:W-:Y:S02]  /*12610*/  @!P3 IADD3.X R53, R29, R31, R6, P4, P5 ;  /* 0x0000001f1d35b210 */ /* 0x000fe400027ea406 */
[----:B--2---:R-:W-:-:S04]  /*12620*/  LOP3.LUT R23, R23, 0xff, RZ, 0xc0, !PT ;  /* 0x000000ff17177812 */ /* 0x004fc800078ec0ff */
[----:B------:R-:W-:-:S05]  /*12630*/  F2FP.F16.E4M3.UNPACK_B R23, R23 ;  /* 0x00000017ff17723e */ /* 0x000fca00020006ff */
[----:B------:R-:W-:-:S05]  /*12640*/  HADD2.F32 R23, -RZ, R23.H0_H0 ;  /* 0x20000017ff177230 */ /* 0x000fca0000004100 */
[----:B------:R-:W-:-:S04]  /*12650*/  FMUL R23, R23, UR5 ;  /* 0x0000000517177c20 */ /* 0x000fc80008400000 */
[----:B---3--:R-:W-:Y:S02]  /*12660*/  FFMA R23, R68, UR4, R23 ;  /* 0x0000000444177c23 */ /* 0x008fe40008000017 */
[----:B------:R-:W2:Y:S03]  /*12670*/  LDL.LU R68, [R1+0x110] ;  /* 0x0001100001447983 */ /* 0x000ea60000300800 */
[----:B------:R-:W-:Y:S01]  /*12680*/  F2FP.SATFINITE.E4M3.F32.PACK_AB_MERGE_C R23, RZ, R23, RZ ;  /* 0x00000017ff17723e */ /* 0x000fe200048070ff */
[----:B------:R-:W3:Y:S04]  /*12690*/  LDL.LU R70, [R1+0x114] ;  /* 0x0001140001467983 */ /* 0x000ee80000300800 */
[----:B------:R0:W-:Y:S01]  /*126a0*/  @!P6 STG.E.U8 desc[UR6][R48.64+0x11], R23 ;  /* 0x000011173000e986 */ /* 0x0001e2000c101106 */
[----:B------:R-:W-:-:S02]  /*126b0*/  ISETP.LT.OR P6, PT, R27, 0x22, !P0 ;  /* 0x000000221b00780c */ /* 0x000fc400047c1670 */
[----:B------:R-:W-:Y:S01]  /*126c0*/  LOP3.LUT R0, R0, 0xfffffeff, RZ, 0xc0, !PT ;  /* 0xfffffeff00007812 */ /* 0x000fe200078ec0ff */
[----:B------:R-:W4:Y:S10]  /*126d0*/  LDL.LU R73, [R1+0x118] ;  /* 0x0001180001497983 */ /* 0x000f340000300800 */
[----:B------:R-:W1:Y:S01]  /*126e0*/  @!P6 LDC.64 R30, c[0x0][0x5c0] ;  /* 0x00017000ff1eeb82 */ /* 0x000e620000000a00 */
[----:B0-----:R-:W-:Y:S01]  /*126f0*/  PRMT R23, RZ, 0x7610, R23 ;  /* 0x00007610ff177816 */ /* 0x001fe20000000017 */
[----:B------:R-:W4:Y:S01]  /*12700*/  LDL.LU R72, [R1+0x11c] ;  /* 0x00011c0001487983 */ /* 0x000f220000300800 */
[----:B------:R-:W-:-:S03]  /*12710*/  @P3 LOP3.LUT R0, R0, 0x100, RZ, 0xfc, !PT ;  /* 0x0000010000003812 */ /* 0x000fc600078efcff */
[----:B------:R-:W4:Y:S01]  /*12720*/  LDL.LU R76, [R1+0x120] ;  /* 0x00012000014c7983 */ /* 0x000f220000300800 */
[----:B-1----:R-:W-:-:S03]  /*12730*/  @!P6 IADD3 R48, P4, P5, R10, R30, R7 ;  /* 0x0000001e0a30e210 */ /* 0x002fc60007d9e007 */
[----:B------:R-:W4:Y:S01]  /*12740*/  LDL.LU R77, [R1+0x124] ;  /* 0x00012400014d7983 */ /* 0x000f220000300800 */
[----:B------:R-:W-:Y:S02]  /*12750*/  @!P6 IADD3.X R49, R29, R31, R6, P4, P5 ;  /* 0x0000001f1d31e210 */ /* 0x000fe400027ea406 */
[----:B------:R-:W-:-:S13]  /*12760*/  ISETP.LT.OR P4, PT, R27, 0x19, !P1 ;  /* 0x000000191b00780c */ /* 0x000fda0004f81670 */
        /* <DEDUP_REMOVED lines=8> */
[----:B------:R-:W-:-:S05]  /*127f0*/  FFMA R23, R69, UR4, R23 ;  /* 0x0000000445177c23 */ /* 0x000fca0008000017 */
[----:B------:R-:W-:-:S05]  /*12800*/  F2FP.SATFINITE.E4M3.F32.PACK_AB_MERGE_C R23, RZ, R23, RZ ;  /* 0x00000017ff17723e */ /* 0x000fca00048070ff */
[----:B------:R0:W-:Y:S01]  /*12810*/  @!P4 STG.E.U8 desc[UR6][R30.64+0x18], R23 ;  /* 0x000018171e00c986 */ /* 0x0001e2000c101106 */
[----:B------:R-:W-:Y:S02]  /*12820*/  ISETP.LT.OR P4, PT, R27, 0x1a, !P1 ;  /* 0x0000001a1b00780c */ /* 0x000fe40004f81670 */
[----:B0-----:R-:W-:-:S11]  /*12830*/  PRMT R23, RZ, 0x7610, R23 ;  /* 0x00007610ff177816 */ /* 0x001fd60000000017 */
[----:B------:R-:W0:Y:S01]  /*12840*/  @!P4 LDC.64 R30, c[0x0][0x5c0] ;  /* 0x00017000ff1ecb82 */ /* 0x000e220000000a00 */
[----:B------:R-:W2:Y:S01]  /*12850*/  @!P4 LDG.E.U8 R23, desc[UR6][R24.64+0x19] ;  /* 0x000019061817c981 */ /* 0x000ea2000c1e1100 */
[----:B------:R-:W-:Y:S02]  /*12860*/  ISETP.LT.OR P1, PT, R27, 0x19, !P2 ;  /* 0x000000191b00780c */ /* 0x000fe40005721670 */
[----:B0-----:R-:W-:-:S05]  /*12870*/  @!P4 IADD3 R30, P5, R10, R30, RZ ;  /* 0x0000001e0a1ec210 */ /* 0x001fca0007fbe0ff */
[----:B------:R-:W-:Y:S01]  /*12880*/  @!P4 IMAD.X R31, R29, 0x1, R31, P5 ;  /* 0x000000011d1fc824 */ /* 0x000fe200028e061f */
[----:B------:R-:W-:Y:S02]  /*12890*/  LOP3.LUT R0, R0, 0xffffff7f, RZ, 0xc0, !PT ;  /* 0xffffff7f00007812 */ /* 0x000fe400078ec0ff */
[----:B--2---:R-:W-:-:S04]  /*128a0*/  LOP3.LUT R23, R23, 0xff, RZ, 0xc0, !PT ;  /* 0x000000ff17177812 */ /* 0x004fc800078ec0ff */
[----:B------:R-:W-:-:S05]  /*128b0*/  F2FP.F16.E4M3.UNPACK_B R23, R23 ;  /* 0x00000017ff17723e */ /* 0x000fca00020006ff */
[----:B------:R-:W-:-:S05]  /*128c0*/  HADD2.F32 R23, -RZ, R23.H0_H0 ;  /* 0x20000017ff177230 */ /* 0x000fca0000004100 */
[----:B------:R-:W-:-:S04]  /*128d0*/  FMUL R23, R23, UR5 ;  /* 0x0000000517177c20 */ /* 0x000fc80008400000 */
[----:B------:R-:W-:-:S05]  /*128e0*/  FFMA R23, R68, UR4, R23 ;  /* 0x0000000444177c23 */ /* 0x000fca0008000017 */
[----:B------:R-:W-:-:S05]  /*128f0*/  F2FP.SATFINITE.E4M3.F32.PACK_AB_MERGE_C R23, RZ, R23, RZ ;  /* 0x00000017ff17723e */ /* 0x000fca00048070ff */
[----:B------:R0:W-:Y:S02]  /*12900*/  @!P4 STG.E.U8 desc[UR6][R30.64+0x19], R23 ;  /* 0x000019171e00c986 */ /* 0x0001e4000c101106 */
[----:B0-----:R-:W-:-:S06]  /*12910*/  PRMT R23, RZ, 0x7610, R23 ;  /* 0x00007610ff177816 */ /* 0x001fcc0000000017 */
[----:B------:R-:W2:Y:S01]  /*12920*/  @!P1 LDG.E.U8 R23, desc[UR6][R12.64+0x18] ;  /* 0x000018060c179981 */ /* 0x000ea2000c1e1100 */
[----:B------:R-:W-:Y:S02]  /*12930*/  @P6 LOP3.LUT R0, R0, 0x80, RZ, 0xfc, !PT ;  /* 0x0000008000006812 */ /* 0x000fe400078efcff */
[----:B------:R-:W-:-:S13]  /*12940*/  ISETP.LT.OR P6, PT, R27, 0x29, !P0 ;  /* 0x000000291b00780c */ /* 0x000fda00047c1670 */
[----:B------:R-:W0:Y:S01]  /*12950*/  @!P6 LDC.64 R30, c[0x0][0x5c0] ;  /* 0x00017000ff1eeb82 */ /* 0x000e220000000a00 */
[----:B------:R-:W-:-:S04]  /*12960*/  LOP3.LUT R0, R0, 0xfffeffff, RZ, 0xc0, !PT ;  /* 0xfffeffff00007812 */ /* 0x000fc800078ec0ff */
[----:B------:R-:W-:Y:S02]  /*12970*/  @P6 LOP3.LUT R0, R0, 0x10000, RZ, 0xfc, !PT ;  /* 0x0001000000006812 */ /* 0x000fe400078efcff */
[----:B0-----:R-:W-:-:S04]  /*12980*/  @!P6 IADD3 R68, P4, P5, R10, R30, R7 ;  /* 0x0000001e0a44e210 */ /* 0x001fc80007d9e007 */
[----:B------:R-:W-:Y:S02]  /*12990*/  @!P6 IADD3.X R69, R29, R31, R6, P4, P5 ;  /* 0x0000001f1d45e210 */ /* 0x000fe400027ea406 */
[----:B------:R-:W-:-:S13]  /*129a0*/  ISETP.LT.OR P6, PT, R27, 0x2a, !P0 ;  /* 0x0000002a1b00780c */ /* 0x000fda00047c1670 */
[----:B------:R-:W0:Y:S01]  /*129b0*/  @!P6 LDC.64 R30, c[0x0][0x5c0] ;  /* 0x00017000ff1eeb82 */ /* 0x000e220000000a00 */
[----:B------:R-:W-:-:S04]  /*129c0*/  LOP3.LUT R0, R0, 0xffff7fff, RZ, 0xc0, !PT ;  /* 0xffff7fff00007812 */ /* 0x000fc800078ec0ff */
[----:B------:R-:W-:Y:S02]  /*129d0*/  @P6 LOP3.LUT R0, R0, 0x8000, RZ, 0xfc, !PT ;  /* 0x0000800000006812 */ /* 0x000fe400078efcff */
[----:B--2---:R-:W-:-:S04]  /*129e0*/  LOP3.LUT R23, R23, 0xff, RZ, 0xc0, !PT ;  /* 0x000000ff17177812 */ /* 0x004fc800078ec0ff */
[----:B------:R-:W-:-:S05]  /*129f0*/  F2FP.F16.E4M3.UNPACK_B R23, R23 ;  /* 0x00000017ff17723e */ /* 0x000fca00020006ff */
[----:B------:R-:W-:-:S05]  /*12a00*/  HADD2.F32 R23, -RZ, R23.H0_H0 ;  /* 0x20000017ff177230 */ /* 0x000fca0000004100 */
[----:B------:R-:W-:-:S04]  /*12a10*/  FMUL R23, R23, UR5 ;  /* 0x0000000517177c20 */ /* 0x000fc80008400000 */
[----:B---3--:R-:W-:Y:S01]  /*12a20*/  FFMA R23, R70, UR4, R23 ;  /* 0x0000000446177c23 */ /* 0x008fe20008000017 */
        /* <DEDUP_REMOVED lines=9> */
[----:B------:R-:W0:Y:S01]  /*12ac0*/  @!P1 LDC.64 R30, c[0x0][0x5c0] ;  /* 0x00017000ff1e9b82 */ /* 0x000e220000000a00 */
[----:B------:R-:W-:-:S04]  /*12ad0*/  LOP3.LUT R0, R0, 0xfffffdff, RZ, 0xc0, !PT ;  /* 0xfffffdff00007812 */ /* 0x000fc800078ec0ff */
[----:B------:R-:W-:Y:S02]  /*12ae0*/  @P1 LOP3.LUT R0, R0, 0x200, RZ, 0xfc, !PT ;  /* 0x0000020000001812 */ /* 0x000fe400078efcff */
[----:B0-----:R-:W-:-:S04]  /*12af0*/  @!P1 IADD3 R56, P4, P5, R10, R30, R9 ;  /* 0x0000001e0a389210 */ /* 0x001fc80007d9e009 */
[----:B------:R-:W-:Y:S02]  /*12b00*/  @!P1 IADD3.X R57, R29, R31, R8, P4, P5 ;  /* 0x0000001f1d399210 */ /* 0x000fe400027ea408 */
[----:B------:R-:W-:Y:S02]  /*12b10*/  LOP3.LUT P1, RZ, R22, 0x20000000, RZ, 0xc0, !PT ;  /* 0x2000000016ff7812 */ /* 0x000fe4000782c0ff */
[----:B--2---:R-:W-:-:S04]  /*12b20*/  LOP3.LUT R23, R23, 0xff, RZ, 0xc0, !PT ;  /* 0x000000ff17177812 */ /* 0x004fc800078ec0ff */
[----:B------:R-:W-:-:S05]  /*12b30*/  F2FP.F16.E4M3.UNPACK_B R23, R23 ;  /* 0x00000017ff17723e */ /* 0x000fca00020006ff */
[----:B------:R-:W-:-:S05]  /*12b40*/  HADD2.F32 R23, -RZ, R23.H0_H0 ;  /* 0x20000017ff177230 */ /* 0x000fca0000004100 */
[----:B------:R-:W-:-:S04]  /*12b50*/  FMUL R23, R23, UR5 ;  /* 0x0000000517177c20 */ /* 0x000fc80008400000 */
[----:B----4-:R-:W-:-:S05]  /*12b60*/  FFMA R23, R73, UR4, R23 ;  /* 0x0000000449177c23 */ /* 0x010fca0008000017 */
[----:B------:R-:W-:-:S05]  /*12b70*/  F2FP.SATFINITE.E4M3.F32.PACK_AB_MERGE_C R23, RZ, R23, RZ ;  /* 0x00000017ff17723e */ /* 0x000fca00048070ff */
[----:B------:R0:W-:Y:S02]  /*12b80*/  @!P6 STG.E.U8 desc[UR6][R50.64+0x19], R23 ;  /* 0x000019173200e986 */ /* 0x0001e4000c101106 */
[----:B0-----:R-:W-:-:S06]  /*12b90*/  PRMT R23, RZ, 0x7610, R23 ;  /* 0x00007610ff177816 */ /* 0x001fcc0000000017 */
[----:B------:R-:W2:Y:S01]  /*12ba0*/  @!P1 LDG.E.U8 R23, desc[UR6][R14.64+0x10] ;  /* 0x000010060e179981 */ /* 0x000ea2000c1e1100 */
[----:B------:R-:W-:Y:S02]  /*12bb0*/  LOP3.LUT P3, RZ, R22, 0x40000000, RZ, 0xc0, !PT ;  /* 0x4000000016ff7812 */ /* 0x000fe4000786c0ff */
[----:B------:R-:W-:-:S13]  /*12bc0*/  ISETP.LT.OR P6, PT, R27, 0x22, !P0 ;  /* 0x000000221b00780c */ /* 0x000fda00047c1670 */
[----:B------:R-:W0:Y:S01]  /*12bd0*/  @!P6 LDC.64 R30, c[0x0][0x5c0] ;  /* 0x00017000ff1eeb82 */ /* 0x000e220000000a00 */
[----:B------:R-:W-:-:S04]  /*12be0*/  LOP3.LUT R0, R0, 0xffffffbf, RZ, 0xc0, !PT ;  /* 0xffffffbf00007812 */ /* 0x000fc800078ec0ff */
[----:B------:R-:W-:Y:S02]  /*12bf0*/  @P6 LOP3.LUT R0, R0, 0x40, RZ, 0xfc, !PT ;  /* 0x0000004000006812 */ /* 0x000fe400078efcff */
[----:B0-----:R-:W-:Y:S02]  /*12c00*/  @!P6 IADD3 R50, P4, P5, R10, R30, R9 ;  /* 0x0000001e0a32e210 */ /* 0x001fe40007d9e009 */
        /* <DEDUP_REMOVED lines=15> */
[----:B------:R-:W0:Y:S01]  /*12d00*/  @!P0 LDC.64 R30, c[0x0][0x5c0] ;  /* 0x00017000ff1e8b82 */ /* 0x000e220000000a00 */
[----:B------:R-:W-:Y:S02]  /*12d10*/  LOP3.LUT P1, RZ, R22, 0x10000000, RZ, 0xc0, !PT ;  /* 0x1000000016ff7812 */ /* 0x000fe4000782c0ff */
        /* <DEDUP_REMOVED lines=8> */
[----:B------:R-:W-:Y:S02]  /*12da0*/  FFMA R23, R76, UR4, R23 ;  /* 0x000000044c177c23 */ /* 0x000fe40008000017 */
        /* <DEDUP_REMOVED lines=14> */
[----:B--2---:R-:W-:-:S09]  /*12e90*/  LOP3.LUT R23, R23, 0xff, RZ, 0xc0, !PT ;  /* 0x000000ff17177812 */ /* 0x004fd200078ec0ff */
        /* <DEDUP_REMOVED lines=9> */
[----:B------:R-:W-:-:S04]  /*12f30*/  LOP3.LUT R0, R0, 0xffffffdf, RZ, 0xc0, !PT ;  /* 0xffffffdf00007812 */ /* 0x000fc800078ec0ff */
[----:B------:R-:W-:Y:S02]  /*12f40*/  @P0 LOP3.LUT R0, R0, 0x20, RZ, 0xfc, !PT ;  /* 0x0000002000000812 */ /* 0x000fe400078efcff */
[----:B------:R-:W-:-:S13]  /*12f50*/  ISETP.LT.OR P0, PT, R27, 0x31, !P2 ;  /* 0x000000311b00780c */ /* 0x000fda0005701670 */
[----:B------:R-:W1:Y:S01]  /*12f60*/  @!P0 LDC.64 R30, c[0x0][0x5c0] ;  /* 0x00017000ff1e8b82 */ /* 0x000e620000000a00 */
[----:B------:R-:W-:-:S04]  /*12f70*/  @!P3 IADD3 R28, P5, P6, R3, R10, R7 ;  /* 0x0000000a031cb210 */ /* 0x000fc80007ebe007 */
[----:B------:R-:W-:Y:S02]  /*12f80*/  @!P3 IADD3.X R34, R4, R29, R6, P5, P6 ;  /* 0x0000001d0422b210 */ /* 0x000fe40002fec406 */
[----:B0-----:R-:W-:-:S05]  /*12f90*/  @!P3 IADD3 R32, P4, R28, R32, RZ ;  /* 0x000000201c20b210 */ /* 0x001fca0007f9e0ff */
[----:B------:R-:W-:Y:S01]  /*12fa0*/  @!P3 IMAD.X R33, R34, 0x1, R33, P4 ;  /* 0x000000012221b824 */ /* 0x000fe200020e0621 */
[----:B-1----:R-:W-:-:S04]  /*12fb0*/  @!P0 IADD3 R80, P5, P6, R10, R30, R3 ;  /* 0x0000001e0a508210 */ /* 0x002fc80007ebe003 */
[----:B------:R-:W-:Y:S02]  /*12fc0*/  @!P0 IADD3.X R81, R29, R31, R4, P5, P6 ;  /* 0x0000001f1d518210 */ /* 0x000fe40002fec404 */
[----:B------:R-:W-:Y:S02]  /*12fd0*/  LOP3.LUT P5, RZ, R0, 0x400, RZ, 0xc0, !PT ;  /* 0x0000040000ff7812 */ /* 0x000fe400078ac0ff */
        /* <DEDUP_REMOVED lines=9> */
[----:B------:R-:W-:Y:S02]  /*13070*/  LOP3.LUT P6, RZ, R0, 0x8, RZ, 0xc0, !PT ;  /* 0x0000000800ff7812 */ /* 0x000fe400078cc0ff */
[----:B------:R-:W-:-:S13]  /*13080*/  ISETP.LT.OR P0, PT, R27, 0x32, !P2 ;  /* 0x000000321b00780c */ /* 0x000fda0005701670 */
[----:B------:R-:W0:Y:S02]  /*13090*/  @!P0 LDC.64 R30, c[0x0][0x5c0] ;  /* 0x00017000ff1e8b82 */ /* 0x000e240000000a00 */
[----:B0-----:R-:W-:Y:S02]  /*130a0*/  @!P0 IADD3 R76, P3, P4, R10, R30, R3 ;  /* 0x0000001e0a4c8210 */ /* 0x001fe40007c7e003 */
[----:B--2---:R-:W-:-:S04]  /*130b0*/  LOP3.LUT R23, R23, 0xff, RZ, 0xc0, !PT ;  /* 0x000000ff17177812 */ /* 0x004fc800078ec0ff */
[----:B------:R-:W-:-:S05]  /*130c0*/  F2FP.F16.E4M3.UNPACK_B R23, R23 ;  /* 0x00000017ff17723e */ /* 0x000fca00020006ff */
[----:B------:R-:W-:-:S05]  /*130d0*/  HADD2.F32 R23, -RZ, R23.H0_H0 ;  /* 0x20000017ff177230 */ /* 0x000fca0000004100 */
[----:B------:R-:W-:-:S04]  /*130e0*/  FMUL R23, R23, UR5 ;  /* 0x0000000517177c20 */ /* 0x000fc80008400000 */
[----:B---3--:R-:W-:Y:S01]  /*130f0*/  FFMA R23, R79, UR4, R23 ;  /* 0x000000044f177c23 */ /* 0x008fe20008000017 */
[----:B------:R-:W-:Y:S01]  /*13100*/  @!P0 IADD3.X R77, R29, R31, R4, P3, P4 ;  /* 0x0000001f1d4d8210 */ /* 0x000fe20001fe8404 */
[----:B------:R-:W2:Y:S03]  /*13110*/  LDL.LU R79, [R1+0x134] ;  /* 0x00013400014f7983 */ /* 0x000ea60000300800 */
[----:B------:R-:W-:-:S05]  /*13120*/  F2FP.SATFINITE.E4M3.F32.PACK_AB_MERGE_C R23, RZ, R23, RZ ;  /* 0x00000017ff17723e */ /* 0x000fca00048070ff */
[----:B------:R0:W-:Y:S02]  /*13130*/  @!P5 STG.E.U8 desc[UR6][R40.64+0x18], R23 ;  /* 0x000018172800d986 */ /* 0x0001e4000c101106 */
[----:B0-----:R-:W-:-:S06]  /*13140*/  PRMT R23, RZ, 0x7610, R23 ;  /* 0x00007610ff177816 */ /* 0x001fcc0000000017 */
[----:B------:R-:W3:Y:S01]  /*13150*/  @!P6 LDG.E.U8 R23, desc[UR6][R14.64+0x19] ;  /* 0x000019060e17e981 */ /* 0x000ee2000c1e1100 */
        /* <DEDUP_REMOVED lines=10> */
[----:B---3--:R-:W-:-:S04]  /*13200*/  LOP3.LUT R23, R23, 0xff, RZ, 0xc0, !PT ;  /* 0x000000ff17177812 */ /* 0x008fc800078ec0ff */
[----:B------:R-:W-:-:S05]  /*13210*/  F2FP.F16.E4M3.UNPACK_B R23, R23 ;  /* 0x00000017ff17723e */ /* 0x000fca00020006ff */
[----:B------:R-:W-:-:S05]  /*13220*/  HADD2.F32 R23, -RZ, R23.H0_H0 ;  /* 0x20000017ff177230 */ /* 0x000fca0000004100 */
[----:B------:R-:W-:-:S04]  /*13230*/  FMUL R23, R23, UR5 ;  /* 0x0000000517177c20 */ /* 0x000fc80008400000 */
[----:B----4-:R-:W-:Y:S02]  /*13240*/  FFMA R23, R78, UR4, R23 ;  /* 0x000000044e177c23 */ /* 0x010fe40008000017 */
[----:B------:R-:W3:Y:S03]  /*13250*/  LDL.LU R78, [R1+0x138] ;  /* 0x00013800014e7983 */ /* 0x000ee60000300800 */
[----:B------:R-:W-:Y:S01]  /*13260*/  F2FP.SATFINITE.E4M3.F32.PACK_AB_MERGE_C R23, RZ, R23, RZ ;  /* 0x00000017ff17723e */ /* 0x000fe200048070ff */
[----:B------:R-:W4:Y:S04]  /*13270*/  LDL.LU R89, [R1+0x13c] ;  /* 0x00013c0001597983 */ /* 0x000f280000300800 */
[----:B------:R1:W-:Y:S01]  /*13280*/  @!P6 STG.E.U8 desc[UR6][R46.64+0x19], R23 ;  /* 0x000019172e00e986 */ /* 0x0003e2000c101106 */
[----:B------:R-:W-:-:S02]  /*13290*/  LOP3.LUT P0, RZ, R22, 0x8000000, RZ, 0xc0, !PT ;  /* 0x0800000016ff7812 */ /* 0x000fc4000780c0ff */
[----:B------:R-:W-:Y:S01]  /*132a0*/  LOP3.LUT R0, R0, 0xfffffbff, RZ, 0xc0, !PT ;  /* 0xfffffbff00007812 */ /* 0x000fe200078ec0ff */
        /* <DEDUP_REMOVED lines=8> */
[----:B------:R-:W-:Y:S02]  /*13330*/  LOP3.LUT R22, R22, 0xfbffffff, RZ, 0xc0, !PT ;  /* 0xfbffffff16167812 */ /* 0x000fe400078ec0ff */
        /* <DEDUP_REMOVED lines=10> */
[----:B------:R-:W-:-:S04]  /*133e0*/  @P2 LOP3.LUT R22, R22, 0x4000000, RZ, 0xfc, !PT ;  /* 0x0400000016162812 */ /* 0x000fc800078efcff */
[----:B------:R-:W-:-:S04]  /*133f0*/  LOP3.LUT R22, R22, 0xfdffffff, RZ, 0xc0, !PT ;  /* 0xfdffffff16167812 */ /* 0x000fc800078ec0ff */
[----:B------:R-:W-:Y:S02]  /*13400*/  @P1 LOP3.LUT R22, R22, 0x2000000, RZ, 0xfc, !PT ;  /* 0x0200000016161812 */ /* 0x000fe400078efcff */
[----:B------:R-:W-:-:S04]  /*13410*/  ISETP.GE.AND P1, PT, R26, 0x81, PT ;  /* 0x000000811a00780c */ /* 0x000fc80003f26270 */
[----:B------:R-:W-:-:S13]  /*13420*/  ISETP.LT.OR P2, PT, R27, 0x31, !P1 ;  /* 0x000000311b00780c */ /* 0x000fda0004f41670 */
[----:B------:R-:W1:Y:S01]  /*13430*/  @!P2 LDC.64 R30, c[0x0][0x5c0] ;  /* 0x00017000ff1eab82 */ /* 0x000e620000000a00 */
[----:B------:R-:W-:Y:S02]  /*13440*/  @!P3 IADD3 R28, P5, P6, R3, R10, R7 ;  /* 0x0000000a031cb210 */ /* 0x000fe40007ebe007 */
[----:B------:R-:W-:Y:S02]  /*13450*/  @P2 LOP3.LUT R0, R0, 0x400, RZ, 0xfc, !PT ;  /* 0x0000040000002812 */ /* 0x000fe400078efcff */
        /* <DEDUP_REMOVED lines=10> */
[----:B---3--:R-:W-:-:S05]  /*13500*/  FFMA R23, R78, UR4, R23 ;  /* 0x000000044e177c23 */ /* 0x008fca0008000017 */
        /* <DEDUP_REMOVED lines=14> */
[----:B----4-:R-:W-:Y:S01]  /*135f0*/  FFMA R23, R89, UR4, R23 ;  /* 0x0000000459177c23 */ /* 0x010fe20008000017 */
        /* <DEDUP_REMOVED lines=16> */
[----:B------:R-:W-:-:S04]  /*13700*/  LOP3.LUT R0, R0, 0xffbfffff, RZ, 0xc0, !PT ;  /* 0xffbfffff00007812 */ /* 0x000fc800078ec0ff */
[----:B------:R-:W-:Y:S02]  /*13710*/  @P5 LOP3.LUT R0, R0, 0x400000, RZ, 0xfc, !PT ;  /* 0x0040000000005812 */ /* 0x000fe400078efcff */
[----:B---3--:R-:W-:-:S04]  /*13720*/  LOP3.LUT R23, R23, 0xff, RZ, 0xc0, !PT ;  /* 0x000000ff17177812 */ /* 0x008fc800078ec0ff */
[----:B------:R-:W-:-:S05]  /*13730*/  F2FP.F16.E4M3.UNPACK_B R23, R23 ;  /* 0x00000017ff17723e */ /* 0x000fca00020006ff */
[----:B------:R-:W-:-:S05]  /*13740*/  HADD2.F32 R23, -RZ, R23.H0_H0 ;  /* 0x20000017ff177230 */ /* 0x000fca0000004100 */
[----:B------:R-:W-:-:S04]  /*13750*/  FMUL R23, R23, UR5 ;  /* 0x0000000517177c20 */ /* 0x000fc80008400000 */
[----:B------:R-:W-:Y:S02]  /*13760*/  FFMA R23, R88, UR4, R23 ;  /* 0x0000000458177c23 */ /* 0x000fe40008000017 */
[----:B------:R-:W3:Y:S03]  /*13770*/  LDL.LU R88, [R1+0x148] ;  /* 0x0001480001587983 */ /* 0x000ee60000300800 */
[----:B------:R-:W-:-:S05]  /*13780*/  F2FP.SATFINITE.E4M3.F32.PACK_AB_MERGE_C R23, RZ, R23, RZ ;  /* 0x00000017ff17723e */ /* 0x000fca00048070ff */
[----:B------:R1:W-:Y:S02]  /*13790*/  @!P2 STG.E.U8 desc[UR6][R42.64+0x11], R23 ;  /* 0x000011172a00a986 */ /* 0x0003e4000c101106 */
[----:B-1----:R-:W-:-:S04]  /*137a0*/  @!P4 IADD3 R23, P3, P5, R3, R10, R9 ;  /* 0x0000000a0317c210 */ /* 0x002fc80007d7e009 */
[----:B------:R-:W-:Y:S02]  /*137b0*/  @!P4 IADD3.X R28, R4, R29, R8, P3, P5 ;  /* 0x0000001d041cc210 */ /* 0x000fe40001fea408 */
        /* <DEDUP_REMOVED lines=12> */
[----:B------:R-:W-:Y:S01]  /*13880*/  ISETP.GE.AND P2, PT, R26, 0x101, PT ;  /* 0x000001011a00780c */ /* 0x000fe20003f46270 */
[----:B------:R-:W2:Y:S03]  /*13890*/  LDL.LU R89, [R1+0x14c] ;  /* 0x00014c0001597983 */ /* 0x000ea60000300800 */
[----:B------:R-:W-:-:S05]  /*138a0*/  F2FP.SATFINITE.E4M3.F32.PACK_AB_MERGE_C R23, RZ, R23, RZ ;  /* 0x00000017ff17723e */ /* 0x000fca00048070ff */
[----:B------:R1:W-:Y:S02]  /*138b0*/  @!P4 STG.E.U8 desc[UR6][R30.64+0x10], R23 ;  /* 0x000010171e00c986 */ /* 0x0003e4000c101106 */
[----:B-1----:R-:W-:-:S06]  /*138c0*/  PRMT R23, RZ, 0x7610, R23 ;  /* 0x00007610ff177816 */ /* 0x002fcc0000000017 */
[----:B------:R-:W4:Y:S01]  /*138d0*/  @!P3 LDG.E.U8 R23, desc[UR6][R20.64+0x11] ;  /* 0x000011061417b981 */ /* 0x000f22000c1e1100 */
[----:B------:R-:W-:Y:S02]  /*138e0*/  @P1 LOP3.LUT R0, R0, 0x800, RZ, 0xfc, !PT ;  /* 0x0000080000001812 */ /* 0x000fe400078efcff */
[----:B------:R-:W-:-:S13]  /*138f0*/  ISETP.LT.OR P1, PT, R27, 0x31, !P2 ;  /* 0x000000311b00780c */ /* 0x000fda0005721670 */
[----:B------:R-:W1:Y:S01]  /*13900*/  @!P1 LDC.64 R30, c[0x0][0x5c0] ;  /* 0x00017000ff1e9b82 */ /* 0x000e620000000a00 */
        /* <DEDUP_REMOVED lines=9> */
[----:B----4-:R-:W-:-:S04]  /*139a0*/  LOP3.LUT R23, R23, 0xff, RZ, 0xc0, !PT ;  /* 0x000000ff17177812 */ /* 0x010fc800078ec0ff */
[----:B------:R-:W-:-:S05]  /*139b0*/  F2FP.F16.E4M3.UNPACK_B R23, R23 ;  /* 0x00000017ff17723e */ /* 0x000fca00020006ff */
[----:B------:R-:W-:-:S05]  /*139c0*/  HADD2.F32 R23, -RZ, R23.H0_H0 ;  /* 0x20000017ff177230 */ /* 0x000fca0000004100 */
[----:B------:R-:W-:-:S04]  /*139d0*/  FMUL R23, R23, UR5 ;  /* 0x0000000517177c20 */ /* 0x000fc80008400000 */
[----:B---3--:R-:W-:Y:S01]  /*139e0*/  FFMA R23, R88, UR4, R23 ;  /* 0x0000000458177c23 */ /* 0x008fe20008000017 */
[----:B------:R-:W-:Y:S01]  /*139f0*/  LOP3.LUT P1, RZ, R0, 0x10, RZ, 0xc0, !PT ;  /* 0x0000001000ff7812 */ /* 0x000fe2000782c0ff */
[----:B------:R-:W3:Y:S03]  /*13a00*/  LDL.LU R88, [R1+0x150] ;  /* 0x0001500001587983 */ /* 0x000ee60000300800 */
[----:B------:R-:W-:-:S05]  /*13a10*/  F2FP.SATFINITE.E4M3.F32.PACK_AB_MERGE_C R23, RZ, R23, RZ ;  /* 0x00000017ff17723e */ /* 0x000fca00048070ff */
[----:B------:R0:W-:Y:S02]  /*13a20*/  @!P3 STG.E.U8 desc[UR6][R32.64+0x11], R23 ;  /* 0x000011172000b986 */ /* 0x0001e4000c101106 */
[----:B0-----:R-:W-:-:S06]  /*13a30*/  PRMT R23, RZ, 0x7610, R23 ;  /* 0x00007610ff177816 */ /* 0x001fcc0000000017 */
[----:B------:R-:W4:Y:S01]  /*13a40*/  @!P5 LDG.E.U8 R23, desc[UR6][R18.64+0x18] ;  /* 0x000018061217d981 */ /* 0x000f22000c1e1100 */
[----:B------:R-:W-:-:S04]  /*13a50*/  ISETP.GE.AND P6, PT, R26, 0x101, PT ;  /* 0x000001011a00780c */ /* 0x000fc80003fc6270 */
[----:B------:R-:W-:-:S13]  /*13a60*/  ISETP.LT.OR P2, PT, R27, 0x32, !P6 ;  /* 0x000000321b00780c */ /* 0x000fda0007741670 */
[----:B------:R-:W0:Y:S01]  /*13a70*/  @!P2 LDC.64 R30, c[0x0][0x5c0] ;  /* 0x00017000ff1eab82 */ /* 0x000e220000000a00 */
[----:B------:R-:W-:-:S04]  /*13a80*/  LOP3.LUT R0, R0, 0xfffffffd, RZ, 0xc0, !PT ;  /* 0xfffffffd00007812 */ /* 0x000fc800078ec0ff */
[----:B------:R-:W-:Y:S02]  /*13a90*/  @P2 LOP3.LUT R0, R0, 0x2, RZ, 0xfc, !PT ;  /* 0x0000000200002812 */ /* 0x000fe400078efcff */
[----:B0-----:R-:W-:Y:S02]  /*13aa0*/  @!P2 IADD3 R108, P3, P4, R10, R30, R9 ;  /* 0x0000001e0a6ca210 */ /* 0x001fe40007c7e009 */
[----:B----4-:R-:W-:-:S04]  /*13ab0*/  LOP3.LUT R23, R23, 0xff, RZ, 0xc0, !PT ;  /* 0x000000ff17177812 */ /* 0x010fc800078ec0ff */
[----:B------:R-:W-:-:S05]  /*13ac0*/  F2FP.F16.E4M3.UNPACK_B R23, R23 ;  /* 0x00000017ff17723e */ /* 0x000fca00020006ff */
[----:B------:R-:W-:-:S05]  /*13ad0*/  HADD2.F32 R23, -RZ, R23.H0_H0 ;  /* 0x20000017ff177230 */ /* 0x000fca0000004100 */
[----:B------:R-:W-:-:S04]  /*13ae0*/  FMUL R23, R23, UR5 ;  /* 0x0000000517177c20 */ /* 0x000fc80008400000 */
[----:B--2---:R-:W-:Y:S01]  /*13af0*/  FFMA R23, R89, UR4, R23 ;  /* 0x0000000459177c23 */ /* 0x004fe20008000017 */
[----:B------:R-:W-:Y:S01]  /*13b00*/  @!P2 IADD3.X R109, R29, R31, R8, P3, P4 ;  /* 0x0000001f1d6da210 */ /* 0x000fe20001fe8408 */
[----:B------:R-:W2:Y:S03]  /*13b10*/  LDL.LU R89, [R1+0x154] ;  /* 0x0001540001597983 */ /* 0x000ea60000300800 */
        /* <DEDUP_REMOVED lines=12> */
[----:B------:R-:W-:Y:S02]  /*13be0*/  ISETP.LT.OR P4, PT, R27, 0x19, !P0 ;  /* 0x000000191b00780c */ /* 0x000fe40004781670 */
[----:B------:R-:W-:-:S11]  /*13bf0*/  LOP3.LUT R0, R0, 0xfeffffff, RZ, 0xc0, !PT ;  /* 0xfeffffff00007812 */ /* 0x000fd600078ec0ff */
[----:B------:R-:W0:Y:S01]  /*13c00*/  @!P4 LDC.64 R30, c[0x0][0x5c0] ;  /* 0x00017000ff1ecb82 */ /* 0x000e220000000a00 */
[----:B------:R-:W-:-:S04]  /*13c10*/  @P2 LOP3.LUT R0, R0, 0x1000000, RZ, 0xfc, !PT ;  /* 0x0100000000002812 */ /* 0x000fc800078efcff */
[----:B------:R-:W-:-:S04]  /*13c20*/  LOP3.LUT R0, R0, 0xffffefff, RZ, 0xc0, !PT ;  /* 0xffffefff00007812 */ /* 0x000fc800078ec0ff */
[----:B------:R-:W-:Y:S02]  /*13c30*/  @P5 LOP3.LUT R0, R0, 0x1000, RZ, 0xfc, !PT ;  /* 0x0000100000005812 */ /* 0x000fe400078efcff */
[----:B----4-:R-:W-:-:S04]  /*13c40*/  LOP3.LUT R23, R23, 0xff, RZ, 0xc0, !PT ;  /* 0x000000ff17177812 */ /* 0x010fc800078ec0ff */
[----:B------:R-:W-:-:S05]  /*13c50*/  F2FP.F16.E4M3.UNPACK_B R23, R23 ;  /* 0x00000017ff17723e */ /* 0x000fca00020006ff */
[----:B------:R-:W-:-:S05]  /*13c60*/  HADD2.F32 R23, -RZ, R23.H0_H0 ;  /* 0x20000017ff177230 */ /* 0x000fca0000004100 */
[----:B------:R-:W-:-:S04]  /*13c70*/  FMUL R23, R23, UR5 ;  /* 0x0000000517177c20 */ /* 0x000fc80008400000 */
[----:B---3--:R-:W-:Y:S02]  /*13c80*/  FFMA R23, R88, UR4, R23 ;  /* 0x0000000458177c23 */ /* 0x008fe40008000017 */
        /* <DEDUP_REMOVED lines=10> */
[----:B------:R-:W-:Y:S02]  /*13d30*/  LOP3.LUT P2, RZ, R22, 0x4000000, RZ, 0xc0, !PT ;  /* 0x0400000016ff7812 */ /* 0x000fe4000784c0ff */
[----:B----4-:R-:W-:-:S09]  /*13d40*/  LOP3.LUT R23, R23, 0xff, RZ, 0xc0, !PT ;  /* 0x000000ff17177812 */ /* 0x010fd200078ec0ff */
[----:B------:R-:W0:Y:S01]  /*13d50*/  @!P3 LDC.64 R32, c[0x0][0x5c0] ;  /* 0x00017000ff20bb82 */ /* 0x000e220000000a00 */
[----:B------:R-:W-:-:S05]  /*13d60*/  F2FP.F16.E4M3.UNPACK_B R23, R23 ;  /* 0x00000017ff17723e */ /* 0x000fca00020006ff */
[----:B------:R-:W-:-:S05]  /*13d70*/  HADD2.F32 R23, -RZ, R23.H0_H0 ;  /* 0x20000017ff177230 */ /* 0x000fca0000004100 */
[----:B------:R-:W-:-:S04]  /*13d80*/  FMUL R23, R23, UR5 ;  /* 0x0000000517177c20 */ /* 0x000fc80008400000 */
[----:B--2---:R-:W-:Y:S01]  /*13d90*/  FFMA R23, R89, UR4, R23 ;  /* 0x0000000459177c23 */ /* 0x004fe20008000017 */
[----:B------:R-:W-:Y:S01]  /*13da0*/  ISETP.LT.OR P1, PT, R27, 0x41, !P2 ;  /* 0x000000411b00780c */ /* 0x000fe20005721670 */
[----:B------:R-:W2:Y:S03]  /*13db0*/  LDL.LU R89, [R1+0x15c] ;  /* 0x00015c0001597983 */ /* 0x000ea60000300800 */
[----:B------:R-:W-:-:S05]  /*13dc0*/  F2FP.SATFINITE.E4M3.F32.PACK_AB_MERGE_C R23, RZ, R23, RZ ;  /* 0x00000017ff17723e */ /* 0x000fca00048070ff */
[----:B------:R1:W-:Y:S02]  /*13dd0*/  @!P4 STG.E.U8 desc[UR6][R30.64+0x18], R23 ;  /* 0x000018171e00c986 */ /* 0x0003e4000c101106 */
[----:B-1----:R-:W-:Y:S02]  /*13de0*/  PRMT R23, RZ, 0x7610, R23 ;  /* 0x00007610ff177816 */ /* 0x002fe40000000017 */
[----:B------:R-:W1:Y:S04]  /*13df0*/  @!P1 LDC.64 R30, c[0x0][0x5c0] ;  /* 0x00017000ff1e9b82 */ /* 0x000e680000000a00 */
[----:B------:R-:W4:Y:S01]  /*13e00*/  @!P3 LDG.E.U8 R23, desc[UR6][R20.64+0x19] ;  /* 0x000019061417b981 */ /* 0x000f22000c1e1100 */
[----:B------:R-:W-:-:S04]  /*13e10*/  LOP3.LUT R22, R22, 0xfeffffff, RZ, 0xc0, !PT ;  /* 0xfeffffff16167812 */ /* 0x000fc800078ec0ff */
[----:B------:R-:W-:Y:S02]  /*13e20*/  @P0 LOP3.LUT R22, R22, 0x1000000, RZ, 0xfc, !PT ;  /* 0x0100000016160812 */ /* 0x000fe400078efcff */
[----:B------:R-:W-:Y:S02]  /*13e30*/  ISETP.LT.OR P0, PT, R27, 0x42, !P2 ;  /* 0x000000421b00780c */ /* 0x000fe40005701670 */
[----:B------:R-:W-:-:S04]  /*13e40*/  @!P3 IADD3 R28, P5, P6, R3, R10, R9 ;  /* 0x0000000a031cb210 */ /* 0x000fc80007ebe009 */
[----:B------:R-:W-:Y:S02]  /*13e50*/  @!P3 IADD3.X R34, R4, R29, R8, P5, P6 ;  /* 0x0000001d0422b210 */ /* 0x000fe40002fec408 */
[----:B-1----:R-:W-:-:S04]  /*13e60*/  @!P1 IADD3 R120, P5, P6, R10, R30, R3 ;  /* 0x0000001e0a789210 */ /* 0x002fc80007ebe003 */
[----:B------:R-:W-:Y:S02]  /*13e70*/  @!P1 IADD3.X R121, R29, R31, R4, P5, P6 ;  /* 0x0000001f1d799210 */ /* 0x000fe40002fec404 */
[----:B------:R-:W1:Y:S01]  /*13e80*/  @!P0 LDC.64 R30, c[0x0][0x5c0] ;  /* 0x00017000ff1e8b82 */ /* 0x000e620000000a00 */
[----:B0-----:R-:W-:-:S05]  /*13e90*/  @!P3 IADD3 R32, P4, R28, R32, RZ ;  /* 0x000000201c20b210 */ /* 0x001fca0007f9e0ff */
[----:B------:R-:W-:Y:S01]  /*13ea0*/  @!P3 IMAD.X R33, R34, 0x1, R33, P4 ;  /* 0x000000012221b824 */ /* 0x000fe200020e0621 */
[----:B------:R-:W-:Y:S02]  /*13eb0*/  ISETP.GE.AND P1, PT, R26, 0x1, PT ;  /* 0x000000011a00780c */ /* 0x000fe40003f26270 */
[----:B----4-:R-:W-:-:S04]  /*13ec0*/  LOP3.LUT R23, R23, 0xff, RZ, 0xc0, !PT ;  /* 0x000000ff17177812 */ /* 0x010fc800078ec0ff */
[----:B------:R-:W-:-:S05]  /*13ed0*/  F2FP.F16.E4M3.UNPACK_B R23, R23 ;  /* 0x00000017ff17723e */ /* 0x000fca00020006ff */
[----:B------:R-:W-:-:S05]  /*13ee0*/  HADD2.F32 R23, -RZ, R23.H0_H0 ;  /* 0x20000017ff177230 */ /* 0x000fca0000004100 */
[----:B------:R-:W-:-:S04]  /*13ef0*/  FMUL R23, R23, UR5 ;  /* 0x0000000517177c20 */ /* 0x000fc80008400000 */
[----:B---3--:R-:W-:Y:S02]  /*13f00*/  FFMA R23, R88, UR4, R23 ;  /* 0x0000000458177c23 */ /* 0x008fe40008000017 */
[----:B------:R-:W3:Y:S03]  /*13f10*/  LDL.LU R88, [R1+0x160] ;  /* 0x0001600001587983 */ /* 0x000ee60000300800 */
[----:B------:R-:W-:-:S05]  /*13f20*/  F2FP.SATFINITE.E4M3.F32.PACK_AB_MERGE_C R23, RZ, R23, RZ ;  /* 0x00000017ff17723e */ /* 0x000fca00048070ff */
[----:B------:R0:W-:Y:S01]  /*13f30*/  @!P3 STG.E.U8 desc[UR6][R32.64+0x19], R23 ;  /* 0x000019172000b986 */ /* 0x0001e2000c101106 */
[----:B-1----:R-:W-:-:S04]  /*13f40*/  @!P0 IADD3 R118, P3, P4, R10, R30, R3 ;  /* 0x0000001e0a768210 */ /* 0x002fc80007c7e003 */
[----:B------:R-:W-:Y:S02]  /*13f50*/  @!P0 IADD3.X R119, R29, R31, R4, P3, P4 ;  /* 0x0000001f1d778210 */ /* 0x000fe40001fe8404 */
[----:B------:R-:W-:Y:S02]  /*13f60*/  ISETP.LT.OR P3, PT, R27, 0x21, !P1 ;  /* 0x000000211b00780c */ /* 0x000fe40004f61670 */
[----:B0-----:R-:W-:-:S11]  /*13f70*/  PRMT R23, RZ, 0x7610, R23 ;  /* 0x00007610ff177816 */ /* 0x001fd60000000017 */
[----:B------:R-:W4:Y:S01]  /*13f80*/  @!P3 LDG.E.U8 R23, desc[UR6][R24.64+0x20] ;  /* 0x000020061817b981 */ /* 0x000f22000c1e1100 */
[----:B------:R-:W0:Y:S02]  /*13f90*/  @!P3 LDC.64 R30, c[0x0][0x5c0] ;  /* 0x00017000ff1ebb82 */ /* 0x000e240000000a00 */
[----:B0-----:R-:W-:-:S05]  /*13fa0*/  @!P3 IADD3 R30, P4, R10, R30, RZ ;  /* 0x0000001e0a1eb210 */ /* 0x001fca0007f9e0ff */
[----:B------:R-:W-:Y:S01]  /*13fb0*/  @!P3 IMAD.X R31, R29, 0x1, R31, P4 ;  /* 0x000000011d1fb824 */ /* 0x000fe200020e061f */
[----:B----4-:R-:W-:-:S04]  /*13fc0*/  LOP3.LUT R23, R23, 0xff, RZ, 0xc0, !PT ;  /* 0x000000ff17177812 */ /* 0x010fc800078ec0ff */
[----:B------:R-:W-:-:S05]  /*13fd0*/  F2FP.F16.E4M3.UNPACK_B R23, R23 ;  /* 0x00000017ff17723e */ /* 0x000fca00020006ff */
[----:B------:R-:W-:-:S05]  /*13fe0*/  HADD2.F32 R23, -RZ, R23.H0_H0 ;  /* 0x20000017ff177230 */ /* 0x000fca0000004100 */
[----:B------:R-:W-:-:S04]  /*13ff0*/  FMUL R23, R23, UR5 ;  /* 0x0000000517177c20 */ /* 0x000fc80008400000 */
[----:B--2---:R-:W-:Y:S01]  /*14000*/  FFMA R23, R89, UR4, R23 ;  /* 0x0000000459177c23 */ /* 0x004fe20008000017 */
[----:B------:R-:W-:Y:S01]  /*14010*/  ISETP.LT.OR P6, PT, R27, 0x21, !P2 ;  /* 0x000000211b00780c */ /* 0x000fe200057c1670 */
[----:B------:R-:W2:Y:S03]  /*14020*/  LDL.LU R89, [R1+0x164] ;  /* 0x0001640001597983 */ /* 0x000ea60000300800 */
[----:B------:R-:W-:-:S05]  /*14030*/  F2FP.SATFINITE.E4M3.F32.PACK_AB_MERGE_C R23, RZ, R23, RZ ;  /* 0x00000017ff17723e */ /* 0x000fca00048070ff */
[----:B------:R0:W-:Y:S01]  /*14040*/  @!P3 STG.E.U8 desc[UR6][R30.64+0x20], R23 ;  /* 0x000020171e00b986 */ /* 0x0001e2000c101106 */
[----:B------:R-:W-:Y:S02]  /*14050*/  ISETP.LT.OR P3, PT, R27, 0x22, !P1 ;  /* 0x000000221b00780c */ /* 0x000fe40004f61670 */
[----:B0-----:R-:W-:-:S11]  /*14060*/  PRMT R23, RZ, 0x7610, R23 ;  /* 0x00007610ff177816 */ /* 0x001fd60000000017 */
[----:B------:R-:W0:Y:S01]  /*14070*/  @!P3 LDC.64 R30, c[0x0][0x5c0] ;  /* 0x00017000ff1ebb82 */ /* 0x000e220000000a00 */
[----:B------:R-:W4:Y:S01]  /*14080*/  @!P3 LDG.E.U8 R23, desc[UR6][R24.64+0x21] ;  /* 0x000021061817b981 */ /* 0x000f22000c1e1100 */
[----:B0-----:R-:W-:-:S05]  /*14090*/  @!P3 IADD3 R30, P4, R10, R30, RZ ;  /* 0x0000001e0a1eb210 */ /* 0x001fca0007f9e0ff */
[----:B------:R-:W-:Y:S01]  /*140a0*/  @!P3 IMAD.X R31, R29, 0x1, R31, P4 ;  /* 0x000000011d1fb824 */ /* 0x000fe200020e061f */
        /* <DEDUP_REMOVED lines=21> */
[----:B0-----:R-:W-:Y:S01]  /*14200*/  @!P5 IADD3 R54, P3, P4, R10, R30, R3 ;  /* 0x0000001e0a36d210 */ /* 0x001fe20007c7e003 */
[----:B------:R-:W2:Y:S03]  /*14210*/  LDL.LU R89, [R1+0x16c] ;  /* 0x00016c0001597983 */ /* 0x000ea60000300800 */
[----:B------:R-:W-:-:S05]  /*14220*/  F2FP.SATFINITE.E4M3.F32.PACK_AB_MERGE_C R23, RZ, R23, RZ ;  /* 0x00000017ff17723e */ /* 0x000fca00048070ff */
[----:B------:R0:W-:Y:S01]  /*14230*/  @!P6 STG.E.U8 desc[UR6][R62.64+0x20], R23 ;  /* 0x000020173e00e986 */ /* 0x0001e2000c101106 */
[----:B------:R-:W-:Y:S02]  /*14240*/  ISETP.LT.OR P6, PT, R27, 0x22, !P2 ;  /* 0x000000221b00780c */ /* 0x000fe400057c1670 */
[----:B0-----:R-:W-:-:S11]  /*14250*/  PRMT R23, RZ, 0x7610, R23 ;  /* 0x00007610ff177816 */ /* 0x001fd60000000017 */
[----:B------:R-:W4:Y:S01]  /*14260*/  @!P6 LDG.E.U8 R23, desc[UR6][R12.64+0x21] ;  /* 0x000021060c17e981 */ /* 0x000f22000c1e1100 */
[----:B------:R-:W-:Y:S02]  /*14270*/  ISETP.GE.AND P0, PT, R26, 0x81, PT ;  /* 0x000000811a00780c */ /* 0x000fe40003f06270 */
[----:B------:R-:W-:Y:S02]  /*14280*/  @!P5 IADD3.X R55, R29, R31, R4, P3, P4 ;  /* 0x0000001f1d37d210 */ /* 0x000fe40001fe8404 */
[----:B------:R-:W-:-:S13]  /*14290*/  ISETP.LT.OR P5, PT, R27, 0x41, !P0 ;  /* 0x000000411b00780c */ /* 0x000fda00047a1670 */
[----:B------:R-:W0:Y:S01]  /*142a0*/  @!P5 LDC.64 R30, c[0x0][0x5c0] ;  /* 0x00017000ff1edb82 */ /* 0x000e220000000a00 */
[----:B------:R-:W-:-:S04]  /*142b0*/  LOP3.LUT R0, R0, 0xfffffffb, RZ, 0xc0, !PT ;  /* 0xfffffffb00007812 */ /* 0x000fc800078ec0ff */
[----:B------:R-:W-:Y:S02]  /*142c0*/  @P5 LOP3.LUT R0, R0, 0x4, RZ, 0xfc, !PT ;  /* 0x0000000400005812 */ /* 0x000fe400078efcff */
[----:B0-----:R-:W-:-:S04]  /*142d0*/  @!P5 IADD3 R58, P3, P4, R10, R30, R7 ;  /* 0x0000001e0a3ad210 */ /* 0x001fc80007c7e007 */
[----:B------:R-:W-:Y:S02]  /*142e0*/  @!P5 IADD3.X R59, R29, R31, R6, P3, P4 ;  /* 0x0000001f1d3bd210 */ /* 0x000fe40001fe8406 */
[----:B------:R-:W-:-:S13]  /*142f0*/  ISETP.LT.OR P5, PT, R27, 0x42, !P0 ;  /* 0x000000421b00780c */ /* 0x000fda00047a1670 */
[----:B------:R-:W0:Y:S02]  /*14300*/  @!P5 LDC.64 R30, c[0x0][0x5c0] ;  /* 0x00017000ff1edb82 */ /* 0x000e240000000a00 */
[----:B0-----:R-:W-:-:S04]  /*14310*/  @!P5 IADD3 R46, P3, P4, R10, R30, R7 ;  /* 0x0000001e0a2ed210 */ /* 0x001fc80007c7e007 */
[----:B------:R-:W-:Y:S02]  /*14320*/  @!P5 IADD3.X R47, R29, R31, R6, P3, P4 ;  /* 0x0000001f1d2fd210 */ /* 0x000fe40001fe8406 */
[----:B------:R-:W-:-:S13]  /*14330*/  ISETP.LT.OR P3, PT, R27, 0x29, !P1 ;  /* 0x000000291b00780c */ /* 0x000fda0004f61670 */
[----:B------:R-:W0:Y:S01]  /*14340*/  @!P3 LDC.64 R30, c[0x0][0x5c0] ;  /* 0x00017000ff1ebb82 */ /* 0x000e220000000a00 */
[----:B----4-:R-:W-:-:S04]  /*14350*/  LOP3.LUT R23, R23, 0xff, RZ, 0xc0, !PT ;  /* 0x000000ff17177812 */ /* 0x010fc800078ec0ff */
[----:B------:R-:W-:-:S05]  /*14360*/  F2FP.F16.E4M3.UNPACK_B R23, R23 ;  /* 0x00000017ff17723e */ /* 0x000fca00020006ff */
[----:B------:R-:W-:-:S05]  /*14370*/  HADD2.F32 R23, -RZ, R23.H0_H0 ;  /* 0x20000017ff177230 */ /* 0x000fca0000004100 */
[----:B------:R-:W-:-:S04]  /*14380*/  FMUL R23, R23, UR5 ;  /* 0x0000000517177c20 */ /* 0x000fc80008400000 */
[----:B---3--:R-:W-:Y:S01]  /*14390*/  FFMA R23, R88, UR4, R23 ;  /* 0x0000000458177c23 */ /* 0x008fe20008000017 */
[----:B0-----:R-:W-:Y:S01]  /*143a0*/  @!P3 IADD3 R30, P4, R10, R30, RZ ;  /* 0x0000001e0a1eb210 */ /* 0x001fe20007f9e0ff */
[----:B------:R-:W3:Y:S03]  /*143b0*/  LDL.LU R88, [R1+0x170] ;  /* 0x0001700001587983 */ /* 0x000ee60000300800 */
[----:B------:R-:W-:-:S05]  /*143c0*/  F2FP.SATFINITE.E4M3.F32.PACK_AB_MERGE_C R23, RZ, R23, RZ ;  /* 0x00000017ff17723e */ /* 0x000fca00048070ff */
[----:B------:R0:W-:Y:S02]  /*143d0*/  @!P6 STG.E.U8 desc[UR6][R60.64+0x21], R23 ;  /* 0x000021173c00e986 */ /* 0x0001e4000c101106 */
[----:B0-----:R-:W-:-:S06]  /*143e0*/  PRMT R23, RZ, 0x7610, R23 ;  /* 0x00007610ff177816 */ /* 0x001fcc0000000017 */
[----:B------:R-:W4:Y:S01]  /*143f0*/  @!P3 LDG.E.U8 R23, desc[UR6][R24.64+0x28] ;  /* 0x000028061817b981 */ /* 0x000f22000c1e1100 */
[----:B------:R-:W-:Y:S01]  /*14400*/  @!P3 IMAD.X R31, R29, 0x1, R31, P4 ;  /* 0x000000011d1fb824 */ /* 0x000fe200020e061f */
[----:B----4-:R-:W-:-:S04]  /*14410*/  LOP3.LUT R23, R23, 0xff, RZ, 0xc0, !PT ;  /* 0x000000ff17177812 */ /* 0x010fc800078ec0ff */
[----:B------:R-:W-:-:S05]  /*14420*/  F2FP.F16.E4M3.UNPACK_B R23, R23 ;  /* 0x00000017ff17723e */ /* 0x000fca00020006ff */
[----:B------:R-:W-:-:S05]  /*14430*/  HADD2.F32 R23, -RZ, R23.H0_H0 ;  /* 0x20000017ff177230 */ /* 0x000fca0000004100 */
[----:B------:R-:W-:-:S04]  /*14440*/  FMUL R23, R23, UR5 ;  /* 0x0000000517177c20 */ /* 0x000fc80008400000 */
[----:B--2---:R-:W-:Y:S02]  /*14450*/  FFMA R23, R89, UR4, R23 ;  /* 0x0000000459177c23 */ /* 0x004fe40008000017 */
[----:B------:R-:W2:Y:S03]  /*14460*/  LDL.LU R89, [R1+0x174] ;  /* 0x0001740001597983 */ /* 0x000ea60000300800 */
[----:B------:R-:W-:-:S05]  /*14470*/  F2FP.SATFINITE.E4M3.F32.PACK_AB_MERGE_C R23, RZ, R23, RZ ;  /* 0x00000017ff17723e */ /* 0x000fca00048070ff */
[----:B------:R0:W-:Y:S01]  /*14480*/  @!P3 STG.E.U8 desc[UR6][R30.64+0x28], R23 ;  /* 0x000028171e00b986 */ /* 0x0001e2000c101106 */
[----:B------:R-:W-:Y:S02]  /*14490*/  ISETP.LT.OR P3, PT, R27, 0x2a, !P1 ;  /* 0x0000002a1b00780c */ /* 0x000fe40004f61670 */
[----:B0-----:R-:W-:-:S11]  /*144a0*/  PRMT R23, RZ, 0x7610, R23 ;  /* 0x00007610ff177816 */ /* 0x001fd60000000017 */
        /* <DEDUP_REMOVED lines=14> */
[----:B------:R-:W4:Y:S02]  /*14590*/  @!P1 LDG.E.U8 R23, desc[UR6][R12.64+0x28] ;  /* 0x000028060c179981 */ /* 0x000f24000c1e1100 */
[----:B----4-:R-:W-:-:S04]  /*145a0*/  LOP3.LUT R23, R23, 0xff, RZ, 0xc0, !PT ;  /* 0x000000ff17177812 */ /* 0x010fc800078ec0ff */
[----:B------:R-:W-:-:S05]  /*145b0*/  F2FP.F16.E4M3.UNPACK_B R23, R23 ;  /* 0x00000017ff17723e */ /* 0x000fca00020006ff */
[----:B------:R-:W-:-:S05]  /*145c0*/  HADD2.F32 R23, -RZ, R23.H0_H0 ;  /* 0x20000017ff177230 */ /* 0x000fca0000004100 */
[----:B------:R-:W-:-:S04]  /*145d0*/  FMUL R23, R23, UR5 ;  /* 0x0000000517177c20 */ /* 0x000fc80008400000 */
[----:B--2---:R-:W-:Y:S01]  /*145e0*/  FFMA R23, R89, UR4, R23 ;  /* 0x0000000459177c23 */ /* 0x004fe20008000017 */
[----:B------:R-:W-:Y:S01]  /*145f0*/  LOP3.LUT R0, R0, 0xfffffffe, RZ, 0xc0, !PT ;  /* 0xfffffffe00007812 */ /* 0x000fe200078ec0ff */
[----:B------:R-:W2:Y:S03]  /*14600*/  LDL.LU R89, [R1+0x17c] ;  /* 0x00017c0001597983 */ /* 0x000ea60000300800 */
[----:B------:R-:W-:-:S05]  /*14610*/  F2FP.SATFINITE.E4M3.F32.PACK_AB_MERGE_C R23, RZ, R23, RZ ;  /* 0x00000017ff17723e */ /* 0x000fca00048070ff */
[----:B------:R0:W-:Y:S01]  /*14620*/  @!P1 STG.E.U8 desc[UR6][R66.64+0x28], R23 ;  /* 0x0000281742009986 */ /* 0x0001e2000c101106 */
[----:B------:R-:W-:Y:S02]  /*14630*/  ISETP.LT.OR P1, PT, R27, 0x2a, !P2 ;  /* 0x0000002a1b00780c */ /* 0x000fe40005721670 */
[----:B0-----:R-:W-:-:S11]  /*14640*/  PRMT R23, RZ, 0x7610, R23 ;  /* 0x00007610ff177816 */ /* 0x001fd60000000017 */
[----:B------:R-:W4:Y:S01]  /*14650*/  @!P1 LDG.E.U8 R23, desc[UR6][R12.64+0x29] ;  /* 0x000029060c179981 */ /* 0x000f22000c1e1100 */
[----:B------:R-:W-:Y:S02]  /*14660*/  @P5 LOP3.LUT R0, R0, 0x1, RZ, 0xfc, !PT ;  /* 0x0000000100005812 */ /* 0x000fe400078efcff */
[----:B------:R-:W-:-:S13]  /*14670*/  ISETP.LT.OR P5, PT, R27, 0x49, !P0 ;  /* 0x000000491b00780c */ /* 0x000fda00047a1670 */
[----:B------:R-:W0:Y:S01]  /*14680*/  @!P5 LDC.64 R30, c[0x0][0x5c0] ;  /* 0x00017000ff1edb82 */ /* 0x000e220000000a00 */
[----:B------:R-:W-:-:S04]  /*14690*/  LOP3.LUT R0, R0, 0xdfffffff, RZ, 0xc0, !PT ;  /* 0xdfffffff00007812 */ /* 0x000fc800078ec0ff */
[----:B------:R-:W-:Y:S02]  /*146a0*/  @P5 LOP3.LUT R0, R0, 0x20000000, RZ, 0xfc, !PT ;  /* 0x2000000000005812 */ /* 0x000fe400078efcff */
[----:B0-----:R-:W-:-:S04]  /*146b0*/  @!P5 IADD3 R38, P3, P4, R10, R30, R7 ;  /* 0x0000001e0a26d210 */ /* 0x001fc80007c7e007 */
[----:B------:R-:W-:Y:S02]  /*146c0*/  @!P5 IADD3.X R39, R29, R31, R6, P3, P4 ;  /* 0x0000001f1d27d210 */ /* 0x000fe40001fe8406 */
[----:B------:R-:W-:Y:S02]  /*146d0*/  LOP3.LUT P5, RZ, R0, 0x100, RZ, 0xc0, !PT ;  /* 0x0000010000ff7812 */ /* 0x000fe400078ac0ff */
[----:B----4-:R-:W-:-:S04]  /*146e0*/  LOP3.LUT R23, R23, 0xff, RZ, 0xc0, !PT ;  /* 0x000000ff17177812 */ /* 0x010fc800078ec0ff */
[----:B------:R-:W-:-:S05]  /*146f0*/  F2FP.F16.E4M3.UNPACK_B R23, R23 ;  /* 0x00000017ff17723e */ /* 0x000fca00020006ff */
[----:B------:R-:W-:-:S05]  /*14700*/  HADD2.F32 R23, -RZ, R23.H0_H0 ;  /* 0x20000017ff177230 */ /* 0x000fca0000004100 */
[----:B------:R-:W-:-:S04]  /*14710*/  FMUL R23, R23, UR5 ;  /* 0x0000000517177c20 */ /* 0x000fc80008400000 */
[----:B---3--:R-:W-:Y:S01]  /*14720*/  FFMA R23, R88, UR4, R23 ;  /* 0x0000000458177c23 */ /* 0x008fe20008000017 */
[----:B------:R-:W-:Y:S01]  /*14730*/  ISETP.LT.OR P0, PT, R27, 0x4a, !P0 ;  /* 0x0000004a1b00780c */ /* 0x000fe20004701670 */
[----:B------:R-:W3:Y:S03]  /*14740*/  LDL.LU R88, [R1+0x180] ;  /* 0x0001800001587983 */ /* 0x000ee60000300800 */
[----:B------:R-:W-:-:S05]  /*14750*/  F2FP.SATFINITE.E4M3.F32.PACK_AB_MERGE_C R23, RZ, R23, RZ ;  /* 0x00000017ff17723e */ /* 0x000fca00048070ff */
[----:B------:R0:W-:Y:S04]  /*14760*/  @!P1 STG.E.U8 desc[UR6][R64.64+0x29], R23 ;  /* 0x0000291740009986 */ /* 0x0001e8000c101106 */
[----:B------:R-:W1:Y:S01]  /*14770*/  @!P0 LDC.64 R30, c[0x0][0x5c0] ;  /* 0x00017000ff1e8b82 */ /* 0x000e620000000a00 */
[----:B0-----:R-:W-:-:S06]  /*14780*/  PRMT R23, RZ, 0x7610, R23 ;  /* 0x00007610ff177816 */ /* 0x001fcc0000000017 */
[----:B------:R-:W4:Y:S01]  /*14790*/  @!P5 LDG.E.U8 R23, desc[UR6][R14.64+0x20] ;  /* 0x000020060e17d981 */ /* 0x000f22000c1e1100 */
[----:B------:R-:W-:Y:S02]  /*147a0*/  LOP3.LUT R0, R0, 0xefffffff, RZ, 0xc0, !PT ;  /* 0xefffffff00007812 */ /* 0x000fe400078ec0ff */
[----:B------:R-:W-:Y:S02]  /*147b0*/  ISETP.GE.AND P6, PT, R26, 0x101, PT ;  /* 0x000001011a00780c */ /* 0x000fe40003fc6270 */
[----:B------:R-:W-:Y:S02]  /*147c0*/  @P0 LOP3.LUT R0, R0, 0x10000000, RZ, 0xfc, !PT ;  /* 0x1000000000000812 */ /* 0x000fe400078efcff */
[----:B-1----:R-:W-:-:S04]  /*147d0*/  @!P0 IADD3 R34, P3, P4, R10, R30, R7 ;  /* 0x0000001e0a228210 */ /* 0x002fc80007c7e007 */
[----:B------:R-:W-:Y:S02]  /*147e0*/  @!P0 IADD3.X R35, R29, R31, R6, P3, P4 ;  /* 0x0000001f1d238210 */ /* 0x000fe40001fe8406 */
[----:B------:R-:W-:-:S13]  /*147f0*/  ISETP.LT.OR P0, PT, R27, 0x41, !P6 ;  /* 0x000000411b00780c */ /* 0x000fda0007701670 */
[----:B------:R-:W0:Y:S01]  /*14800*/  @!P0 LDC.64 R30, c[0x0][0x5c0] ;  /* 0x00017000ff1e8b82 */ /* 0x000e220000000a00 */
[----:B------:R-:W-:-:S04]  /*14810*/  LOP3.LUT R0, R0, 0xffffbfff, RZ, 0xc0, !PT ;  /* 0xffffbfff00007812 */ /* 0x000fc800078ec0ff */
[----:B------:R-:W-:Y:S02]  /*14820*/  @P0 LOP3.LUT R0, R0, 0x4000, RZ, 0xfc, !PT ;  /* 0x0000400000000812 */ /* 0x000fe400078efcff */
[----:B0-----:R-:W-:-:S04]  /*14830*/  @!P0 IADD3 R44, P3, P4, R10, R30, R9 ;  /* 0x0000001e0a2c8210 */ /* 0x001fc80007c7e009 */
[----:B------:R-:W-:Y:S02]  /*14840*/  @!P0 IADD3.X R45, R29, R31, R8, P3, P4 ;  /* 0x0000001f1d2d8210 */ /* 0x000fe40001fe8408 */
[----:B------:R-:W-:Y:S02]  /*14850*/  LOP3.LUT P0, RZ, R0, 0x80, RZ, 0xc0, !PT ;  /* 0x0000008000ff7812 */ /* 0x000fe4000780c0ff */
[----:B------:R-:W-:-:S13]  /*14860*/  ISETP.LT.OR P1, PT, R27, 0x42, !P6 ;  /* 0x000000421b00780c */ /* 0x000fda0007721670 */
[----:B------:R-:W0:Y:S01]  /*14870*/  @!P1 LDC.64 R30, c[0x0][0x5c0] ;  /* 0x00017000ff1e9b82 */ /* 0x000e220000000a00 */
        /* <DEDUP_REMOVED lines=8> */
[----:B------:R1:W-:Y:S02]  /*14900*/  @!P5 STG.E.U8 desc[UR6][R52.64+0x20], R23 ;  /* 0x000020173400d986 */ /* 0x0003e4000c101106 */
[----:B-1----:R-:W-:-:S06]  /*14910*/  PRMT R23, RZ, 0x7610, R23 ;  /* 0x00007610ff177816 */ /* 0x002fcc0000000017 */
[----:B------:R-:W4:Y:S01]  /*14920*/  @!P0 LDG.E.U8 R23, desc[UR6][R14.64+0x21] ;  /* 0x000021060e178981 */ /* 0x000f22000c1e1100 */
[----:B0-----:R-:W-:Y:S02]  /*14930*/  @!P1 IADD3 R36, P3, P4, R10, R30, R9 ;  /* 0x0000001e0a249210 */ /* 0x001fe40007c7e009 */
[----:B------:R-:W-:Y:S02]  /*14940*/  @P1 LOP3.LUT R0, R0, 0x2000, RZ, 0xfc, !PT ;  /* 0x0000200000001812 */ /* 0x000fe400078efcff */
[----:B------:R-:W-:Y:S02]  /*14950*/  @!P1 IADD3.X R37, R29, R31, R8, P3, P4 ;  /* 0x0000001f1d259210 */ /* 0x000fe40001fe8408 */
[----:B------:R-:W-:-:S13]  /*14960*/  ISETP.LT.OR P1, PT, R27, 0x49, !P6 ;  /* 0x000000491b00780c */ /* 0x000fda0007721670 */
[----:B------:R-:W0:Y:S01]  /*14970*/  @!P1 LDC.64 R30, c[0x0][0x5c0] ;  /* 0x00017000ff1e9b82 */ /* 0x000e220000000a00 */
[----:B------:R-:W-:Y:S02]  /*14980*/  ISETP.LT.OR P5, PT, R27, 0x4a, !P6 ;  /* 0x0000004a1b00780c */ /* 0x000fe400077a1670 */
[----:B0-----:R-:W-:-:S04]  /*14990*/  @!P1 IADD3 R42, P3, P4, R10, R30, R9 ;  /* 0x0000001e0a2a9210 */ /* 0x001fc80007c7e009 */
[----:B------:R-:W-:-:S07]  /*149a0*/  @!P1 IADD3.X R43, R29, R31, R8, P3, P4 ;  /* 0x0000001f1d2b9210 */ /* 0x000fce0001fe8408 */
[----:B------:R-:W0:Y:S01]  /*149b0*/  @!P5 LDC.64 R30, c[0x0][0x5c0] ;  /* 0x00017000ff1edb82 */ /* 0x000e220000000a00 */
[----:B------:R-:W-:-:S04]  /*149c0*/  LOP3.LUT R2, R2, 0xfffffffd, RZ, 0xc0, !PT ;  /* 0xfffffffd02027812 */ /* 0x000fc800078ec0ff */
[----:B------:R-:W-:Y:S02]  /*149d0*/  @P1 LOP3.LUT R2, R2, 0x2, RZ, 0xfc, !PT ;  /* 0x0000000202021812 */ /* 0x000fe400078efcff */
[----:B------:R-:W-:Y:S02]  /*149e0*/  LOP3.LUT P1, RZ, R22, 0x2000000, RZ, 0xc0, !PT ;  /* 0x0200000016ff7812 */ /* 0x000fe4000782c0ff */
[----:B0-----:R-:W-:-:S04]  /*149f0*/  @!P5 IADD3 R40, P3, P4, R10, R30, R9 ;  /* 0x0000001e0a28d210 */ /* 0x001fc80007c7e009 */
[----:B------:R-:W-:Y:S02]  /*14a00*/  @!P5 IADD3.X R41, R29, R31, R8, P3, P4 ;  /* 0x0000001f1d29d210 */ /* 0x000fe40001fe8408 */
[----:B------:R-:W-:-:S13]  /*14a10*/  ISETP.LT.OR P4, PT, R27, 0x21, !P1 ;  /* 0x000000211b00780c */ /* 0x000fda0004f81670 */
[----:B------:R-:W0:Y:S01]  /*14a20*/  @!P4 LDC.64 R30, c[0x0][0x5c0] ;  /* 0x00017000ff1ecb82 */ /* 0x000e220000000a00 */
[----:B------:R-:W-:-:S04]  /*14a30*/  LOP3.LUT R0, R0, 0xfffffeff, RZ, 0xc0, !PT ;  /* 0xfffffeff00007812 */ /* 0x000fc800078ec0ff */
[----:B------:R-:W-:Y:S02]  /*14a40*/  @P5 LOP3.LUT R0, R0, 0x100, RZ, 0xfc, !PT ;  /* 0x0000010000005812 */ /* 0x000fe400078efcff */
[----:B------:R-:W-:Y:S02]  /*14a50*/  @!P4 IADD3 R28, P3, P5, R3, R10, R7 ;  /* 0x0000000a031cc210 */ /* 0x000fe40007d7e007 */
[----:B----4-:R-:W-:-:S04]  /*14a60*/  LOP3.LUT R23, R23, 0xff, RZ, 0xc0, !PT ;  /* 0x000000ff17177812 */ /* 0x010fc800078ec0ff */
[----:B------:R-:W-:-:S05]  /*14a70*/  F2FP.F16.E4M3.UNPACK_B R23, R23 ;  /* 0x00000017ff17723e */ /* 0x000fca00020006ff */
[----:B------:R-:W-:-:S05]  /*14a80*/  HADD2.F32 R23, -RZ, R23.H0_H0 ;  /* 0x20000017ff177230 */ /* 0x000fca0000004100 */
[----:B------:R-:W-:-:S04]  /*14a90*/  FMUL R23, R23, UR5 ;  /* 0x0000000517177c20 */ /* 0x000fc80008400000 */
[----:B---3--:R-:W-:Y:S02]  /*14aa0*/  FFMA R23, R88, UR4, R23 ;  /* 0x0000000458177c23 */ /* 0x008fe40008000017 */
[----:B------:R-:W3:Y:S03]  /*14ab0*/  LDL.LU R88, [R1+0x188] ;  /* 0x0001880001587983 */ /* 0x000ee60000300800 */
[----:B------:R-:W-:Y:S01]  /*14ac0*/  F2FP.SATFINITE.E4M3.F32.PACK_AB_MERGE_C R23, RZ, R23, RZ ;  /* 0x00000017ff17723e */ /* 0x000fe200048070ff */
[----:B------:R-:W4:Y:S04]  /*14ad0*/  LDL.LU R90, [R1+0x18c] ;  /* 0x00018c00015a7983 */ /* 0x000f280000300800 */
[----:B------:R1:W-:Y:S04]  /*14ae0*/  @!P0 STG.E.U8 desc[UR6][R48.64+0x21], R23 ;  /* 0x0000211730008986 */ /* 0x0003e8000c101106 */
[----:B------:R-:W4:Y:S01]  /*14af0*/  LDL.LU R96, [R1+0x190] ;  /* 0x0001900001607983 */ /* 0x000f220000300800 */
[----:B-1----:R-:W-:-:S03]  /*14b00*/  @!P4 IADD3.X R23, R4, R29, R6, P3, P5 ;  /* 0x0000001d0417c210 */ /* 0x002fc60001fea406 */
[----:B------:R-:W4:Y:S01]  /*14b10*/  LDL.LU R97, [R1+0x194] ;  /* 0x0001940001617983 */ /* 0x000f220000300800 */
[----:B0-----:R-:W-:-:S05]  /*14b20*/  @!P4 IADD3 R30, P3, R28, R30, RZ ;  /* 0x0000001e1c1ec210 */ /* 0x001fca0007f7e0ff */
[----:B------:R-:W-:Y:S01]  /*14b30*/  @!P4 IMAD.X R31, R23, 0x1, R31, P3 ;  /* 0x00000001171fc824 */ /* 0x000fe200018e061f */
[----:B------:R-:W-:-:S06]  /*14b40*/  PRMT R23, RZ, 0x7610, R23 ;  /* 0x00007610ff177816 */ /* 0x000fcc0000000017 */
[----:B------:R-:W2:Y:S01]  /*14b50*/  @!P4 LDG.E.U8 R23, desc[UR6][R16.64+0x20] ;  /* 0x000020061017c981 */ /* 0x000ea2000c1e1100 */
[----:B------:R-:W-:Y:S02]  /*14b60*/  ISETP.LT.OR P3, PT, R27, 0x22, !P1 ;  /* 0x000000221b00780c */ /* 0x000fe40004f61670 */
[----:B--2---:R-:W-:-:S04]  /*14b70*/  LOP3.LUT R23, R23, 0xff, RZ, 0xc0, !PT ;  /* 0x000000ff17177812 */ /* 0x004fc800078ec0ff */
[----:B------:R-:W-:-:S05]  /*14b80*/  F2FP.F16.E4M3.UNPACK_B R23, R23 ;  /* 0x00000017ff17723e */ /* 0x000fca00020006ff */
[----:B------:R-:W-:-:S05]  /*14b90*/  HADD2.F32 R23, -RZ, R23.H0_H0 ;  /* 0x20000017ff177230 */ /* 0x000fca0000004100 */
[----:B------:R-:W-:-:S04]  /*14ba0*/  FMUL R32, R23, UR5 ;  /* 0x0000000517207c20 */ /* 0x000fc80008400000 */
[----:B------:R-:W-:-:S05]  /*14bb0*/  FFMA R32, R89, UR4, R32 ;  /* 0x0000000459207c23 */ /* 0x000fca0008000020 */
[----:B------:R-:W-:-:S05]  /*14bc0*/  F2FP.SATFINITE.E4M3.F32.PACK_AB_MERGE_C R32, RZ, R32, RZ ;  /* 0x00000020ff20723e */ /* 0x000fca00048070ff */
[----:B------:R0:W-:Y:S02]  /*14bd0*/  @!P4 STG.E.U8 desc[UR6][R30.64+0x20], R32 ;  /* 0x000020201e00c986 */ /* 0x0001e4000c101106 */
[----:B0-----:R-:W0:Y:S01]  /*14be0*/  @!P3 LDC.64 R32, c[0x0][0x5c0] ;  /* 0x00017000ff20bb82 */ /* 0x001e220000000a00 */
[----:B------:R-:W-:-:S04]  /*14bf0*/  @!P3 IADD3 R23, P5, P6, R3, R10, R7 ;  /* 0x0000000a0317b210 */ /* 0x000fc80007ebe007 */
[----:B0-----:R-:W-:Y:S02]  /*14c00*/  @!P3 IADD3 R32, P4, R23, R32, RZ ;  /* 0x000000201720b210 */ /* 0x001fe40007f9e0ff */
[----:B------:R-:W-:-:S06]  /*14c10*/  PRMT R23, RZ, 0x7610, R23 ;  /* 0x00007610ff177816 */ /* 0x000fcc0000000017 */
[----:B------:R-:W2:Y:S01]  /*14c20*/  @!P3 LDG.E.U8 R23, desc[UR6][R16.64+0x21] ;  /* 0x000021061017b981 */ /* 0x000ea2000c1e1100 */
[----:B------:R-:W-:-:S13]  /*14c30*/  ISETP.LT.OR P0, PT, R27, 0x51, !P2 ;  /* 0x000000511b00780c */ /* 0x000fda0005701670 */
[----:B------:R-:W0:Y:S01]  /*14c40*/  @!P0 LDC.64 R30, c[0x0][0x5c0] ;  /* 0x00017000ff1e8b82 */ /* 0x000e220000000a00 */
[----:B------:R-:W-:-:S05]  /*14c50*/  @!P3 IADD3.X R28, R4, R29, R6, P5, P6 ;  /* 0x0000001d041cb210 */ /* 0x000fca0002fec406 */
[----:B------:R-:W-:Y:S01]  /*14c60*/  @!P3 IMAD.X R33, R28, 0x1, R33, P4 ;  /* 0x000000011c21b824 */ /* 0x000fe200020e0621 */
[----:B0-----:R-:W-:-:S04]  /*14c70*/  @!P0 IADD3 R92, P5, P6, R10, R30, R3 ;  /* 0x0000001e0a5c8210 */ /* 0x001fc80007ebe003 */
        /* <DEDUP_REMOVED lines=16> */
[----:B0-----:R-:W-:-:S04]  /*14d80*/  @!P0 IADD3 R88, P3, P4, R10, R30, R3 ;  /* 0x0000001e0a588210 */ /* 0x001fc80007c7e003 */
[----:B------:R-:W-:Y:S02]  /*14d90*/  @!P0 IADD3.X R89, R29, R31, R4, P3, P4 ;  /* 0x0000001f1d598210 */ /* 0x000fe40001fe8404 */
        /* <DEDUP_REMOVED lines=23> */
[----:B------:R-:W-:Y:S02]  /*14f10*/  @!P4 IADD3 R28, P3, P5, R3, R10, R7 ;  /* 0x0000000a031cc210 */ /* 0x000fe40007d7e007 */
        /* <DEDUP_REMOVED lines=9> */
[----:B------:R-:W-:-:S02]  /*14fb0*/  LOP3.LUT P0, RZ, R22, 0x1000000, RZ, 0xc0, !PT ;  /* 0x0100000016ff7812 */ /* 0x000fc4000780c0ff */
[----:B------:R-:W-:Y:S01]  /*14fc0*/  LOP3.LUT R0, R0, 0xfffeffff, RZ, 0xc0, !PT ;  /* 0xfffeffff00007812 */ /* 0x000fe200078ec0ff */
[----:B------:R-:W4:Y:S01]  /*14fd0*/  LDL.LU R122, [R1+0x1a0] ;  /* 0x0001a000017a7983 */ /* 0x000f220000300800 */
[----:B-1----:R-:W-:-:S03]  /*14fe0*/  @!P4 IADD3.X R23, R4, R29, R6, P3, P5 ;  /* 0x0000001d0417c210 */ /* 0x002fc60001fea406 */
[----:B------:R-:W4:Y:S01]  /*14ff0*/  LDL.LU R123, [R1+0x1a4] ;  /* 0x0001a400017b7983 */ /* 0x000f220000300800 */
[----:B0-----:R-:W-:-:S05]  /*15000*/  @!P4 IADD3 R30, P3, R28, R30, RZ ;  /* 0x0000001e1c1ec210 */ /* 0x001fca0007f7e0ff */
[----:B------:R-:W-:Y:S01]  /*15010*/  @!P4 IMAD.X R31, R23, 0x1, R31, P3 ;  /* 0x00000001171fc824 */ /* 0x000fe200018e061f */
[----:B------:R-:W-:-:S06]  /*15020*/  PRMT R23, RZ, 0x7610, R23 ;  /* 0x00007610ff177816 */ /* 0x000fcc0000000017 */
[----:B------:R-:W2:Y:S01]  /*15030*/  @!P4 LDG.E.U8 R23, desc[UR6][R16.64+0x28] ;  /* 0x000028061017c981 */ /* 0x000ea2000c1e1100 */
[----:B------:R-:W-:-:S13]  /*15040*/  ISETP.LT.OR P3, PT, R27, 0x2a, !P1 ;  /* 0x0000002a1b00780c */ /* 0x000fda0004f61670 */
[----:B------:R-:W-:Y:S02]  /*15050*/  @!P3 IADD3 R28, P5, P6, R3, R10, R7 ;  /* 0x0000000a031cb210 */ /* 0x000fe40007ebe007 */
        /* <DEDUP_REMOVED lines=8> */
[----:B------:R-:W-:Y:S02]  /*150e0*/  @!P3 IADD3.X R23, R4, R29, R6, P5, P6 ;  /* 0x0000001d0417b210 */ /* 0x000fe40002fec406 */
[----:B0-----:R-:W-:-:S05]  /*150f0*/  @!P3 IADD3 R32, P4, R28, R32, RZ ;  /* 0x000000201c20b210 */ /* 0x001fca0007f9e0ff */
[----:B------:R-:W-:Y:S01]  /*15100*/  @!P3 IMAD.X R33, R23, 0x1, R33, P4 ;  /* 0x000000011721b824 */ /* 0x000fe200020e0621 */
[----:B------:R-:W-:-:S06]  /*15110*/  PRMT R23, RZ, 0x7610, R23 ;  /* 0x00007610ff177816 */ /* 0x000fcc0000000017 */
[----:B------:R-:W2:Y:S01]  /*15120*/  @!P3 LDG.E.U8 R23, desc[UR6][R16.64+0x29] ;  /* 0x000029061017b981 */ /* 0x000ea2000c1e1100 */
[----:B------:R-:W-:-:S04]  /*15130*/  LOP3.LUT R22, R22, 0xff7fffff, RZ, 0xc0, !PT ;  /* 0xff7fffff16167812 */ /* 0x000fc800078ec0ff */
[----:B------:R-:W-:-:S04]  /*15140*/  @P2 LOP3.LUT R22, R22, 0x800000, RZ, 0xfc, !PT ;  /* 0x0080000016162812 */ /* 0x000fc800078efcff */
[----:B------:R-:W-:-:S04]  /*15150*/  LOP3.LUT R22, R22, 0xffbfffff, RZ, 0xc0, !PT ;  /* 0xffbfffff16167812 */ /* 0x000fc800078ec0ff */
[----:B------:R-:W-:Y:S02]  /*15160*/  @P1 LOP3.LUT R22, R22, 0x400000, RZ, 0xfc, !PT ;  /* 0x0040000016161812 */ /* 0x000fe400078efcff */
[----:B------:R-:W-:-:S04]  /*15170*/  ISETP.GE.AND P1, PT, R26, 0x81, PT ;  /* 0x000000811a00780c */ /* 0x000fc80003f26270 */
[----:B------:R-:W-:-:S13]  /*15180*/  ISETP.LT.OR P2, PT, R27, 0x51, !P1 ;  /* 0x000000511b00780c */ /* 0x000fda0004f41670 */
[----:B------:R-:W0:Y:S01]  /*15190*/  @!P2 LDC.64 R30, c[0x0][0x5c0] ;  /* 0x00017000ff1eab82 */ /* 0x000e220000000a00 */
        /* <DEDUP_REMOVED lines=41> */
[----:B------:R-:W-:Y:S02]  /*15430*/  @!P4 IADD3 R28, P3, P5, R3, R10, R9 ;  /* 0x0000000a031cc210 */ /* 0x000fe40007d7e009 */
        /* <DEDUP_REMOVED lines=9> */
[----:B------:R-:W-:-:S02]  /*154d0*/  LOP3.LUT R0, R0, 0xfffffdff, RZ, 0xc0, !PT ;  /* 0xfffffdff00007812 */ /* 0x000fc400078ec0ff */
        /* <DEDUP_REMOVED lines=23> */
[----:B------:R-:W-:Y:S02]  /*15650*/  ISETP.GE.AND P2, PT, R26, 0x101, PT ;  /* 0x000001011a00780c */ /* 0x000fe40003f46270 */
[----:B------:R-:W-:Y:S02]  /*15660*/  @P1 LOP3.LUT R0, R0, 0x200, RZ, 0xfc, !PT ;  /* 0x0000020000001812 */ /* 0x000fe400078efcff */
[----:B------:R-:W-:-:S13]  /*15670*/  ISETP.LT.OR P1, PT, R27, 0x51, !P2 ;  /* 0x000000511b00780c */ /* 0x000fda0005721670 */
[----:B------:R-:W0:Y:S02]  /*15680*/  @!P1 LDC.64 R30, c[0x0][0x5c0] ;  /* 0x00017000ff1e9b82 */ /* 0x000e240000000a00 */
        /* <DEDUP_REMOVED lines=13> */
[----:B------:R-:W-:Y:S02]  /*15760*/  LOP3.LUT P1, RZ, R0, 0x20, RZ, 0xc0, !PT ;  /* 0x0000002000ff7812 */ /* 0x000fe4000782c0ff */
[----:B------:R-:W-:-:S04]  /*15770*/  ISETP.GE.AND P6, PT, R26, 0x101, PT ;  /* 0x000001011a00780c */ /* 0x000fc80003fc6270 */
        /* <DEDUP_REMOVED lines=36> */
[----:B------:R-:W-:-:S05]  /*159c0*/  F2FP.SATFINITE.E4M3.F32.PACK_AB_MERGE_C R23, RZ, R23, RZ ;  /* 0x00000017ff17723e */ /* 0x000fca00048070ff */
[----:B------:R1:W-:Y:S02]  /*159d0*/  @!P1 STG.E.U8 desc[UR6][R74.64+0x29], R23 ;  /* 0x000029174a009986 */ /* 0x0003e4000c101106 */
[----:B-1----:R-:W-:Y:S02]  /*159e0*/  @!P4 IADD3.X R23, R4, R29, R8, P3, P5 ;  /* 0x0000001d0417c210 */ /* 0x002fe40001fea408 */
[----:B0-----:R-:W-:-:S05]  /*159f0*/  @!P4 IADD3 R30, P3, R28, R30, RZ ;  /* 0x0000001e1c1ec210 */ /* 0x001fca0007f7e0ff */
[----:B------:R-:W-:Y:S01]  /*15a00*/  @!P4 IMAD.X R31, R23, 0x1, R31, P3 ;  /* 0x00000001171fc824 */ /* 0x000fe200018e061f */
[----:B------:R-:W-:-:S06]  /*15a10*/  PRMT R23, RZ, 0x7610, R23 ;  /* 0x00007610ff177816 */ /* 0x000fcc0000000017 */
[----:B------:R-:W3:Y:S01]  /*15a20*/  @!P4 LDG.E.U8 R23, desc[UR6][R20.64+0x28] ;  /* 0x000028061417c981 */ /* 0x000ee2000c1e1100 */
[----:B------:R-:W-:-:S13]  /*15a30*/  ISETP.LT.OR P3, PT, R27, 0x2a, !P0 ;  /* 0x0000002a1b00780c */ /* 0x000fda0004761670 */
[----:B------:R-:W-:Y:S02]  /*15a40*/  @!P3 IADD3 R28, P5, P6, R3, R10, R9 ;  /* 0x0000000a031cb210 */ /* 0x000fe40007ebe009 */
[----:B---3--:R-:W-:-:S04]  /*15a50*/  LOP3.LUT R23, R23, 0xff, RZ, 0xc0, !PT ;  /* 0x000000ff17177812 */ /* 0x008fc800078ec0ff */
[----:B------:R-:W-:-:S05]  /*15a60*/  F2FP.F16.E4M3.UNPACK_B R23, R23 ;  /* 0x00000017ff17723e */ /* 0x000fca00020006ff */
[----:B------:R-:W-:-:S05]  /*15a70*/  HADD2.F32 R23, -RZ, R23.H0_H0 ;  /* 0x20000017ff177230 */ /* 0x000fca0000004100 */
[----:B------:R-:W-:-:S04]  /*15a80*/  FMUL R32, R23, UR5 ;  /* 0x0000000517207c20 */ /* 0x000fc80008400000 */
[----:B------:R-:W-:Y:S01]  /*15a90*/  FFMA R32, R128, UR4, R32 ;  /* 0x0000000480207c23 */ /* 0x000fe20008000020 */
[----:B------:R-:W-:Y:S01]  /*15aa0*/  @!P3 IADD3.X R23, R4, R29, R8, P5, P6 ;  /* 0x0000001d0417b210 */ /* 0x000fe20002fec408 */
[----:B------:R-:W3:Y:S03]  /*15ab0*/  LDL.LU R128, [R1+0x1bc] ;  /* 0x0001bc0001807983 */ /* 0x000ee60000300800 */
[----:B------:R-:W-:-:S05]  /*15ac0*/  F2FP.SATFINITE.E4M3.F32.PACK_AB_MERGE_C R32, RZ, R32, RZ ;  /* 0x00000020ff20723e */ /* 0x000fca00048070ff */
[----:B------:R0:W-:Y:S02]  /*15ad0*/  @!P4 STG.E.U8 desc[UR6][R30.64+0x28], R32 ;  /* 0x000028201e00c986 */ /* 0x0001e4000c101106 */
[----:B0-----:R-:W0:Y:S02]  /*15ae0*/  @!P3 LDC.64 R32, c[0x0][0x5c0] ;  /* 0x00017000ff20bb82 */ /* 0x001e240000000a00 */
[----:B0-----:R-:W-:-:S05]  /*15af0*/  @!P3 IADD3 R32, P4, R28, R32, RZ ;  /* 0x000000201c20b210 */ /* 0x001fca0007f9e0ff */
[----:B------:R-:W-:Y:S01]  /*15b00*/  @!P3 IMAD.X R33, R23, 0x1, R33, P4 ;  /* 0x000000011721b824 */ /* 0x000fe200020e0621 */
[----:B------:R-:W-:-:S06]  /*15b10*/  PRMT R23, RZ, 0x7610, R23 ;  /* 0x00007610ff177816 */ /* 0x000fcc0000000017 */
[----:B------:R-:W4:Y:S01]  /*15b20*/  @!P3 LDG.E.U8 R23, desc[UR6][R20.64+0x29] ;  /* 0x000029061417b981 */ /* 0x000f22000c1e1100 */
[----:B------:R-:W-:-:S04]  /*15b30*/  LOP3.LUT P2, RZ, R22, 0x800000, RZ, 0xc0, !PT ;  /* 0x0080000016ff7812 */ /* 0x000fc8000784c0ff */
[----:B------:R-:W-:Y:S02]  /*15b40*/  ISETP.LT.OR P1, PT, R27, 0x61, !P2 ;  /* 0x000000611b00780c */ /* 0x000fe40005721670 */
[----:B------:R-:W-:-:S11]  /*15b50*/  LOP3.LUT R22, R22, 0xffdfffff, RZ, 0xc0, !PT ;  /* 0xffdfffff16167812 */ /* 0x000fd600078ec0ff */
[----:B------:R-:W0:Y:S01]  /*15b60*/  @!P1 LDC.64 R30, c[0x0][0x5c0] ;  /* 0x00017000ff1e9b82 */ /* 0x000e220000000a00 */
[----:B------:R-:W-:Y:S02]  /*15b70*/  @P0 LOP3.LUT R22, R22, 0x200000, RZ, 0xfc, !PT ;  /* 0x0020000016160812 */ /* 0x000fe400078efcff */
[----:B------:R-:W-:Y:S02]  /*15b80*/  ISETP.LT.OR P0, PT, R27, 0x62, !P2 ;  /* 0x000000621b00780c */ /* 0x000fe40005701670 */
[----:B0-----:R-:W-:-:S04]  /*15b90*/  @!P1 IADD3 R142, P5, P6, R10, R30, R3 ;  /* 0x0000001e0a8e9210 */ /* 0x001fc80007ebe003 */
[----:B------:R-:W-:-:S07]  /*15ba0*/  @!P1 IADD3.X R143, R29, R31, R4, P5, P6 ;  /* 0x0000001f1d8f9210 */ /* 0x000fce0002fec404 */
[----:B------:R-:W0:Y:S01]  /*15bb0*/  @!P0 LDC.64 R30, c[0x0][0x5c0] ;  /* 0x00017000ff1e8b82 */ /* 0x000e220000000a00 */
[----:B------:R-:W-:-:S04]  /*15bc0*/  LOP3.LUT R5, R5, 0xffff7fff, RZ, 0xc0, !PT ;  /* 0xffff7fff05057812 */ /* 0x000fc800078ec0ff */
[----:B------:R-:W-:Y:S02]  /*15bd0*/  @P1 LOP3.LUT R5, R5, 0x8000, RZ, 0xfc, !PT ;  /* 0x0000800005051812 */ /* 0x000fe400078efcff */
[----:B------:R-:W-:Y:S02]  /*15be0*/  ISETP.GE.AND P1, PT, R26, 0x1, PT ;  /* 0x000000011a00780c */ /* 0x000fe40003f26270 */
        /* <DEDUP_REMOVED lines=8> */
[----:B0-----:R-:W-:-:S04]  /*15c70*/  @!P0 IADD3 R160, P3, P4, R10, R30, R3 ;  /* 0x0000001e0aa08210 */ /* 0x001fc80007c7e003 */
[----:B------:R-:W-:Y:S02]  /*15c80*/  @!P0 IADD3.X R161, R29, R31, R4, P3, P4 ;  /* 0x0000001f1da18210 */ /* 0x000fe40001fe8404 */
[----:B------:R-:W-:Y:S02]  /*15c90*/  ISETP.LT.OR P3, PT, R27, 0x31, !P1 ;  /* 0x000000311b00780c */ /* 0x000fe40004f61670 */
[----:B-1----:R-:W-:-:S11]  /*15ca0*/  PRMT R23, RZ, 0x7610, R23 ;  /* 0x00007610ff177816 */ /* 0x002fd60000000017 */
        /* <DEDUP_REMOVED lines=26> */
[----:B------:R0:W-:Y:S02]  /*15e50*/  @!P3 STG.E.U8 desc[UR6][R30.64+0x31], R23 ;  /* 0x000031171e00b986 */ /* 0x0001e4000c101106 */
[----:B0-----:R-:W-:-:S06]  /*15e60*/  PRMT R23, RZ, 0x7610, R23 ;  /* 0x00007610ff177816 */ /* 0x001fcc0000000017 */
[----:B------:R-:W4:Y:S01]  /*15e70*/  @!P6 LDG.E.U8 R23, desc[UR6][R12.64+0x30] ;  /* 0x000030060c17e981 */ /* 0x000f22000c1e1100 */
[----:B------:R-:W-:-:S04]  /*15e80*/  LOP3.LUT R5, R5, 0xffffbfff, RZ, 0xc0, !PT ;  /* 0xffffbfff05057812 */ /* 0x000fc800078ec0ff */
[----:B------:R-:W-:Y:S02]  /*15e90*/  @P0 LOP3.LUT R5, R5, 0x4000, RZ, 0xfc, !PT ;  /* 0x0000400005050812 */ /* 0x000fe400078efcff */
[----:B------:R-:W-:-:S13]  /*15ea0*/  ISETP.LT.OR P0, PT, R27, 0x69, !P2 ;  /* 0x000000691b00780c */ /* 0x000fda0005701670 */
[----:B------:R-:W0:Y:S01]  /*15eb0*/  @!P0 LDC.64 R30, c[0x0][0x5c0] ;  /* 0x00017000ff1e8b82 */ /* 0x000e220000000a00 */
[----:B------:R-:W-:Y:S02]  /*15ec0*/  ISETP.LT.OR P5, PT, R27, 0x6a, !P2 ;  /* 0x0000006a1b00780c */ /* 0x000fe400057a1670 */
[----:B------:R-:W-:Y:S02]  /*15ed0*/  LOP3.LUT R5, R5, 0xfffbffff, RZ, 0xc0, !PT ;  /* 0xfffbffff05057812 */ /* 0x000fe400078ec0ff */
[----:B0-----:R-:W-:-:S04]  /*15ee0*/  @!P0 IADD3 R162, P3, P4, R10, R30, R3 ;  /* 0x0000001e0aa28210 */ /* 0x001fc80007c7e003 */
[----:B------:R-:W-:-:S05]  /*15ef0*/  @!P0 IADD3.X R163, R29, R31, R4, P3, P4 ;  /* 0x0000001f1da38210 */ /* 0x000fca0001fe8404 */
[----:B------:R-:W0:Y:S01]  /*15f00*/  @!P5 LDC.64 R30, c[0x0][0x5c0] ;  /* 0x00017000ff1edb82 */ /* 0x000e220000000a00 */
[----:B----4-:R-:W-:-:S04]  /*15f10*/  LOP3.LUT R23, R23, 0xff, RZ, 0xc0, !PT ;  /* 0x000000ff17177812 */ /* 0x010fc800078ec0ff */
[----:B------:R-:W-:-:S05]  /*15f20*/  F2FP.F16.E4M3.UNPACK_B R23, R23 ;  /* 0x00000017ff17723e */ /* 0x000fca00020006ff */
[----:B------:R-:W-:-:S05]  /*15f30*/  HADD2.F32 R23, -RZ, R23.H0_H0 ;  /* 0x20000017ff177230 */ /* 0x000fca0000004100 */
[----:B------:R-:W-:-:S04]  /*15f40*/  FMUL R23, R23, UR5 ;  /* 0x0000000517177c20 */ /* 0x000fc80008400000 */
[----:B---3--:R-:W-:Y:S01]  /*15f50*/  FFMA R23, R128, UR4, R23 ;  /* 0x0000000480177c23 */ /* 0x008fe20008000017 */
[----:B------:R-:W-:Y:S01]  /*15f60*/  @P0 LOP3.LUT R5, R5, 0x40000, RZ, 0xfc, !PT ;  /* 0x0004000005050812 */ /* 0x000fe200078efcff */
[----:B------:R-:W3:Y:S03]  /*15f70*/  LDL.LU R128, [R1+0x1cc] ;  /* 0x0001cc0001807983 */ /* 0x000ee60000300800 */
[----:B------:R-:W-:-:S05]  /*15f80*/  F2FP.SATFINITE.E4M3.F32.PACK_AB_MERGE_C R23, RZ, R23, RZ ;  /* 0x00000017ff17723e */ /* 0x000fca00048070ff */
[----:B------:R1:W-:Y:S01]  /*15f90*/  @!P6 STG.E.U8 desc[UR6][R80.64+0x30], R23 ;  /* 0x000030175000e986 */ /* 0x0003e2000c101106 */
[----:B------:R-:W-:Y:S02]  /*15fa0*/  ISETP.LT.OR P6, PT, R27, 0x32, !P2 ;  /* 0x000000321b00780c */ /* 0x000fe400057c1670 */
[----:B-1----:R-:W-:-:S11]  /*15fb0*/  PRMT R23, RZ, 0x7610, R23 ;  /* 0x00007610ff177816 */ /* 0x002fd60000000017 */
[----:B------:R-:W4:Y:S01]  /*15fc0*/  @!P6 LDG.E.U8 R23, desc[UR6][R12.64+0x31] ;  /* 0x000031060c17e981 */ /* 0x000f22000c1e1100 */
[----:B------:R-:W-:Y:S02]  /*15fd0*/  LOP3.LUT R5, R5, 0xffefffff, RZ, 0xc0, !PT ;  /* 0xffefffff05057812 */ /* 0x000fe400078ec0ff */
[----:B0-----:R-:W-:Y:S02]  /*15fe0*/  @!P5 IADD3 R164, P3, P4, R10, R30, R3 ;  /* 0x0000001e0aa4d210 */ /* 0x001fe40007c7e003 */
[----:B------:R-:W-:Y:S02]  /*15ff0*/  ISETP.GE.AND P0, PT, R26, 0x81, PT ;  /* 0x000000811a00780c */ /* 0x000fe40003f06270 */
[----:B------:R-:W-:Y:S02]  /*16000*/  @P5 LOP3.LUT R5, R5, 0x100000, RZ, 0xfc, !PT ;  /* 0x0010000005055812 */ /* 0x000fe400078efcff */
        /* <DEDUP_REMOVED lines=17> */
[----:B--2---:R-:W-:Y:S01]  /*16120*/  FFMA R23, R129, UR4, R23 ;  /* 0x0000000481177c23 */ /* 0x004fe20008000017 */
[----:B0-----:R-:W-:Y:S01]  /*16130*/  @!P3 IADD3 R30, P4, R10, R30, RZ ;  /* 0x0000001e0a1eb210 */ /* 0x001fe20007f9e0ff */
[----:B------:R-:W2:Y:S03]  /*16140*/  LDL.LU R129, [R1+0x1d0] ;  /* 0x0001d00001817983 */ /* 0x000ea60000300800 */
        /* <DEDUP_REMOVED lines=34> */
[----:B---3--:R-:W-:Y:S01]  /*16370*/  FFMA R23, R128, UR4, R23 ;  /* 0x0000000480177c23 */ /* 0x008fe20008000017 */
[----:B------:R-:W-:Y:S01]  /*16380*/  LOP3.LUT R5, R5, 0xffbfffff, RZ, 0xc0, !PT ;  /* 0xffbfffff05057812 */ /* 0x000fe200078ec0ff */
[----:B------:R-:W3:Y:S03]  /*16390*/  LDL.LU R128, [R1+0x1dc] ;  /* 0x0001dc0001807983 */ /* 0x000ee60000300800 */
        /* <DEDUP_REMOVED lines=77> */
[----:B-1----:R-:W-:Y:S02]  /*16870*/  @!P4 IADD3.X R23, R4, R29, R6, P3, P5 ;  /* 0x0000001d0417c210 */ /* 0x002fe40001fea406 */
[----:B0-----:R-:W-:-:S05]  /*16880*/  @!P4 IADD3 R30, P3, R28, R30, RZ ;  /* 0x0000001e1c1ec210 */ /* 0x001fca0007f7e0ff */
[----:B------:R-:W-:Y:S01]  /*16890*/  @!P4 IMAD.X R31, R23, 0x1, R31, P3 ;  /* 0x00000001171fc824 */ /* 0x000fe200018e061f */
[----:B------:R-:W-:-:S06]  /*168a0*/  PRMT R23, RZ, 0x7610, R23 ;  /* 0x00007610ff177816 */ /* 0x000fcc0000000017 */
[----:B------:R-:W4:Y:S01]  /*168b0*/  @!P4 LDG.E.U8 R23, desc[UR6][R16.64+0x30] ;  /* 0x000030061017c981 */ /* 0x000f22000c1e1100 */
[----:B------:R-:W-:-:S13]  /*168c0*/  ISETP.LT.OR P3, PT, R27, 0x32, !P1 ;  /* 0x000000321b00780c */ /* 0x000fda0004f61670 */
[----:B------:R-:W-:Y:S02]  /*168d0*/  @!P3 IADD3 R28, P5, P6, R3, R10, R7 ;  /* 0x0000000a031cb210 */ /* 0x000fe40007ebe007 */
[----:B----4-:R-:W-:-:S04]  /*168e0*/  LOP3.LUT R23, R23, 0xff, RZ, 0xc0, !PT ;  /* 0x000000ff17177812 */ /* 0x010fc800078ec0ff */
[----:B------:R-:W-:-:S05]  /*168f0*/  F2FP.F16.E4M3.UNPACK_B R23, R23 ;  /* 0x00000017ff17723e */ /* 0x000fca00020006ff */
[----:B------:R-:W-:-:S05]  /*16900*/  HADD2.F32 R23, -RZ, R23.H0_H0 ;  /* 0x20000017ff177230 */ /* 0x000fca0000004100 */
[----:B------:R-:W-:-:S04]  /*16910*/  FMUL R32, R23, UR5 ;  /* 0x0000000517207c20 */ /* 0x000fc80008400000 */
[----:B---3--:R-:W-:Y:S01]  /*16920*/  FFMA R32, R128, UR4, R32 ;  /* 0x0000000480207c23 */ /* 0x008fe20008000020 */
        /* <DEDUP_REMOVED lines=9> */
[----:B------:R-:W-:-:S13]  /*169c0*/  ISETP.LT.OR P0, PT, R27, 0x71, !P2 ;  /* 0x000000711b00780c */ /* 0x000fda0005701670 */
[----:B------:R-:W0:Y:S02]  /*169d0*/  @!P0 LDC.64 R30, c[0x0][0x5c0] ;  /* 0x00017000ff1e8b82 */ /* 0x000e240000000a00 */
        /* <DEDUP_REMOVED lines=8> */
[----:B------:R-:W-:Y:S01]  /*16a60*/  LOP3.LUT P6, RZ, R0, 0x800, RZ, 0xc0, !PT ;  /* 0x0000080000ff7812 */ /* 0x000fe200078cc0ff */
        /* <DEDUP_REMOVED lines=67> */
[C---:B------:R-:W-:Y:S02]  /*16ea0*/  LOP3.LUT P0, RZ, R22.reuse, 0x200000, RZ, 0xc0, !PT ;  /* 0x0020000016ff7812 */ /* 0x040fe4000780c0ff */
[----:B------:R-:W-:-:S04]  /*16eb0*/  LOP3.LUT R22, R22, 0xffefffff, RZ, 0xc0, !PT ;  /* 0xffefffff16167812 */ /* 0x000fc800078ec0ff */
[----:B------:R-:W-:-:S04]  /*16ec0*/  @P2 LOP3.LUT R22, R22, 0x100000, RZ, 0xfc, !PT ;  /* 0x0010000016162812 */ /* 0x000fc800078efcff */
[----:B------:R-:W-:-:S04]  /*16ed0*/  LOP3.LUT R22, R22, 0xfff7ffff, RZ, 0xc0, !PT ;  /* 0xfff7ffff16167812 */ /* 0x000fc800078ec0ff */
[----:B------:R-:W-:Y:S02]  /*16ee0*/  @P1 LOP3.LUT R22, R22, 0x80000, RZ, 0xfc, !PT ;  /* 0x0008000016161812 */ /* 0x000fe400078efcff */
[----:B------:R-:W-:-:S04]  /*16ef0*/  ISETP.GE.AND P1, PT, R26, 0x81, PT ;  /* 0x000000811a00780c */ /* 0x000fc80003f26270 */
        /* <DEDUP_REMOVED lines=14> */
[----:B0-----:R-:W-:-:S06]  /*16fe0*/  PRMT R23, RZ, 0x7610, R23 ;  /* 0x00007610ff177816 */ /* 0x001fcc0000000017 */
[----:B------:R-:W4:Y:S01]  /*16ff0*/  @!P6 LDG.E.U8 R23, desc[UR6][R18.64+0x30] ;  /* 0x000030061217e981 */ /* 0x000f22000c1e1100 */
[----:B------:R-:W-:Y:S02]  /*17000*/  @P2 LOP3.LUT R5, R5, 0x2000, RZ, 0xfc, !PT ;  /* 0x0000200005052812 */ /* 0x000fe400078efcff */
[----:B------:R-:W-:Y:S02]  /*17010*/  LOP3.LUT P2, RZ, R0, 0x2, RZ, 0xc0, !PT ;  /* 0x0000000200ff7812 */ /* 0x000fe4000784c0ff */
        /* <DEDUP_REMOVED lines=58> */
[----:B------:R-:W-:Y:S02]  /*173c0*/  LOP3.LUT R5, R5, 0xfffffbff, RZ, 0xc0, !PT ;  /* 0xfffffbff05057812 */ /* 0x000fe400078ec0ff */
[----:B------:R-:W-:Y:S02]  /*173d0*/  ISETP.GE.AND P2, PT, R26, 0x101, PT ;  /* 0x000001011a00780c */ /* 0x000fe40003f46270 */
[----:B------:R-:W-:Y:S02]  /*173e0*/  @P1 LOP3.LUT R5, R5, 0x400, RZ, 0xfc, !PT ;  /* 0x0000040005051812 */ /* 0x000fe400078efcff */
        /* <DEDUP_REMOVED lines=74> */
[----:B0-----:R-:W0:Y:S01]  /*17890*/  @!P3 LDC.64 R32, c[0x0][0x5c0] ;  /* 0x00017000ff20bb82 */ /* 0x001e220000000a00 */
[----:B------:R-:W-:Y:S02]  /*178a0*/  @!P3 IADD3.X R23, R4, R29, R8, P5, P6 ;  /* 0x0000001d0417b210 */ /* 0x000fe40002fec408 */
[----:B0-----:R-:W-:-:S05]  /*178b0*/  @!P3 IADD3 R32, P4, R28, R32, RZ ;  /* 0x000000201c20b210 */ /* 0x001fca0007f9e0ff */
[----:B------:R-:W-:Y:S01]  /*178c0*/  @!P3 IMAD.X R33, R23, 0x1, R33, P4 ;  /* 0x000000011721b824 */ /* 0x000fe200020e0621 */
[----:B------:R-:W-:-:S06]  /*178d0*/  PRMT R23, RZ, 0x7610, R23 ;  /* 0x00007610ff177816 */ /* 0x000fcc0000000017 */
[----:B------:R-:W4:Y:S01]  /*178e0*/  @!P3 LDG.E.U8 R23, desc[UR6][R20.64+0x39] ;  /* 0x000039061417b981 */ /* 0x000f22000c1e1100 */
        /* <DEDUP_REMOVED lines=70> */
[----:B-1----:R-:W-:-:S11]  /*17d50*/  PRMT R23, RZ, 0x7610, R23 ;  /* 0x00007610ff177816 */ /* 0x002fd60000000017 */
[----:B------:R-:W4:Y:S01]  /*17d60*/  @!P6 LDG.E.U8 R23, desc[UR6][R12.64+0x41] ;  /* 0x000041060c17e981 */ /* 0x000f22000c1e1100 */
[----:B------:R-:W-:Y:S02]  /*17d70*/  @P0 LOP3.LUT R5, R5, 0x1, RZ, 0xfc, !PT ;  /* 0x0000000105050812 */ /* 0x000fe400078efcff */
[----:B------:R-:W-:Y:S02]  /*17d80*/  LOP3.LUT R2, R2, 0xbfffffff, RZ, 0xc0, !PT ;  /* 0xbfffffff02027812 */ /* 0x000fe400078ec0ff */
[----:B0-----:R-:W-:Y:S02]  /*17d90*/  @!P5 IADD3 R86, P3, P4, R10, R30, R3 ;  /* 0x0000001e0a56d210 */ /* 0x001fe40007c7e003 */
[----:B------:R-:W-:Y:S02]  /*17da0*/  ISETP.GE.AND P0, PT, R26, 0x81, PT ;  /* 0x000000811a00780c */ /* 0x000fe40003f06270 */
[----:B------:R-:W-:Y:S02]  /*17db0*/  @P5 LOP3.LUT R2, R2, 0x40000000, RZ, 0xfc, !PT ;  /* 0x4000000002025812 */ /* 0x000fe400078efcff */
[----:B------:R-:W-:-:S02]  /*17dc0*/  @!P5 IADD3.X R87, R29, R31, R4, P3, P4 ;  /* 0x0000001f1d57d210 */ /* 0x000fc40001fe8404 */
        /* <DEDUP_REMOVED lines=148> */
[----:B------:R0:W-:Y:S02]  /*18710*/  @!P4 STG.E.U8 desc[UR6][R30.64+0x40], R32 ;  /* 0x000040201e00c986 */ /* 0x0001e4000c101106 */
[----:B0-----:R-:W0:Y:S01]  /*18720*/  @!P3 LDC.64 R32, c[0x0][0x5c0] ;  /* 0x00017000ff20bb82 */ /* 0x001e220000000a00 */
[----:B------:R-:W-:-:S07]  /*18730*/  @!P3 IADD3.X R23, R4, R29, R6, P5, P6 ;  /* 0x0000001d0417b210 */ /* 0x000fce0002fec406 */
[----:B------:R-:W1:Y:S01]  /*18740*/  @!P0 LDC.64 R30, c[0x0][0x5c0] ;  /* 0x00017000ff1e8b82 */ /* 0x000e620000000a00 */
[----:B0-----:R-:W-:-:S05]  /*18750*/  @!P3 IADD3 R32, P4, R28, R32, RZ ;  /* 0x000000201c20b210 */ /* 0x001fca0007f9e0ff */
[----:B------:R-:W-:Y:S01]  /*18760*/  @!P3 IMAD.X R33, R23, 0x1, R33, P4 ;  /* 0x000000011721b824 */ /* 0x000fe200020e0621 */
[----:B------:R-:W-:-:S06]  /*18770*/  PRMT R23, RZ, 0x7610, R23 ;  /* 0x00007610ff177816 */ /* 0x000fcc0000000017 */
[----:B------:R-:W4:Y:S01]  /*18780*/  @!P3 LDG.E.U8 R23, desc[UR6][R16.64+0x41] ;  /* 0x000041061017b981 */ /* 0x000f22000c1e1100 */
[----:B-1----:R-:W-:-:S04]  /*18790*/  @!P0 IADD3 R68, P5, P6, R10, R30, R3 ;  /* 0x0000001e0a448210 */ /* 0x002fc80007ebe003 */
        /* <DEDUP_REMOVED lines=158> */
[----:B------:R-:W-:Y:S02]  /*19180*/  ISETP.GE.AND P2, PT, R26, 0x101, PT ;  /* 0x000001011a00780c */ /* 0x000fe40003f46270 */
        /* <DEDUP_REMOVED lines=117> */
[----:B------:R-:W0:Y:S01]  /*198e0*/  @!P3 LDC.64 R30, c[0x0][0x5c0] ;  /* 0x00017000ff1ebb82 */ /* 0x000e220000000a00 */
[----:B------:R-:W4:Y:S01]  /*198f0*/  @!P3 LDG.E.U8 R23, desc[UR6][R24.64+0x51] ;  /* 0x000051061817b981 */ /* 0x000f22000c1e1100 */
[----:B------:R-:W-:-:S04]  /*19900*/  @P1 LOP3.LUT R2, R2, 0x80, RZ, 0xfc, !PT ;  /* 0x0000008002021812 */ /* 0x000fc800078efcff */
[----:B------:R-:W-:-:S04]  /*19910*/  LOP3.LUT R2, R2, 0xffffffbf, RZ, 0xc0, !PT ;  /* 0xffffffbf02027812 */ /* 0x000fc800078ec0ff */
[----:B------:R-:W-:Y:S02]  /*19920*/  @P0 LOP3.LUT R2, R2, 0x40, RZ, 0xfc, !PT ;  /* 0x0000004002020812 */ /* 0x000fe400078efcff */
[----:B------:R-:W-:Y:S02]  /*19930*/  ISETP.LT.OR P0, PT, R27, 0xa9, !P2 ;  /* 0x000000a91b00780c */ /* 0x000fe40005701670 */
[----:B0-----:R-:W-:-:S05]  /*19940*/  @!P3 IADD3 R30, P4, R10, R30, RZ ;  /* 0x0000001e0a1eb210 */ /* 0x001fca0007f9e0ff */
[----:B------:R-:W-:Y:S01]  /*19950*/  @!P3 IMAD.X R31, R29, 0x1, R31, P4 ;  /* 0x000000011d1fb824 */ /* 0x000fe200020e061f */
        /* <DEDUP_REMOVED lines=9> */
[----:B0-----:R-:W0:Y:S01]  /*199f0*/  @!P0 LDC.64 R30, c[0x0][0x5c0] ;  /* 0x00017000ff1e8b82 */ /* 0x001e220000000a00 */
[----:B------:R-:W-:Y:S02]  /*19a00*/  PRMT R23, RZ, 0x7610, R23 ;  /* 0x00007610ff177816 */ /* 0x000fe40000000017 */
[----:B0-----:R-:W-:-:S04]  /*19a10*/  @!P0 IADD3 R40, P3, P4, R10, R30, R3 ;  /* 0x0000001e0a288210 */ /* 0x001fc80007c7e003 */
[----:B------:R-:W-:Y:S02]  /*19a20*/  @!P0 IADD3.X R41, R29, R31, R4, P3, P4 ;  /* 0x0000001f1d298210 */ /* 0x000fe40001fe8404 */
[----:B------:R-:W-:-:S13]  /*19a30*/  ISETP.LT.OR P4, PT, R27, 0x51, !P2 ;  /* 0x000000511b00780c */ /* 0x000fda0005781670 */
[----:B------:R-:W4:Y:S01]  /*19a40*/  @!P4 LDG.E.U8 R23, desc[UR6][R12.64+0x50] ;  /* 0x000050060c17c981 */ /* 0x000f22000c1e1100 */
[----:B------:R-:W-:Y:S02]  /*19a50*/  ISETP.LT.OR P1, PT, R27, 0xaa, !P2 ;  /* 0x000000aa1b00780c */ /* 0x000fe40005721670 */
[----:B------:R-:W-:-:S11]  /*19a60*/  LOP3.LUT R2, R2, 0xffffffdf, RZ, 0xc0, !PT ;  /* 0xffffffdf02027812 */ /* 0x000fd600078ec0ff */
[----:B------:R-:W0:Y:S01]  /*19a70*/  @!P1 LDC.64 R30, c[0x0][0x5c0] ;  /* 0x00017000ff1e9b82 */ /* 0x000e220000000a00 */
[----:B------:R-:W-:Y:S02]  /*19a80*/  @P0 LOP3.LUT R2, R2, 0x20, RZ, 0xfc, !PT ;  /* 0x0000002002020812 */ /* 0x000fe400078efcff */
[----:B------:R-:W-:Y:S02]  /*19a90*/  ISETP.GE.AND P0, PT, R26, 0x81, PT ;  /* 0x000000811a00780c */ /* 0x000fe40003f06270 */
[----:B----4-:R-:W-:-:S04]  /*19aa0*/  LOP3.LUT R23, R23, 0xff, RZ, 0xc0, !PT ;  /* 0x000000ff17177812 */ /* 0x010fc800078ec0ff */
[----:B------:R-:W-:-:S05]  /*19ab0*/  F2FP.F16.E4M3.UNPACK_B R23, R23 ;  /* 0x00000017ff17723e */ /* 0x000fca00020006ff */
[----:B------:R-:W-:-:S05]  /*19ac0*/  HADD2.F32 R23, -RZ, R23.H0_H0 ;  /* 0x20000017ff177230 */ /* 0x000fca0000004100 */
[----:B------:R-:W-:-:S04]  /*19ad0*/  FMUL R23, R23, UR5 ;  /* 0x0000000517177c20 */ /* 0x000fc80008400000 */
[----:B---3--:R-:W-:Y:S01]  /*19ae0*/  FFMA R23, R128, UR4, R23 ;  /* 0x0000000480177c23 */ /* 0x008fe20008000017 */
[----:B0-----:R-:W-:Y:S01]  /*19af0*/  @!P1 IADD3 R38, P2, P3, R10, R30, R3 ;  /* 0x0000001e0a269210 */ /* 0x001fe20007b5e003 */
[----:B------:R-:W3:Y:S03]  /*19b00*/  LDL.LU R128, [R1+0x28c] ;  /* 0x00028c0001807983 */ /* 0x000ee60000300800 */
[----:B------:R-:W-:-:S05]  /*19b10*/  F2FP.SATFINITE.E4M3.F32.PACK_AB_MERGE_C R23, RZ, R23, RZ ;  /* 0x00000017ff17723e */ /* 0x000fca00048070ff */
[----:B------:R0:W-:Y:S02]  /*19b20*/  @!P4 STG.E.U8 desc[UR6][R92.64+0x50], R23 ;  /* 0x000050175c00c986 */ /* 0x0001e4000c101106 */
[----:B0-----:R-:W-:-:S06]  /*19b30*/  PRMT R23, RZ, 0x7610, R23 ;  /* 0x00007610ff177816 */ /* 0x001fcc0000000017 */
[----:B------:R-:W4:Y:S01]  /*19b40*/  @!P5 LDG.E.U8 R23, desc[UR6][R12.64+0x51] ;  /* 0x000051060c17d981 */ /* 0x000f22000c1e1100 */
[----:B------:R-:W-:Y:S02]  /*19b50*/  ISETP.LT.OR P4, PT, R27, 0xa1, !P0 ;  /* 0x000000a11b00780c */ /* 0x000fe40004781670 */
[----:B------:R-:W-:-:S11]  /*19b60*/  @!P1 IADD3.X R39, R29, R31, R4, P2, P3 ;  /* 0x0000001f1d279210 */ /* 0x000fd600017e6404 */
[----:B------:R-:W0:Y:S01]  /*19b70*/  @!P4 LDC.64 R30, c[0x0][0x5c0] ;  /* 0x00017000ff1ecb82 */ /* 0x000e220000000a00 */
[----:B------:R-:W-:-:S04]  /*19b80*/  LOP3.LUT R2, R2, 0xffffffef, RZ, 0xc0, !PT ;  /* 0xffffffef02027812 */ /* 0x000fc800078ec0ff */
[----:B------:R-:W-:-:S04]  /*19b90*/  @P1 LOP3.LUT R2, R2, 0x10, RZ, 0xfc, !PT ;  /* 0x0000001002021812 */ /* 0x000fc800078efcff */
        /* <DEDUP_REMOVED lines=36> */
[----:B------:R-:W-:Y:S02]  /*19de0*/  LOP3.LUT P4, RZ, R2, 0x4000000, RZ, 0xc0, !PT ;  /* 0x0400000002ff7812 */ /* 0x000fe4000788c0ff */
        /* <DEDUP_REMOVED lines=38> */
[----:B------:R-:W-:Y:S02]  /*1a050*/  LOP3.LUT P1, RZ, R22, 0x10000, RZ, 0xc0, !PT ;  /* 0x0001000016ff7812 */ /* 0x000fe4000782c0ff */
[----:B------:R-:W-:Y:S02]  /*1a060*/  @P0 LOP3.LUT R2, R2, 0x2, RZ, 0xfc, !PT ;  /* 0x0000000202020812 */ /* 0x000fe400078efcff */
[----:B------:R-:W-:Y:S02]  /*1a070*/  @!P0 IADD3.X R33, R29, R31, R6, P2, P3 ;  /* 0x0000001f1d218210 */ /* 0x000fe400017e6406 */
[C---:B------:R-:W-:Y:S02]  /*1a080*/  ISETP.LT.OR P0, PT, R27.reuse, 0x51, !P1 ;  /* 0x000000511b00780c */ /* 0x040fe40004f01670 */
[----:B------:R-:W-:-:S11]  /*1a090*/  ISETP.LT.OR P4, PT, R27, 0x52, !P1 ;  /* 0x000000521b00780c */ /* 0x000fd60004f81670 */
[----:B------:R-:W-:-:S04]  /*1a0a0*/  @!P0 IADD3 R98, P2, P3, R3, R10, R7 ;  /* 0x0000000a03628210 */ /* 0x000fc80007b5e007 */
[----:B------:R-:W-:Y:S02]  /*1a0b0*/  @!P0 IADD3.X R92, R4, R29, R6, P2, P3 ;  /* 0x0000001d045c8210 */ /* 0x000fe400017e6406 */
[----:B------:R-:W-:-:S04]  /*1a0c0*/  @!P4 IADD3 R95, P2, P3, R3, R10, R7 ;  /* 0x0000000a035fc210 */ /* 0x000fc80007b5e007 */
[----:B------:R-:W-:Y:S02]  /*1a0d0*/  @!P4 IADD3.X R94, R4, R29, R6, P2, P3 ;  /* 0x0000001d045ec210 */ /* 0x000fe400017e6406 */
[----:B------:R-:W-:Y:S02]  /*1a0e0*/  ISETP.LT.OR P2, PT, R27, 0x59, !P1 ;  /* 0x000000591b00780c */ /* 0x000fe40004f41670 */
[C---:B------:R-:W-:Y:S02]  /*1a0f0*/  LOP3.LUT P0, RZ, R22.reuse, 0x8000, RZ, 0xc0, !PT ;  /* 0x0000800016ff7812 */ /* 0x040fe4000780c0ff */
[----:B------:R-:W-:-:S09]  /*1a100*/  LOP3.LUT R22, R22, 0xfffff7ff, RZ, 0xc0, !PT ;  /* 0xfffff7ff16167812 */ /* 0x000fd200078ec0ff */
[----:B------:R-:W-:Y:S02]  /*1a110*/  @!P2 IADD3 R93, P3, P4, R3, R10, R7 ;  /* 0x0000000a035da210 */ /* 0x000fe40007c7e007 */
[----:B------:R-:W-:Y:S02]  /*1a120*/  @P2 LOP3.LUT R22, R22, 0x800, RZ, 0xfc, !PT ;  /* 0x0000080016162812 */ /* 0x000fe400078efcff */
[----:B------:R-:W-:Y:S02]  /*1a130*/  @!P2 IADD3.X R91, R4, R29, R6, P3, P4 ;  /* 0x0000001d045ba210 */ /* 0x000fe40001fe8406 */
[----:B------:R-:W-:Y:S02]  /*1a140*/  LOP3.LUT P2, RZ, R0, 0x8000, RZ, 0xc0, !PT ;  /* 0x0000800000ff7812 */ /* 0x000fe4000784c0ff */
[----:B------:R-:W-:Y:S02]  /*1a150*/  PRMT R30, RZ, 0x7610, R30 ;  /* 0x00007610ff1e7816 */ /* 0x000fe4000000001e */
[----:B----4-:R-:W-:-:S04]  /*1a160*/  LOP3.LUT R23, R23, 0xff, RZ, 0xc0, !PT ;  /* 0x000000ff17177812 */ /* 0x010fc800078ec0ff */
[----:B------:R-:W-:-:S05]  /*1a170*/  F2FP.F16.E4M3.UNPACK_B R23, R23 ;  /* 0x00000017ff17723e */ /* 0x000fca00020006ff */
[----:B------:R-:W-:-:S05]  /*1a180*/  HADD2.F32 R23, -RZ, R23.H0_H0 ;  /* 0x20000017ff177230 */ /* 0x000fca0000004100 */
[----:B------:R-:W-:-:S04]  /*1a190*/  FMUL R23, R23, UR5 ;  /* 0x0000000517177c20 */ /* 0x000fc80008400000 */
[----:B---3--:R-:W-:Y:S01]  /*1a1a0*/  FFMA R23, R128, UR4, R23 ;  /* 0x0000000480177c23 */ /* 0x008fe20008000017 */
[----:B------:R-:W-:Y:S01]  /*1a1b0*/  ISETP.LT.OR P3, PT, R27, 0x5a, !P1 ;  /* 0x0000005a1b00780c */ /* 0x000fe20004f61670 */
[----:B------:R-:W3:Y:S03]  /*1a1c0*/  LDL.LU R128, [R1+0x2a4] ;  /* 0x0002a40001807983 */ /* 0x000ee60000300800 */
[----:B------:R-:W-:Y:S01]  /*1a1d0*/  F2FP.SATFINITE.E4M3.F32.PACK_AB_MERGE_C R23, RZ, R23, RZ ;  /* 0x00000017ff17723e */ /* 0x000fe200048070ff */
[----:B------:R-:W4:Y:S04]  /*1a1e0*/  LDL.LU R132, [R1+0x2a8] ;  /* 0x0002a80001847983 */ /* 0x000f280000300800 */
[----:B------:R0:W-:Y:S04]  /*1a1f0*/  @!P6 STG.E.U8 desc[UR6][R100.64+0x50], R23 ;  /* 0x000050176400e986 */ /* 0x0001e8000c101106 */
[----:B------:R-:W2:Y:S01]  /*1a200*/  @!P2 LDG.E.U8 R30, desc[UR6][R14.64+0x51] ;  /* 0x000051060e1ea981 */ /* 0x000ea2000c1e1100 */
[----:B------:R-:W-:-:S04]  /*1a210*/  @!P3 IADD3 R90, P5, P4, R3, R10, R7 ;  /* 0x0000000a035ab210 */ /* 0x000fc80007cbe007 */
[----:B------:R-:W-:Y:S02]  /*1a220*/  @!P3 IADD3.X R88, R4, R29, R6, P5, P4 ;  /* 0x0000001d0458b210 */ /* 0x000fe40002fe8406 */
[----:B------:R-:W-:Y:S02]  /*1a230*/  ISETP.LT.OR P4, PT, R27, 0x51, !P0 ;  /* 0x000000511b00780c */ /* 0x000fe40004781670 */
[----:B------:R-:W-:-:S04]  /*1a240*/  LOP3.LUT R22, R22, 0xffffefff, RZ, 0xc0, !PT ;  /* 0xffffefff16167812 */ /* 0x000fc800078ec0ff */
[----:B------:R-:W-:-:S04]  /*1a250*/  @P3 LOP3.LUT R22, R22, 0x1000, RZ, 0xfc, !PT ;  /* 0x0000100016163812 */ /* 0x000fc800078efcff */
[----:B------:R-:W-:-:S03]  /*1a260*/  LOP3.LUT R22, R22, 0xffffff7f, RZ, 0xc0, !PT ;  /* 0xffffff7f16167812 */ /* 0x000fc600078ec0ff */
[----:B0-----:R-:W-:Y:S02]  /*1a270*/  @!P4 IADD3 R23, P6, P5, R3, R10, R9 ;  /* 0x0000000a0317c210 */ /* 0x001fe40007dde009 */
[----:B------:R-:W-:Y:S02]  /*1a280*/  @P4 LOP3.LUT R22, R22, 0x80, RZ, 0xfc, !PT ;  /* 0x0000008016164812 */ /* 0x000fe400078efcff */
[----:B------:R-:W-:Y:S02]  /*1a290*/  @!P4 IADD3.X R28, R4, R29, R8, P6, P5 ;  /* 0x0000001d041cc210 */ /* 0x000fe400037ea408 */
[C---:B------:R-:W-:Y:S02]  /*1a2a0*/  ISETP.LT.OR P4, PT, R27.reuse, 0x51, !P1 ;  /* 0x000000511b00780c */ /* 0x040fe40004f81670 */
[----:B------:R-:W-:Y:S02]  /*1a2b0*/  ISETP.LT.OR P5, PT, R27, 0x52, !P0 ;  /* 0x000000521b00780c */ /* 0x000fe400047a1670 */
[----:B--2---:R-:W-:-:S04]  /*1a2c0*/  LOP3.LUT R30, R30, 0xff, RZ, 0xc0, !PT ;  /* 0x000000ff1e1e7812 */ /* 0x004fc800078ec0ff */
[----:B------:R-:W-:-:S05]  /*1a2d0*/  F2FP.F16.E4M3.UNPACK_B R30, R30 ;  /* 0x0000001eff1e723e */ /* 0x000fca00020006ff */
[----:B------:R-:W-:-:S05]  /*1a2e0*/  HADD2.F32 R30, -RZ, R30.H0_H0 ;  /* 0x2000001eff1e7230 */ /* 0x000fca0000004100 */
[----:B------:R-:W-:-:S04]  /*1a2f0*/  FMUL R30, R30, UR5 ;  /* 0x000000051e1e7c20 */ /* 0x000fc80008400000 */
[----:B------:R-:W-:Y:S01]  /*1a300*/  FFMA R30, R129, UR4, R30 ;  /* 0x00000004811e7c23 */ /* 0x000fe2000800001e */
[----:B------:R-:W-:Y:S01]  /*1a310*/  LOP3.LUT R22, R22, 0xffffdfff, RZ, 0xc0, !PT ;  /* 0xffffdfff16167812 */ /* 0x000fe200078ec0ff */
[----:B------:R-:W2:Y:S03]  /*1a320*/  LDL.LU R129, [R1+0x2ac] ;  /* 0x0002ac0001817983 */ /* 0x000ea60000300800 */
[----:B------:R-:W-:-:S05]  /*1a330*/  F2FP.SATFINITE.E4M3.F32.PACK_AB_MERGE_C R30, RZ, R30, RZ ;  /* 0x0000001eff1e723e */ /* 0x000fca00048070ff */
[----:B------:R0:W-:Y:S02]  /*1a340*/  @!P2 STG.E.U8 desc[UR6][R96.64+0x51], R30 ;  /* 0x0000511e6000a986 */ /* 0x0001e4000c101106 */
[----:B0-----:R-:W0:Y:S01]  /*1a350*/  @!P4 LDC.64 R30, c[0x0][0x5c0] ;  /* 0x00017000ff1ecb82 */ /* 0x001e220000000a00 */
[----:B------:R-:W-:-:S04]  /*1a360*/  @!P5 IADD3 R89, P2, P6, R3, R10, R9 ;  /* 0x0000000a0359d210 */ /* 0x000fc80007e5e009 */
[----:B------:R-:W-:Y:S02]  /*1a370*/  @!P5 IADD3.X R96, R4, R29, R8, P2, P6 ;  /* 0x0000001d0460d210 */ /* 0x000fe400017ec408 */
[----:B0-----:R-:W-:-:S05]  /*1a380*/  @!P4 IADD3 R30, P6, R98, R30, RZ ;  /* 0x0000001e621ec210 */ /* 0x001fca0007fde0ff */
[----:B------:R-:W-:Y:S01]  /*1a390*/  @!P4 IMAD.X R31, R92, 0x1, R31, P6 ;  /* 0x000000015c1fc824 */ /* 0x000fe200030e061f */
[----:B------:R-:W-:-:S06]  /*1a3a0*/  PRMT R92, RZ, 0x7610, R92 ;  /* 0x00007610ff5c7816 */ /* 0x000fcc000000005c */
[----:B------:R-:W3:Y:S01]  /*1a3b0*/  @!P4 LDG.E.U8 R92, desc[UR6][R16.64+0x50] ;  /* 0x00005006105cc981 */ /* 0x000ee2000c1e1100 */
[----:B------:R-:W-:Y:S02]  /*1a3c0*/  LOP3.LUT P2, RZ, R2, 0x80000000, RZ, 0xc0, !PT ;  /* 0x8000000002ff7812 */ /* 0x000fe4000784c0ff */
[----:B------:R-:W-:-:S11]  /*1a3d0*/  ISETP.LT.OR P6, PT, R27, 0x59, !P0 ;  /* 0x000000591b00780c */ /* 0x000fd600047c1670 */
[----:B------:R-:W-:-:S04]  /*1a3e0*/  @P2 LOP3.LUT R22, R22, 0x2000, RZ, 0xfc, !PT ;  /* 0x0000200016162812 */ /* 0x000fc800078efcff */
[----:B------:R-:W-:-:S04]  /*1a3f0*/  LOP3.LUT R22, R22, 0xfffffeff, RZ, 0xc0, !PT ;  /* 0xfffffeff16167812 */ /* 0x000fc800078ec0ff */
[----:B------:R-:W-:Y:S02]  /*1a400*/  @P5 LOP3.LUT R22, R22, 0x100, RZ, 0xfc, !PT ;  /* 0x0000010016165812 */ /* 0x000fe400078efcff */
[----:B---3--:R-:W-:-:S04]  /*1a410*/  LOP3.LUT R92, R92, 0xff, RZ, 0xc0, !PT ;  /* 0x000000ff5c5c7812 */ /* 0x008fc800078ec0ff */
[----:B------:R-:W-:-:S05]  /*1a420*/  F2FP.F16.E4M3.UNPACK_B R92, R92 ;  /* 0x0000005cff5c723e */ /* 0x000fca00020006ff */
[----:B------:R-:W-:-:S05]  /*1a430*/  HADD2.F32 R92, -RZ, R92.H0_H0 ;  /* 0x2000005cff5c7230 */ /* 0x000fca0000004100 */
[----:B------:R-:W-:-:S04]  /*1a440*/  FMUL R92, R92, UR5 ;  /* 0x000000055c5c7c20 */ /* 0x000fc80008400000 */
[----:B------:R-:W-:Y:S01]  /*1a450*/  FFMA R97, R128, UR4, R92 ;  /* 0x0000000480617c23 */ /* 0x000fe2000800005c */
[----:B------:R-:W-:Y:S01]  /*1a460*/  @!P6 IADD3 R92, P3, P2, R3, R10, R9 ;  /* 0x0000000a035ce210 */ /* 0x000fe20007a7e009 */
[----:B------:R-:W3:Y:S03]  /*1a470*/  LDL.LU R128, [R1+0x2b0] ;  /* 0x0002b00001807983 */ /* 0x000ee60000300800 */
[----:B------:R-:W-:Y:S02]  /*1a480*/  @!P6 IADD3.X R98, R4, R29, R8, P3, P2 ;  /* 0x0000001d0462e210 */ /* 0x000fe40001fe4408 */
[----:B------:R-:W-:Y:S02]  /*1a490*/  ISETP.LT.OR P3, PT, R27, 0x52, !P1 ;  /* 0x000000521b00780c */ /* 0x000fe40004f61670 */
[----:B------:R-:W-:-:S05]  /*1a4a0*/  F2FP.SATFINITE.E4M3.F32.PACK_AB_MERGE_C R97, RZ, R97, RZ ;  /* 0x00000061ff61723e */ /* 0x000fca00048070ff */
[----:B------:R0:W-:Y:S06]  /*1a4b0*/  @!P4 STG.E.U8 desc[UR6][R30.64+0x50], R97 ;  /* 0x000050611e00c986 */ /* 0x0001ec000c101106 */
[----:B0-----:R-:W0:Y:S02]  /*1a4c0*/  @!P3 LDC.64 R30, c[0x0][0x5c0] ;  /* 0x00017000ff1ebb82 */ /* 0x001e240000000a00 */
        /* <DEDUP_REMOVED lines=8> */
[----:B------:R-:W-:-:S13]  /*1a550*/  ISETP.LT.OR P1, PT, R27, 0x5a, !P0 ;  /* 0x0000005a1b00780c */ /* 0x000fda0004721670 */
[----:B------:R-:W-:-:S04]  /*1a560*/  @!P1 IADD3 R95, P6, P2, R3, R10, R9 ;  /* 0x0000000a035f9210 */ /* 0x000fc80007ade009 */
[----:B------:R-:W-:Y:S02]  /*1a570*/  @!P1 IADD3.X R97, R4, R29, R8, P6, P2 ;  /* 0x0000001d04619210 */ /* 0x000fe400037e4408 */
[----:B------:R-:W-:Y:S02]  /*1a580*/  LOP3.LUT P2, RZ, R22, 0x2000, RZ, 0xc0, !PT ;  /* 0x0000200016ff7812 */ /* 0x000fe4000784c0ff */
        /* <DEDUP_REMOVED lines=21> */
[C---:B------:R-:W-:Y:S02]  /*1a6e0*/  ISETP.LT.OR P6, PT, R27.reuse, 0x61, !P1 ;  /* 0x000000611b00780c */ /* 0x040fe40004fc1670 */
[----:B------:R-:W-:-:S11]  /*1a6f0*/  ISETP.LT.OR P2, PT, R27, 0x69, !P1 ;  /* 0x000000691b00780c */ /* 0x000fd60004f41670 */
[----:B------:R-:W-:-:S04]  /*1a700*/  @!P6 IADD3 R94, P3, P5, R3, R10, R7 ;  /* 0x0000000a035ee210 */ /* 0x000fc80007d7e007 */
[----:B------:R-:W-:Y:S02]  /*1a710*/  @!P6 IADD3.X R99, R4, R29, R6, P3, P5 ;  /* 0x0000001d0463e210 */ /* 0x000fe40001fea406 */
[----:B------:R-:W-:-:S13]  /*1a720*/  ISETP.LT.OR P3, PT, R27, 0x62, !P1 ;  /* 0x000000621b00780c */ /* 0x000fda0004f61670 */
[----:B------:R-:W-:-:S04]  /*1a730*/  @!P3 IADD3 R100, P5, P6, R3, R10, R7 ;  /* 0x0000000a0364b210 */ /* 0x000fc80007ebe007 */
[----:B------:R-:W-:Y:S02]  /*1a740*/  @!P3 IADD3.X R101, R4, R29, R6, P5, P6 ;  /* 0x0000001d0465b210 */ /* 0x000fe40002fec406 */
[----:B------:R-:W-:-:S04]  /*1a750*/  @!P2 IADD3 R104, P5, P6, R3, R10, R7 ;  /* 0x0000000a0368a210 */ /* 0x000fc80007ebe007 */
[----:B------:R-:W-:Y:S02]  /*1a760*/  @!P2 IADD3.X R108, R4, R29, R6, P5, P6 ;  /* 0x0000001d046ca210 */ /* 0x000fe40002fec406 */
[C---:B------:R-:W-:Y:S02]  /*1a770*/  LOP3.LUT P2, RZ, R22.reuse, 0x800, RZ, 0xc0, !PT ;  /* 0x0000080016ff7812 */ /* 0x040fe4000784c0ff */
[C---:B------:R-:W-:Y:S02]  /*1a780*/  LOP3.LUT P3, RZ, R22.reuse, 0x1000, RZ, 0xc0, !PT ;  /* 0x0000100016ff7812 */ /* 0x040fe4000786c0ff */
[----:B------:R-:W-:Y:S02]  /*1a790*/  LOP3.LUT R22, R22, 0xfffffdff, RZ, 0xc0, !PT ;  /* 0xfffffdff16167812 */ /* 0x000fe400078ec0ff */
[----:B------:R-:W-:Y:S02]  /*1a7a0*/  ISETP.LT.OR P6, PT, R27, 0x6a, !P1 ;  /* 0x0000006a1b00780c */ /* 0x000fe40004fc1670 */
[----:B------:R-:W-:-:S02]  /*1a7b0*/  @P1 LOP3.LUT R22, R22, 0x200, RZ, 0xfc, !PT ;  /* 0x0000020016161812 */ /* 0x000fc400078efcff */
        /* <DEDUP_REMOVED lines=14> */
[----:B------:R-:W-:-:S04]  /*1a8a0*/  @!P6 IADD3 R103, P4, P5, R3, R10, R7 ;  /* 0x0000000a0367e210 */ /* 0x000fc80007d9e007 */
[----:B------:R-:W-:Y:S02]  /*1a8b0*/  @!P6 IADD3.X R109, R4, R29, R6, P4, P5 ;  /* 0x0000001d046de210 */ /* 0x000fe400027ea406 */
[----:B------:R-:W-:Y:S02]  /*1a8c0*/  LOP3.LUT P4, RZ, R5, 0x8, RZ, 0xc0, !PT ;  /* 0x0000000805ff7812 */ /* 0x000fe4000788c0ff */
[----:B------:R-:W-:Y:S02]  /*1a8d0*/  ISETP.LT.OR P5, PT, R27, 0x61, !P0 ;  /* 0x000000611b00780c */ /* 0x000fe400047a1670 */
[----:B------:R-:W-:-:S09]  /*1a8e0*/  LOP3.LUT R0, R0, 0xfdffffff, RZ, 0xc0, !PT ;  /* 0xfdffffff00007812 */ /* 0x000fd200078ec0ff */
[----:B------:R-:W-:Y:S02]  /*1a8f0*/  @P4 LOP3.LUT R22, R22, 0x400, RZ, 0xfc, !PT ;  /* 0x0000040016164812 */ /* 0x000fe400078efcff */
[----:B------:R-:W-:Y:S02]  /*1a900*/  @!P5 IADD3 R93, P1, P4, R3, R10, R9 ;  /* 0x0000000a035dd210 */ /* 0x000fe40007c3e009 */
[----:B------:R-:W-:Y:S02]  /*1a910*/  @P5 LOP3.LUT R0, R0, 0x2000000, RZ, 0xfc, !PT ;  /* 0x0200000000005812 */ /* 0x000fe400078efcff */
[----:B------:R-:W-:Y:S02]  /*1a920*/  @!P5 IADD3.X R107, R4, R29, R8, P1, P4 ;  /* 0x0000001d046bd210 */ /* 0x000fe40000fe8408 */
        /* <DEDUP_REMOVED lines=15> */
[----:B------:R-:W-:Y:S02]  /*1aa20*/  LOP3.LUT R0, R0, 0xfeffffff, RZ, 0xc0, !PT ;  /* 0xfeffffff00007812 */ /* 0x000fe400078ec0ff */
[----:B------:R-:W-:Y:S02]  /*1aa30*/  @!P4 IADD3 R91, P1, P2, R3, R10, R9 ;  /* 0x0000000a035bc210 */ /* 0x000fe40007a3e009 */
[----:B------:R-:W-:Y:S02]  /*1aa40*/  @P4 LOP3.LUT R0, R0, 0x1000000, RZ, 0xfc, !PT ;  /* 0x0100000000004812 */ /* 0x000fe400078efcff */
[----:B------:R-:W-:Y:S02]  /*1aa50*/  @!P4 IADD3.X R106, R4, R29, R8, P1, P2 ;  /* 0x0000001d046ac210 */ /* 0x000fe40000fe4408 */
[----:B------:R-:W-:-:S02]  /*1aa60*/  LOP3.LUT P4, RZ, R22, 0x400, RZ, 0xc0, !PT ;  /* 0x0000040016ff7812 */ /* 0x000fc4000788c0ff */
        /* <DEDUP_REMOVED lines=19> */
[----:B0-----:R-:W-:-:S06]  /*1aba0*/  PRMT R30, RZ, 0x7610, R30 ;  /* 0x00007610ff1e7816 */ /* 0x001fcc000000001e */
[----:B------:R-:W4:Y:S01]  /*1abb0*/  @!P6 LDG.E.U8 R30, desc[UR6][R18.64+0x51] ;  /* 0x00005106121ee981 */ /* 0x000f22000c1e1100 */
[----:B------:R-:W-:Y:S02]  /*1abc0*/  LOP3.LUT R0, R0, 0xff7fffff, RZ, 0xc0, !PT ;  /* 0xff7fffff00007812 */ /* 0x000fe400078ec0ff */
[----:B------:R-:W-:Y:S02]  /*1abd0*/  @!P5 IADD3 R90, P2, P3, R3, R10, R9 ;  /* 0x0000000a035ad210 */ /* 0x000fe40007b5e009 */
[----:B------:R-:W-:Y:S02]  /*1abe0*/  @P5 LOP3.LUT R0, R0, 0x800000, RZ, 0xfc, !PT ;  /* 0x0080000000005812 */ /* 0x000fe400078efcff */
[----:B------:R-:W-:Y:S02]  /*1abf0*/  @!P5 IADD3.X R102, R4, R29, R8, P2, P3 ;  /* 0x0000001d0466d210 */ /* 0x000fe400017e6408 */
[----:B------:R-:W-:Y:S02]  /*1ac00*/  ISETP.LT.OR P5, PT, R27, 0x6a, !P0 ;  /* 0x0000006a1b00780c */ /* 0x000fe400047a1670 */
[----:B------:R-:W-:-:S04]  /*1ac10*/  LOP3.LUT P1, RZ, R22, 0x200, RZ, 0xc0, !PT ;  /* 0x0000020016ff7812 */ /* 0x000fc8000782c0ff */
[----:B------:R-:W-:-:S07]  /*1ac20*/  ISETP.LT.OR P4, PT, R27, 0x71, !P1 ;  /* 0x000000711b00780c */ /* 0x000fce0004f81670 */
[----:B------:R-:W-:-:S04]  /*1ac30*/  @!P5 IADD3 R105, P2, P3, R3, R10, R9 ;  /* 0x0000000a0369d210 */ /* 0x000fc80007b5e009 */
[----:B------:R-:W-:Y:S02]  /*1ac40*/  @!P5 IADD3.X R110, R4, R29, R8, P2, P3 ;  /* 0x0000001d046ed210 */ /* 0x000fe400017e6408 */
[----:B------:R-:W-:-:S04]  /*1ac50*/  @!P4 IADD3 R151, P2, P3, R3, R10, R7 ;  /* 0x0000000a0397c210 */ /* 0x000fc80007b5e007 */
[----:B------:R-:W-:Y:S02]  /*1ac60*/  @!P4 IADD3.X R152, R4, R29, R6, P2, P3 ;  /* 0x0000001d0498c210 */ /* 0x000fe400017e6406 */
[----:B------:R-:W-:Y:S02]  /*1ac70*/  LOP3.LUT P4, RZ, R22, 0x80, RZ, 0xc0, !PT ;  /* 0x0000008016ff7812 */ /* 0x000fe4000788c0ff */
        /* <DEDUP_REMOVED lines=9> */
[----:B------:R-:W-:Y:S01]  /*1ad10*/  ISETP.LT.OR P6, PT, R27, 0x72, !P1 ;  /* 0x000000721b00780c */ /* 0x000fe20004fc1670 */
[----:B0-----:R-:W0:-:S12]  /*1ad20*/  @!P4 LDC.64 R30, c[0x0][0x5c0] ;  /* 0x00017000ff1ecb82 */ /* 0x001e180000000a00 */
[----:B------:R-:W-:-:S04]  /*1ad30*/  @!P6 IADD3 R120, P2, P3, R3, R10, R7 ;  /* 0x0000000a0378e210 */ /* 0x000fc80007b5e007 */
[----:B------:R-:W-:Y:S02]  /*1ad40*/  @!P6 IADD3.X R150, R4, R29, R6, P2, P3 ;  /* 0x0000001d0496e210 */ /* 0x000fe400017e6406 */
[----:B0-----:R-:W-:Y:S02]  /*1ad50*/  @!P4 IADD3 R30, P2, R23, R30, RZ ;  /* 0x0000001e171ec210 */ /* 0x001fe40007f5e0ff */
[----:B------:R-:W-:-:S06]  /*1ad60*/  PRMT R23, RZ, 0x7610, R23 ;  /* 0x00007610ff177816 */ /* 0x000fcc0000000017 */
[----:B------:R-:W4:Y:S01]  /*1ad70*/  @!P4 LDG.E.U8 R23, desc[UR6][R20.64+0x50] ;  /* 0x000050061417c981 */ /* 0x000f22000c1e1100 */
[----:B------:R-:W-:Y:S01]  /*1ad80*/  @P5 LOP3.LUT R0, R0, 0x200000, RZ, 0xfc, !PT ;  /* 0x0020000000005812 */ /* 0x000fe200078efcff */
[----:B------:R-:W-:Y:S01]  /*1ad90*/  @!P4 IMAD.X R31, R28, 0x1, R31, P2 ;  /* 0x000000011c1fc824 */ /* 0x000fe200010e061f */
        /* <DEDUP_REMOVED lines=10> */
[----:B0-----:R-:W-:Y:S01]  /*1ae40*/  PRMT R23, RZ, 0x7610, R23 ;  /* 0x00007610ff177816 */ /* 0x001fe20000000017 */
[----:B------:R-:W0:Y:S05]  /*1ae50*/  @!P5 LDC.64 R30, c[0x0][0x5c0] ;  /* 0x00017000ff1edb82 */ /* 0x000e2a0000000a00 */
[----:B------:R-:W4:Y:S01]  /*1ae60*/  @!P5 LDG.E.U8 R23, desc[UR6][R20.64+0x51] ;  /* 0x000051061417d981 */ /* 0x000f22000c1e1100 */
[----:B------:R-:W-:-:S04]  /*1ae70*/  @!P6 IADD3 R117, P2, P3, R3, R10, R7 ;  /* 0x0000000a0375e210 */ /* 0x000fc80007b5e007 */
[----:B------:R-:W-:Y:S02]  /*1ae80*/  @!P6 IADD3.X R146, R4, R29, R6, P2, P3 ;  /* 0x0000001d0492e210 */ /* 0x000fe400017e6406 */
        /* <DEDUP_REMOVED lines=11> */
[----:B------:R0:W-:Y:S01]  /*1af40*/  @!P5 STG.E.U8 desc[UR6][R30.64+0x51], R23 ;  /* 0x000051171e00d986 */ /* 0x0001e2000c101106 */
[----:B------:R-:W-:-:S02]  /*1af50*/  LOP3.LUT P5, RZ, R5, 0x200, RZ, 0xc0, !PT ;  /* 0x0000020005ff7812 */ /* 0x000fc400078ac0ff */
[----:B0-----:R-:W-:-:S11]  /*1af60*/  PRMT R23, RZ, 0x7610, R23 ;  /* 0x00007610ff177816 */ /* 0x001fd60000000017 */
[----:B------:R-:W2:Y:S01]  /*1af70*/  @!P5 LDG.E.U8 R23, desc[UR6][R18.64+0x58] ;  /* 0x000058061217d981 */ /* 0x000ea2000c1e1100 */
[----:B------:R-:W-:-:S04]  /*1af80*/  @!P6 IADD3 R116, P3, P4, R3, R10, R7 ;  /* 0x0000000a0374e210 */ /* 0x000fc80007c7e007 */
        /* <DEDUP_REMOVED lines=11> */
[----:B------:R-:W-:Y:S02]  /*1b040*/  ISETP.LT.OR P6, PT, R27, 0x71, !P0 ;  /* 0x000000711b00780c */ /* 0x000fe400047c1670 */
[----:B------:R-:W-:-:S11]  /*1b050*/  LOP3.LUT R0, R0, 0xfffdffff, RZ, 0xc0, !PT ;  /* 0xfffdffff00007812 */ /* 0x000fd600078ec0ff */
[----:B------:R-:W-:Y:S02]  /*1b060*/  @!P6 IADD3 R115, P2, P3, R3, R10, R9 ;  /* 0x0000000a0373e210 */ /* 0x000fe40007b5e009 */
[----:B------:R-:W-:Y:S02]  /*1b070*/  @P6 LOP3.LUT R0, R0, 0x20000, RZ, 0xfc, !PT ;  /* 0x0002000000006812 */ /* 0x000fe400078efcff */
[----:B------:R-:W-:Y:S02]  /*1b080*/  @!P6 IADD3.X R119, R4, R29, R8, P2, P3 ;  /* 0x0000001d0477e210 */ /* 0x000fe400017e6408 */
[----:B------:R-:W-:Y:S02]  /*1b090*/  ISETP.LT.OR P6, PT, R27, 0x72, !P0 ;  /* 0x000000721b00780c */ /* 0x000fe400047c1670 */
[----:B------:R-:W-:-:S11]  /*1b0a0*/  LOP3.LUT R0, R0, 0xffff7fff, RZ, 0xc0, !PT ;  /* 0xffff7fff00007812 */ /* 0x000fd600078ec0ff */
[----:B------:R-:W-:Y:S02]  /*1b0b0*/  @!P6 IADD3 R121, P2, P3, R3, R10, R9 ;  /* 0x0000000a0379e210 */ /* 0x000fe40007b5e009 */
[----:B------:R-:W-:Y:S02]  /*1b0c0*/  @P6 LOP3.LUT R0, R0, 0x8000, RZ, 0xfc, !PT ;  /* 0x0000800000006812 */ /* 0x000fe400078efcff */
[----:B------:R-:W-:Y:S02]  /*1b0d0*/  @!P6 IADD3.X R123, R4, R29, R8, P2, P3 ;  /* 0x0000001d047be210 */ /* 0x000fe400017e6408 */
[----:B------:R-:W-:Y:S02]  /*1b0e0*/  LOP3.LUT P6, RZ, R22, 0x40, RZ, 0xc0, !PT ;  /* 0x0000004016ff7812 */ /* 0x000fe400078cc0ff */
[----:B------:R-:W-:-:S11]  /*1b0f0*/  ISETP.LT.OR P5, PT, R27, 0x79, !P0 ;  /* 0x000000791b00780c */ /* 0x000fd600047a1670 */
[----:B------:R-:W0:Y:S01]  /*1b100*/  @!P6 LDC.64 R30, c[0x0][0x5c0] ;  /* 0x00017000ff1eeb82 */ /* 0x000e220000000a00 */
[----:B--2---:R-:W-:-:S04]  /*1b110*/  LOP3.LUT R23, R23, 0xff, RZ, 0xc0, !PT ;  /* 0x000000ff17177812 */ /* 0x004fc800078ec0ff */
[----:B------:R-:W-:-:S05]  /*1b120*/  F2FP.F16.E4M3.UNPACK_B R23, R23 ;  /* 0x00000017ff17723e */ /* 0x000fca00020006ff */
[----:B------:R-:W-:-:S05]  /*1b130*/  HADD2.F32 R23, -RZ, R23.H0_H0 ;  /* 0x20000017ff177230 */ /* 0x000fca0000004100 */
[----:B------:R-:W-:-:S04]  /*1b140*/  FMUL R23, R23, UR5 ;  /* 0x0000000517177c20 */ /* 0x000fc80008400000 */
[----:B---3--:R-:W-:Y:S01]  /*1b150*/  FFMA R23, R128, UR4, R23 ;  /* 0x0000000480177c23 */ /* 0x008fe20008000017 */
[----:B------:R-:W-:Y:S01]  /*1b160*/  @!P5 IADD3 R129, P2, P3, R3, R10, R9 ;  /* 0x0000000a0381d210 */ /* 0x000fe20007b5e009 */
[----:B------:R-:W2:Y:S03]  /*1b170*/  LDL.LU R128, [R1+0x2d8] ;  /* 0x0002d80001807983 */ /* 0x000ea60000300800 */
[----:B------:R-:W-:Y:S01]  /*1b180*/  F2FP.SATFINITE.E4M3.F32.PACK_AB_MERGE_C R23, RZ, R23, RZ ;  /* 0x00000017ff17723e */ /* 0x000fe200048070ff */
[----:B------:R-:W3:Y:S04]  /*1b190*/  LDL.LU R134, [R1+0x2dc] ;  /* 0x0002dc0001867983 */ /* 0x000ee80000300800 */
[----:B------:R1:W-:Y:S02]  /*1b1a0*/  @!P4 STG.E.U8 desc[UR6][R130.64+0x59], R23 ;  /* 0x000059178200c986 */ /* 0x0003e4000c101106 */
[----:B-1----:R-:W-:-:S06]  /*1b1b0*/  PRMT R23, RZ, 0x7610, R23 ;  /* 0x00007610ff177816 */ /* 0x002fcc0000000017 */
[----:B------:R-:W4:Y:S01]  /*1b1c0*/  @!P6 LDG.E.U8 R23, desc[UR6][R20.64+0x58] ;  /* 0x000058061417e981 */ /* 0x000f22000c1e1100 */
[----:B------:R-:W-:Y:S02]  /*1b1d0*/  ISETP.LT.OR P4, PT, R27, 0x7a, !P0 ;  /* 0x0000007a1b00780c */ /* 0x000fe40004781670 */
[----:B------:R-:W-:Y:S02]  /*1b1e0*/  @!P5 IADD3.X R138, R4, R29, R8, P2, P3 ;  /* 0x0000001d048ad210 */ /* 0x000fe400017e6408 */
[----:B------:R-:W-:-:S09]  /*1b1f0*/  LOP3.LUT R0, R0, 0xfffffffd, RZ, 0xc0, !PT ;  /* 0xfffffffd00007812 */ /* 0x000fd200078ec0ff */
[----:B------:R-:W-:-:S04]  /*1b200*/  @!P4 IADD3 R130, P2, P3, R3, R10, R9 ;  /* 0x0000000a0382c210 */ /* 0x000fc80007b5e009 */
[----:B------:R-:W-:Y:S02]  /*1b210*/  @!P4 IADD3.X R133, R4, R29, R8, P2, P3 ;  /* 0x0000001d0485c210 */ /* 0x000fe400017e6408 */
[----:B0-----:R-:W-:Y:S02]  /*1b220*/  @!P6 IADD3 R30, P2, R92, R30, RZ ;  /* 0x0000001e5c1ee210 */ /* 0x001fe40007f5e0ff */
[----:B------:R-:W-:Y:S02]  /*1b230*/  @P5 LOP3.LUT R0, R0, 0x2, RZ, 0xfc, !PT ;  /* 0x0000000200005812 */ /* 0x000fe400078efcff */
[----:B------:R-:W-:Y:S01]  /*1b240*/  ISETP.LT.OR P5, PT, R27, 0x5a, !P0 ;  /* 0x0000005a1b00780c */ /* 0x000fe200047a1670 */
[----:B------:R-:W-:Y:S01]  /*1b250*/  @!P6 IMAD.X R31, R98, 0x1, R31, P2 ;  /* 0x00000001621fe824 */ /* 0x000fe200010e061f */
[----:B----4-:R-:W-:-:S04]  /*1b260*/  LOP3.LUT R23, R23, 0xff, RZ, 0xc0, !PT ;  /* 0x000000ff17177812 */ /* 0x010fc800078ec0ff */
[----:B------:R-:W-:-:S05]  /*1b270*/  F2FP.F16.E4M3.UNPACK_B R23, R23 ;  /* 0x00000017ff17723e */ /* 0x000fca00020006ff */
[----:B------:R-:W-:-:S05]  /*1b280*/  HADD2.F32 R23, -RZ, R23.H0_H0 ;  /* 0x20000017ff177230 */ /* 0x000fca0000004100 */
[----:B------:R-:W-:-:S04]  /*1b290*/  FMUL R23, R23, UR5 ;  /* 0x0000000517177c20 */ /* 0x000fc80008400000 */
[----:B------:R-:W-:Y:S01]  /*1b2a0*/  FFMA R23, R132, UR4, R23 ;  /* 0x0000000484177c23 */ /* 0x000fe20008000017 */
[----:B------:R-:W-:Y:S01]  /*1b2b0*/  LOP3.LUT R0, R0, 0xfffffffe, RZ, 0xc0, !PT ;  /* 0xfffffffe00007812 */ /* 0x000fe200078ec0ff */
[----:B------:R-:W4:Y:S03]  /*1b2c0*/  LDL.LU R132, [R1+0x2e0] ;  /* 0x0002e00001847983 */ /* 0x000f260000300800 */
[----:B------:R-:W-:-:S05]  /*1b2d0*/  F2FP.SATFINITE.E4M3.F32.PACK_AB_MERGE_C R23, RZ, R23, RZ ;  /* 0x00000017ff17723e */ /* 0x000fca00048070ff */
[----:B------:R0:W-:Y:S02]  /*1b2e0*/  @!P6 STG.E.U8 desc[UR6][R30.64+0x58], R23 ;  /* 0x000058171e00e986 */ /* 0x0001e4000c101106 */
[----:B0-----:R-:W-:Y:S01]  /*1b2f0*/  PRMT R23, RZ, 0x7610, R23 ;  /* 0x00007610ff177816 */ /* 0x001fe20000000017 */
[----:B------:R-:W0:Y:S05]  /*1b300*/  @!P5 LDC.64 R30, c[0x0][0x5c0] ;  /* 0x00017000ff1edb82 */ /* 0x000e2a0000000a00 */
[----:B------:R-:W2:Y:S01]  /*1b310*/  @!P5 LDG.E.U8 R23, desc[UR6][R20.64+0x59] ;  /* 0x000059061417d981 */ /* 0x000ea2000c1e1100 */
[----:B------:R-:W-:Y:S02]  /*1b320*/  @P4 LOP3.LUT R0, R0, 0x1, RZ, 0xfc, !PT ;  /* 0x0000000100004812 */ /* 0x000fe400078efcff */
[----:B------:R-:W-:-:S02]  /*1b330*/  ISETP.LT.OR P4, PT, R27, 0x81, !P1 ;  /* 0x000000811b00780c */ /* 0x000fc40004f81670 */
[----:B------:R-:W-:-:S11]  /*1b340*/  ISETP.LT.OR P6, PT, R27, 0x82, !P1 ;  /* 0x000000821b00780c */ /* 0x000fd60004fc1670 */
[----:B------:R-:W-:-:S04]  /*1b350*/  @!P4 IADD3 R148, P2, P3, R3, R10, R7 ;  /* 0x0000000a0394c210 */ /* 0x000fc80007b5e007 */
[----:B------:R-:W-:Y:S02]  /*1b360*/  @!P4 IADD3.X R149, R4, R29, R6, P2, P3 ;  /* 0x0000001d0495c210 */ /* 0x000fe400017e6406 */
[----:B------:R-:W-:-:S04]  /*1b370*/  @!P6 IADD3 R145, P3, P4, R3, R10, R7 ;  /* 0x0000000a0391e210 */ /* 0x000fc80007c7e007 */
[----:B------:R-:W-:Y:S02]  /*1b380*/  @!P6 IADD3.X R147, R4, R29, R6, P3, P4 ;  /* 0x0000001d0493e210 */ /* 0x000fe40001fe8406 */
[----:B------:R-:W-:Y:S02]  /*1b390*/  ISETP.LT.OR P4, PT, R27, 0x89, !P1 ;  /* 0x000000891b00780c */ /* 0x000fe40004f81670 */
[----:B0-----:R-:W-:Y:S02]  /*1b3a0*/  @!P5 IADD3 R30, P2, R95, R30, RZ ;  /* 0x0000001e5f1ed210 */ /* 0x001fe40007f5e0ff */
[----:B------:R-:W-:-:S03]  /*1b3b0*/  ISETP.GE.AND P6, PT, R26, 0x1, PT ;  /* 0x000000011a00780c */ /* 0x000fc60003fc6270 */
[----:B------:R-:W-:-:S06]  /*1b3c0*/  @!P5 IMAD.X R31, R97, 0x1, R31, P2 ;  /* 0x00000001611fd824 */ /* 0x000fcc00010e061f */
[----:B------:R-:W-:-:S04]  /*1b3d0*/  @!P4 IADD3 R140, P2, P3, R3, R10, R7 ;  /* 0x0000000a038cc210 */ /* 0x000fc80007b5e007 */
[----:B------:R-:W-:Y:S02]  /*1b3e0*/  @!P4 IADD3.X R144, R4, R29, R6, P2, P3 ;  /* 0x0000001d0490c210 */ /* 0x000fe400017e6406 */
[----:B------:R-:W-:Y:S02]  /*1b3f0*/  ISETP.LT.OR P2, PT, R27, 0x61, !P6 ;  /* 0x000000611b00780c */ /* 0x000fe40007741670 */
[----:B--2---:R-:W-:-:S04]  /*1b400*/  LOP3.LUT R23, R23, 0xff, RZ, 0xc0, !PT ;  /* 0x000000ff17177812 */ /* 0x004fc800078ec0ff */
[----:B------:R-:W-:-:S05]  /*1b410*/  F2FP.F16.E4M3.UNPACK_B R23, R23 ;  /* 0x00000017ff17723e */ /* 0x000fca00020006ff */
[----:B------:R-:W-:-:S05]  /*1b420*/  HADD2.F32 R23, -RZ, R23.H0_H0 ;  /* 0x20000017ff177230 */ /* 0x000fca0000004100 */
[----:B------:R-:W-:-:S04]  /*1b430*/  FMUL R23, R23, UR5 ;  /* 0x0000000517177c20 */ /* 0x000fc80008400000 */
[----:B------:R-:W-:Y:S01]  /*1b440*/  FFMA R23, R128, UR4, R23 ;  /* 0x0000000480177c23 */ /* 0x000fe20008000017 */
[----:B------:R-:W-:Y:S01]  /*1b450*/  LOP3.LUT P4, RZ, R5, 0x8000, RZ, 0xc0, !PT ;  /* 0x0000800005ff7812 */ /* 0x000fe2000788c0ff */
[----:B------:R-:W2:Y:S03]  /*1b460*/  LDL.LU R128, [R1+0x2e4] ;  /* 0x0002e40001807983 */ /* 0x000ea60000300800 */
[----:B------:R-:W-:-:S05]  /*1b470*/  F2FP.SATFINITE.E4M3.F32.PACK_AB_MERGE_C R23, RZ, R23, RZ ;  /* 0x00000017ff17723e */ /* 0x000fca00048070ff */
[----:B------:R0:W-:Y:S02]  /*1b480*/  @!P5 STG.E.U8 desc[UR6][R30.64+0x59], R23 ;  /* 0x000059171e00d986 */ /* 0x0001e4000c101106 */
[----:B0-----:R-:W-:Y:S01]  /*1b490*/  PRMT R23, RZ, 0x7610, R23 ;  /* 0x00007610ff177816 */ /* 0x001fe20000000017 */
[----:B------:R-:W0:Y:S05]  /*1b4a0*/  @!P2 LDC.64 R30, c[0x0][0x5c0] ;  /* 0x00017000ff1eab82 */ /* 0x000e2a0000000a00 */
        /* <DEDUP_REMOVED lines=20> */
[----:B----4-:R-:W-:Y:S01]  /*1b5f0*/  FFMA R23, R132, UR4, R23 ;  /* 0x0000000484177c23 */ /* 0x010fe20008000017 */
[----:B------:R-:W-:Y:S01]  /*1b600*/  LOP3.LUT P5, RZ, R5, 0x4000, RZ, 0xc0, !PT ;  /* 0x0000400005ff7812 */ /* 0x000fe200078ac0ff */
[----:B------:R-:W3:Y:S03]  /*1b610*/  LDL.LU R132, [R1+0x2e8] ;  /* 0x0002e80001847983 */ /* 0x000ee60000300800 */
[----:B------:R-:W-:-:S05]  /*1b620*/  F2FP.SATFINITE.E4M3.F32.PACK_AB_MERGE_C R23, RZ, R23, RZ ;  /* 0x00000017ff17723e */ /* 0x000fca00048070ff */
[----:B------:R0:W-:Y:S02]  /*1b630*/  @!P2 STG.E.U8 desc[UR6][R30.64+0x61], R23 ;  /* 0x000061171e00a986 */ /* 0x0001e4000c101106 */
[----:B0-----:R-:W-:-:S06]  /*1b640*/  PRMT R23, RZ, 0x7610, R23 ;  /* 0x00007610ff177816 */ /* 0x001fcc0000000017 */
[----:B------:R-:W4:Y:S01]  /*1b650*/  @!P4 LDG.E.U8 R23, desc[UR6][R12.64+0x60] ;  /* 0x000060060c17c981 */ /* 0x000f22000c1e1100 */
[----:B------:R-:W-:-:S04]  /*1b660*/  LOP3.LUT R22, R22, 0xffffffdf, RZ, 0xc0, !PT ;  /* 0xffffffdf16167812 */ /* 0x000fc800078ec0ff */
[----:B------:R-:W-:Y:S02]  /*1b670*/  @P5 LOP3.LUT R22, R22, 0x20, RZ, 0xfc, !PT ;  /* 0x0000002016165812 */ /* 0x000fe400078efcff */
[----:B------:R-:W-:-:S13]  /*1b680*/  ISETP.LT.OR P5, PT, R27, 0x8a, !P1 ;  /* 0x0000008a1b00780c */ /* 0x000fda0004fa1670 */
[----:B------:R-:W-:-:S04]  /*1b690*/  @!P5 IADD3 R134, P2, P3, R3, R10, R7 ;  /* 0x0000000a0386d210 */ /* 0x000fc80007b5e007 */
[----:B------:R-:W-:Y:S02]  /*1b6a0*/  @!P5 IADD3.X R135, R4, R29, R6, P2, P3 ;  /* 0x0000001d0487d210 */ /* 0x000fe400017e6406 */
[----:B------:R-:W-:Y:S02]  /*1b6b0*/  ISETP.LT.OR P5, PT, R27, 0x81, !P0 ;  /* 0x000000811b00780c */ /* 0x000fe400047a1670 */
[----:B------:R-:W-:-:S11]  /*1b6c0*/  LOP3.LUT R0, R0, 0xffffffdf, RZ, 0xc0, !PT ;  /* 0xffffffdf00007812 */ /* 0x000fd600078ec0ff */
[----:B------:R-:W-:Y:S02]  /*1b6d0*/  @!P5 IADD3 R136, P3, P2, R3, R10, R9 ;  /* 0x0000000a0388d210 */ /* 0x000fe40007a7e009 */
[----:B------:R-:W-:Y:S02]  /*1b6e0*/  @P5 LOP3.LUT R0, R0, 0x20, RZ, 0xfc, !PT ;  /* 0x0000002000005812 */ /* 0x000fe400078efcff */
        /* <DEDUP_REMOVED lines=13> */
[----:B------:R-:W-:-:S13]  /*1b7c0*/  ISETP.LT.OR P4, PT, R27, 0x82, !P0 ;  /* 0x000000821b00780c */ /* 0x000fda0004781670 */
[----:B------:R-:W-:Y:S02]  /*1b7d0*/  @!P4 IADD3 R139, P3, P2, R3, R10, R9 ;  /* 0x0000000a038bc210 */ /* 0x000fe40007a7e009 */
[----:B------:R-:W-:Y:S02]  /*1b7e0*/  @P4 LOP3.LUT R0, R0, 0x10, RZ, 0xfc, !PT ;  /* 0x0000001000004812 */ /* 0x000fe400078efcff */
[----:B------:R-:W-:Y:S02]  /*1b7f0*/  @!P4 IADD3.X R143, R4, R29, R8, P3, P2 ;  /* 0x0000001d048fc210 */ /* 0x000fe40001fe4408 */
[----:B------:R-:W-:-:S13]  /*1b800*/  ISETP.LT.OR P4, PT, R27, 0x89, !P0 ;  /* 0x000000891b00780c */ /* 0x000fda0004781670 */
[----:B------:R-:W-:-:S04]  /*1b810*/  @!P4 IADD3 R142, P3, P2, R3, R10, R9 ;  /* 0x0000000a038ec210 */ /* 0x000fc80007a7e009 */
        /* <DEDUP_REMOVED lines=22> */
[----:B------:R-:W-:Y:S01]  /*1b980*/  F2FP.SATFINITE.E4M3.F32.PACK_AB_MERGE_C R23, RZ, R23, RZ ;  /* 0x00000017ff17723e */ /* 0x000fe200048070ff */
[----:B------:R-:W4:Y:S04]  /*1b990*/  LDL.LU R208, [R1+0x2f8] ;  /* 0x0002f80001d07983 */ /* 0x000f280000300800 */
[----:B------:R0:W-:Y:S01]  /*1b9a0*/  @!P2 STG.E.U8 desc[UR6][R30.64+0x68], R23 ;  /* 0x000068171e00a986 */ /* 0x0001e2000c101106 */
[----:B------:R-:W-:-:S02]  /*1b9b0*/  ISETP.LT.OR P2, PT, R27, 0x6a, !P6 ;  /* 0x0000006a1b00780c */ /* 0x000fc40007741670 */
[----:B------:R-:W-:Y:S01]  /*1b9c0*/  LOP3.LUT R0, R0, 0xfffffff7, RZ, 0xc0, !PT ;  /* 0xfffffff700007812 */ /* 0x000fe200078ec0ff */
[----:B------:R-:W4:Y:S01]  /*1b9d0*/  LDL.LU R153, [R1+0x2fc] ;  /* 0x0002fc0001997983 */ /* 0x000f220000300800 */
[----:B0-----:R-:W-:-:S03]  /*1b9e0*/  PRMT R23, RZ, 0x7610, R23 ;  /* 0x00007610ff177816 */ /* 0x001fc60000000017 */
[----:B------:R-:W4:Y:S06]  /*1b9f0*/  LDL.LU R207, [R1+0x300] ;  /* 0x0003000001cf7983 */ /* 0x000f2c0000300800 */
        /* <DEDUP_REMOVED lines=13> */
[----:B------:R-:W-:Y:S02]  /*1bad0*/  @P4 LOP3.LUT R0, R0, 0x8, RZ, 0xfc, !PT ;  /* 0x0000000800004812 */ /* 0x000fe400078efcff */
[----:B------:R-:W-:Y:S02]  /*1bae0*/  LOP3.LUT P4, RZ, R5, 0x100000, RZ, 0xc0, !PT ;  /* 0x0010000005ff7812 */ /* 0x000fe4000788c0ff */
[----:B------:R-:W-:-:S11]  /*1baf0*/  LOP3.LUT R22, R22, 0xffffffef, RZ, 0xc0, !PT ;  /* 0xffffffef16167812 */ /* 0x000fd600078ec0ff */
[----:B------:R-:W-:Y:S02]  /*1bb00*/  @P4 LOP3.LUT R22, R22, 0x10, RZ, 0xfc, !PT ;  /* 0x0000001016164812 */ /* 0x000fe400078efcff */
[----:B------:R-:W-:Y:S02]  /*1bb10*/  ISETP.LT.OR P4, PT, R27, 0x8a, !P0 ;  /* 0x0000008a1b00780c */ /* 0x000fe40004781670 */
[----:B------:R-:W-:-:S11]  /*1bb20*/  LOP3.LUT R0, R0, 0xfffffffb, RZ, 0xc0, !PT ;  /* 0xfffffffb00007812 */ /* 0x000fd600078ec0ff */
[----:B------:R-:W-:Y:S02]  /*1bb30*/  @!P4 IADD3 R132, P3, P2, R3, R10, R9 ;  /* 0x0000000a0384c210 */ /* 0x000fe40007a7e009 */
[----:B------:R-:W-:Y:S02]  /*1bb40*/  @P4 LOP3.LUT R0, R0, 0x4, RZ, 0xfc, !PT ;  /* 0x0000000400004812 */ /* 0x000fe400078efcff */
[----:B------:R-:W-:Y:S02]  /*1bb50*/  @!P4 IADD3.X R131, R4, R29, R8, P3, P2 ;  /* 0x0000001d0483c210 */ /* 0x000fe40001fe4408 */
[----:B------:R-:W-:Y:S02]  /*1bb60*/  ISETP.LT.OR P4, PT, R27, 0x91, !P1 ;  /* 0x000000911b00780c */ /* 0x000fe40004f81670 */
[----:B---3--:R-:W-:-:S04]  /*1bb70*/  LOP3.LUT R23, R23, 0xff, RZ, 0xc0, !PT ;  /* 0x000000ff17177812 */ /* 0x008fc800078ec0ff */
[----:B------:R-:W-:-:S05]  /*1bb80*/  F2FP.F16.E4M3.UNPACK_B R23, R23 ;  /* 0x00000017ff17723e */ /* 0x000fca00020006ff */
[----:B------:R-:W-:-:S05]  /*1bb90*/  HADD2.F32 R23, -RZ, R23.H0_H0 ;  /* 0x20000017ff177230 */ /* 0x000fca0000004100 */
[----:B------:R-:W-:-:S04]  /*1bba0*/  FMUL R23, R23, UR5 ;  /* 0x0000000517177c20 */ /* 0x000fc80008400000 */
[----:B--2---:R-:W-:Y:S01]  /*1bbb0*/  FFMA R23, R128, UR4, R23 ;  /* 0x0000000480177c23 */ /* 0x004fe20008000017 */
[----:B------:R-:W-:-:S04]  /*1bbc0*/  @!P4 IADD3 R128, P3, P2, R3, R10, R7 ;  /* 0x0000000a0380c210 */ /* 0x000fc80007a7e007 */
[----:B------:R-:W-:Y:S02]  /*1bbd0*/  @!P4 IADD3.X R127, R4, R29, R6, P3, P2 ;  /* 0x0000001d047fc210 */ /* 0x000fe40001fe4406 */
[----:B------:R-:W-:Y:S02]  /*1bbe0*/  ISETP.LT.OR P4, PT, R27, 0x92, !P1 ;  /* 0x000000921b00780c */ /* 0x000fe40004f81670 */
[----:B------:R-:W-:-:S11]  /*1bbf0*/  F2FP.SATFINITE.E4M3.F32.PACK_AB_MERGE_C R23, RZ, R23, RZ ;  /* 0x00000017ff17723e */ /* 0x000fd600048070ff */
[----:B------:R-:W-:-:S04]  /*1bc00*/  @!P4 IADD3 R126, P3, P2, R3, R10, R7 ;  /* 0x0000000a037ec210 */ /* 0x000fc80007a7e007 */
[----:B------:R-:W-:Y:S02]  /*1bc10*/  @!P4 IADD3.X R125, R4, R29, R6, P3, P2 ;  /* 0x0000001d047dc210 */ /* 0x000fe40001fe4406 */
[----:B------:R-:W-:Y:S01]  /*1bc20*/  LOP3.LUT P4, RZ, R22, 0x10, RZ, 0xc0, !PT ;  /* 0x0000001016ff7812 */ /* 0x000fe2000788c0ff */
[----:B------:R0:W-:Y:S02]  /*1bc30*/  @!P5 STG.E.U8 desc[UR6][R162.64+0x68], R23 ;  /* 0x00006817a200d986 */ /* 0x0001e4000c101106 */
[----:B0-----:R-:W-:-:S10]  /*1bc40*/  PRMT R23, RZ, 0x7610, R23 ;  /* 0x00007610ff177816 */ /* 0x001fd40000000017 */
[----:B------:R-:W2:Y:S01]  /*1bc50*/  @!P4 LDG.E.U8 R23, desc[UR6][R12.64+0x69] ;  /* 0x000069060c17c981 */ /* 0x000ea2000c1e1100 */
        /* <DEDUP_REMOVED lines=11> */
[----:B--2---:R-:W-:-:S04]  /*1bd10*/  LOP3.LUT R23, R23, 0xff, RZ, 0xc0, !PT ;  /* 0x000000ff17177812 */ /* 0x004fc800078ec0ff */
[----:B------:R-:W-:-:S05]  /*1bd20*/  F2FP.F16.E4M3.UNPACK_B R23, R23 ;  /* 0x00000017ff17723e */ /* 0x000fca00020006ff */
[----:B------:R-:W-:-:S05]  /*1bd30*/  HADD2.F32 R23, -RZ, R23.H0_H0 ;  /* 0x20000017ff177230 */ /* 0x000fca0000004100 */
[----:B------:R-:W-:-:S04]  /*1bd40*/  FMUL R23, R23, UR5 ;  /* 0x0000000517177c20 */ /* 0x000fc80008400000 */
[----:B------:R-:W-:Y:S01]  /*1bd50*/  FFMA R23, R153, UR4, R23 ;  /* 0x0000000499177c23 */ /* 0x000fe20008000017 */
[----:B------:R-:W-:Y:S01]  /*1bd60*/  ISETP.LT.OR P4, PT, R27, 0x99, !P1 ;  /* 0x000000991b00780c */ /* 0x000fe20004f81670 */
[----:B------:R-:W2:Y:S03]  /*1bd70*/  LDL.LU R153, [R1+0x304] ;  /* 0x0003040001997983 */ /* 0x000ea60000300800 */
[----:B------:R-:W-:Y:S01]  /*1bd80*/  F2FP.SATFINITE.E4M3.F32.PACK_AB_MERGE_C R23, RZ, R23, RZ ;  /* 0x00000017ff17723e */ /* 0x000fe200048070ff */
[----:B------:R-:W3:Y:S04]  /*1bd90*/  LDL.LU R208, [R1+0x308] ;  /* 0x0003080001d07983 */ /* 0x000ee80000300800 */
[----:B------:R0:W-:Y:S02]  /*1bda0*/  @!P6 STG.E.U8 desc[UR6][R170.64+0x60], R23 ;  /* 0x00006017aa00e986 */ /* 0x0001e4000c101106 */
[----:B0-----:R-:W-:-:S06]  /*1bdb0*/  PRMT R23, RZ, 0x7610, R23 ;  /* 0x00007610ff177816 */ /* 0x001fcc0000000017 */
[----:B------:R-:W4:Y:S01]  /*1bdc0*/  @!P5 LDG.E.U8 R23, desc[UR6][R14.64+0x61] ;  /* 0x000061060e17d981 */ /* 0x000f22000c1e1100 */
[----:B------:R-:W-:-:S04]  /*1bdd0*/  @!P4 IADD3 R124, P3, P2, R3, R10, R7 ;  /* 0x0000000a037cc210 */ /* 0x000fc80007a7e007 */
[----:B------:R-:W-:Y:S02]  /*1bde0*/  @!P4 IADD3.X R118, R4, R29, R6, P3, P2 ;  /* 0x0000001d0476c210 */ /* 0x000fe40001fe4406 */
        /* <DEDUP_REMOVED lines=8> */
[----:B------:R-:W-:-:S13]  /*1be70*/  ISETP.LT.OR P4, PT, R27, 0x61, !P1 ;  /* 0x000000611b00780c */ /* 0x000fda0004f81670 */
[----:B------:R-:W0:Y:S01]  /*1be80*/  @!P4 LDC.64 R30, c[0x0][0x5c0] ;  /* 0x00017000ff1ecb82 */ /* 0x000e220000000a00 */
        /* <DEDUP_REMOVED lines=9> */
[----:B-1----:R-:W-:-:S06]  /*1bf20*/  PRMT R23, RZ, 0x7610, R23 ;  /* 0x00007610ff177816 */ /* 0x002fcc0000000017 */
[----:B------:R-:W2:Y:S01]  /*1bf30*/  @!P4 LDG.E.U8 R23, desc[UR6][R16.64+0x60] ;  /* 0x000060061017c981 */ /* 0x000ea2000c1e1100 */
[----:B------:R-:W-:-:S13]  /*1bf40*/  ISETP.LT.OR P5, PT, R27, 0x92, !P0 ;  /* 0x000000921b00780c */ /* 0x000fda00047a1670 */
[----:B------:R-:W-:-:S04]  /*1bf50*/  @!P5 IADD3 R98, P3, P2, R3, R10, R9 ;  /* 0x0000000a0362d210 */ /* 0x000fc80007a7e009 */
[----:B------:R-:W-:Y:S02]  /*1bf60*/  @!P5 IADD3.X R97, R4, R29, R8, P3, P2 ;  /* 0x0000001d0461d210 */ /* 0x000fe40001fe4408 */
[----:B0-----:R-:W-:Y:S02]  /*1bf70*/  @!P4 IADD3 R30, P2, R94, R30, RZ ;  /* 0x0000001e5e1ec210 */ /* 0x001fe40007f5e0ff */
[----:B------:R-:W-:Y:S02]  /*1bf80*/  @P5 LOP3.LUT R0, R0, 0x2000, RZ, 0xfc, !PT ;  /* 0x0000200000005812 */ /* 0x000fe400078efcff */
[----:B------:R-:W-:Y:S01]  /*1bf90*/  ISETP.LT.OR P5, PT, R27, 0x99, !P0 ;  /* 0x000000991b00780c */ /* 0x000fe200047a1670 */
[----:B------:R-:W-:-:S12]  /*1bfa0*/  @!P4 IMAD.X R31, R99, 0x1, R31, P2 ;  /* 0x00000001631fc824 */ /* 0x000fd800010e061f */
[----:B------:R-:W-:-:S04]  /*1bfb0*/  @!P5 IADD3 R96, P3, P2, R3, R10, R9 ;  /* 0x0000000a0360d210 */ /* 0x000fc80007a7e009 */
[----:B------:R-:W-:Y:S02]  /*1bfc0*/  @!P5 IADD3.X R95, R4, R29, R8, P3, P2 ;  /* 0x0000001d045fd210 */ /* 0x000fe40001fe4408 */
[----:B--2---:R-:W-:-:S04]  /*1bfd0*/  LOP3.LUT R23, R23, 0xff, RZ, 0xc0, !PT ;  /* 0x000000ff17177812 */ /* 0x004fc800078ec0ff */
[----:B------:R-:W-:-:S05]  /*1bfe0*/  F2FP.F16.E4M3.UNPACK_B R23, R23 ;  /* 0x00000017ff17723e */ /* 0x000fca00020006ff */
[----:B------:R-:W-:-:S05]  /*1bff0*/  HADD2.F32 R23, -RZ, R23.H0_H0 ;  /* 0x20000017ff177230 */ /* 0x000fca0000004100 */
[----:B------:R-:W-:-:S04]  /*1c000*/  FMUL R23, R23, UR5 ;  /* 0x0000000517177c20 */ /* 0x000fc80008400000 */
[----:B------:R-:W-:Y:S01]  /*1c010*/  FFMA R23, R153, UR4, R23 ;  /* 0x0000000499177c23 */ /* 0x000fe20008000017 */
[----:B------:R-:W-:Y:S01]  /*1c020*/  ISETP.LT.OR P6, PT, R27, 0x62, !P1 ;  /* 0x000000621b00780c */ /* 0x000fe20004fc1670 */
[----:B------:R-:W2:Y:S03]  /*1c030*/  LDL.LU R153, [R1+0x310] ;  /* 0x0003100001997983 */ /* 0x000ea60000300800 */
[----:B------:R-:W-:-:S05]  /*1c040*/  F2FP.SATFINITE.E4M3.F32.PACK_AB_MERGE_C R23, RZ, R23, RZ ;  /* 0x00000017ff17723e */ /* 0x000fca00048070ff */
[----:B------:R0:W-:Y:S01]  /*1c050*/  @!P4 STG.E.U8 desc[UR6][R30.64+0x60], R23 ;  /* 0x000060171e00c986 */ /* 0x0001e2000c101106 */
[----:B------:R-:W-:Y:S02]  /*1c060*/  ISETP.LT.OR P4, PT, R27, 0x9a, !P0 ;  /* 0x0000009a1b00780c */ /* 0x000fe40004781670 */
[----:B0-----:R-:W-:Y:S01]  /*1c070*/  PRMT R23, RZ, 0x7610, R23 ;  /* 0x00007610ff177816 */ /* 0x001fe20000000017 */
[----:B------:R-:W0:Y:S10]  /*1c080*/  @!P6 LDC.64 R30, c[0x0][0x5c0] ;  /* 0x00017000ff1eeb82 */ /* 0x000e340000000a00 */
[----:B------:R-:W-:-:S04]  /*1c090*/  @!P4 IADD3 R94, P3, P2, R3, R10, R9 ;  /* 0x0000000a035ec210 */ /* 0x000fc80007a7e009 */
[----:B------:R-:W-:Y:S02]  /*1c0a0*/  @!P4 IADD3.X R92, R4, R29, R8, P3, P2 ;  /* 0x0000001d045cc210 */ /* 0x000fe40001fe4408 */
[----:B------:R-:W-:-:S13]  /*1c0b0*/  ISETP.LT.OR P2, PT, R27, 0x62, !P1 ;  /* 0x000000621b00780c */ /* 0x000fda0004f41670 */
[----:B------:R-:W3:Y:S01]  /*1c0c0*/  @!P2 LDG.E.U8 R23, desc[UR6][R16.64+0x61] ;  /* 0x000061061017a981 */ /* 0x000ee2000c1e1100 */
[----:B------:R-:W-:Y:S02]  /*1c0d0*/  LOP3.LUT R22, R22, 0xfffffffd, RZ, 0xc0, !PT ;  /* 0xfffffffd16167812 */ /* 0x000fe400078ec0ff */
[----:B0-----:R-:W-:Y:S02]  /*1c0e0*/  @!P6 IADD3 R30, P6, R100, R30, RZ ;  /* 0x0000001e641ee210 */ /* 0x001fe40007fde0ff */
[----:B------:R-:W-:Y:S02]  /*1c0f0*/  @P5 LOP3.LUT R22, R22, 0x2, RZ, 0xfc, !PT ;  /* 0x0000000216165812 */ /* 0x000fe400078efcff */
[----:B------:R-:W-:Y:S01]  /*1c100*/  LOP3.LUT P5, RZ, R5, 0x20000000, RZ, 0xc0, !PT ;  /* 0x2000000005ff7812 */ /* 0x000fe200078ac0ff */
[----:B------:R-:W-:Y:S01]  /*1c110*/  @!P2 IMAD.X R31, R101, 0x1, R31, P6 ;  /* 0x00000001651fa824 */ /* 0x000fe200030e061f */
[----:B---3--:R-:W-:-:S04]  /*1c120*/  LOP3.LUT R23, R23, 0xff, RZ, 0xc0, !PT ;  /* 0x000000ff17177812 */ /* 0x008fc800078ec0ff */
[----:B------:R-:W-:-:S05]  /*1c130*/  F2FP.F16.E4M3.UNPACK_B R23, R23 ;  /* 0x00000017ff17723e */ /* 0x000fca00020006ff */
[----:B------:R-:W-:-:S05]  /*1c140*/  HADD2.F32 R23, -RZ, R23.H0_H0 ;  /* 0x20000017ff177230 */ /* 0x000fca0000004100 */
[----:B------:R-:W-:-:S04]  /*1c150*/  FMUL R23, R23, UR5 ;  /* 0x0000000517177c20 */ /* 0x000fc80008400000 */
[----:B------:R-:W-:Y:S01]  /*1c160*/  FFMA R23, R208, UR4, R23 ;  /* 0x00000004d0177c23 */ /* 0x000fe20008000017 */
[----:B------:R-:W-:Y:S01]  /*1c170*/  LOP3.LUT R22, R22, 0xfffffffe, RZ, 0xc0, !PT ;  /* 0xfffffffe16167812 */ /* 0x000fe200078ec0ff */
[----:B------:R-:W3:Y:S03]  /*1c180*/  LDL.LU R208, [R1+0x314] ;  /* 0x0003140001d07983 */ /* 0x000ee60000300800 */
[----:B------:R-:W-:-:S05]  /*1c190*/  F2FP.SATFINITE.E4M3.F32.PACK_AB_MERGE_C R23, RZ, R23, RZ ;  /* 0x00000017ff17723e */ /* 0x000fca00048070ff */
[----:B------:R0:W-:Y:S02]  /*1c1a0*/  @!P2 STG.E.U8 desc[UR6][R30.64+0x61], R23 ;  /* 0x000061171e00a986 */ /* 0x0001e4000c101106 */
[----:B0-----:R-:W-:-:S06]  /*1c1b0*/  PRMT R23, RZ, 0x7610, R23 ;  /* 0x00007610ff177816 */ /* 0x001fcc0000000017 */
[----:B------:R-:W4:Y:S01]  /*1c1c0*/  @!P5 LDG.E.U8 R23, desc[UR6][R14.64+0x68] ;  /* 0x000068060e17d981 */ /* 0x000f22000c1e1100 */
[----:B------:R-:W-:Y:S02]  /*1c1d0*/  @P0 LOP3.LUT R22, R22, 0x1, RZ, 0xfc, !PT ;  /* 0x0000000116160812 */ /* 0x000fe400078efcff */
[----:B------:R-:W-:Y:S02]  /*1c1e0*/  LOP3.LUT P0, RZ, R5, 0x10000000, RZ, 0xc0, !PT ;  /* 0x1000000005ff7812 */ /* 0x000fe4000780c0ff */
[----:B----4-:R-:W-:-:S04]  /*1c1f0*/  LOP3.LUT R23, R23, 0xff, RZ, 0xc0, !PT ;  /* 0x000000ff17177812 */ /* 0x010fc800078ec0ff */
[----:B------:R-:W-:-:S05]  /*1c200*/  F2FP.F16.E4M3.UNPACK_B R23, R23 ;  /* 0x00000017ff17723e */ /* 0x000fca00020006ff */
[----:B------:R-:W-:-:S05]  /*1c210*/  HADD2.F32 R23, -RZ, R23.H0_H0 ;  /* 0x20000017ff177230 */ /* 0x000fca0000004100 */
[----:B------:R-:W-:-:S04]  /*1c220*/  FMUL R30, R23, UR5 ;  /* 0x00000005171e7c20 */ /* 0x000fc80008400000 */
[----:B------:R-:W-:Y:S01]  /*1c230*/  FFMA R30, R207, UR4, R30 ;  /* 0x00000004cf1e7c23 */ /* 0x000fe2000800001e */
[----:B------:R-:W-:Y:S01]  /*1c240*/  ISETP.LT.OR P3, PT, R27, 0xa1, !P1 ;  /* 0x000000a11b00780c */ /* 0x000fe20004f61670 */
[----:B------:R-:W4:Y:S03]  /*1c250*/  LDL.LU R207, [R1+0x318] ;  /* 0x0003180001cf7983 */ /* 0x000f260000300800 */
[----:B------:R-:W-:Y:S02]  /*1c260*/  F2FP.SATFINITE.E4M3.F32.PACK_AB_MERGE_C R99, RZ, R30, RZ ;  /* 0x0000001eff63723e */ /* 0x000fe400048070ff */
[----:B------:R-:W-:-:S03]  /*1c270*/  PRMT R30, RZ, 0x7610, R30 ;  /* 0x00007610ff1e7816 */ /* 0x000fc6000000001e */
[----:B------:R0:W-:Y:S04]  /*1c280*/  @!P5 STG.E.U8 desc[UR6][R176.64+0x68], R99 ;  /* 0x00006863b000d986 */ /* 0x0001e8000c101106 */
[----:B------:R-:W2:Y:S01]  /*1c290*/  @!P0 LDG.E.U8 R30, desc[UR6][R14.64+0x69] ;  /* 0x000069060e1e8981 */ /* 0x000ea2000c1e1100 */
[----:B------:R-:W-:Y:S02]  /*1c2a0*/  ISETP.LT.OR P5, PT, R27, 0x69, !P1 ;  /* 0x000000691b00780c */ /* 0x000fe40004fa1670 */
[----:B0-----:R-:W-:Y:S02]  /*1c2b0*/  PRMT R99, RZ, 0x7610, R99 ;  /* 0x00007610ff637816 */ /* 0x001fe40000000063 */
[----:B--2---:R-:W-:-:S04]  /*1c2c0*/  LOP3.LUT R30, R30, 0xff, RZ, 0xc0, !PT ;  /* 0x000000ff1e1e7812 */ /* 0x004fc800078ec0ff */
[----:B------:R-:W-:-:S05]  /*1c2d0*/  F2FP.F16.E4M3.UNPACK_B R30, R30 ;  /* 0x0000001eff1e723e */ /* 0x000fca00020006ff */
[----:B------:R-:W-:-:S05]  /*1c2e0*/  HADD2.F32 R30, -RZ, R30.H0_H0 ;  /* 0x2000001eff1e7230 */ /* 0x000fca0000004100 */
[----:B------:R-:W-:-:S04]  /*1c2f0*/  FMUL R30, R30, UR5 ;  /* 0x000000051e1e7c20 */ /* 0x000fc80008400000 */
[----:B------:R-:W-:Y:S01]  /*1c300*/  FFMA R30, R153, UR4, R30 ;  /* 0x00000004991e7c23 */ /* 0x000fe2000800001e */
[----:B------:R-:W-:Y:S01]  /*1c310*/  @!P3 IADD3 R89, P6, P2, R3, R10, R7 ;  /* 0x0000000a0359b210 */ /* 0x000fe20007ade007 */
[----:B------:R-:W2:Y:S03]  /*1c320*/  LDL.LU R153, [R1+0x31c] ;  /* 0x00031c0001997983 */ /* 0x000ea60000300800 */
[----:B------:R-:W-:-:S05]  /*1c330*/  F2FP.SATFINITE.E4M3.F32.PACK_AB_MERGE_C R30, RZ, R30, RZ ;  /* 0x0000001eff1e723e */ /* 0x000fca00048070ff */
[----:B------:R0:W-:Y:S04]  /*1c340*/  @!P0 STG.E.U8 desc[UR6][R174.64+0x69], R30 ;  /* 0x0000691eae008986 */ /* 0x0001e8000c101106 */
[----:B------:R-:W3:Y:S01]  /*1c350*/  @!P5 LDG.E.U8 R99, desc[UR6][R16.64+0x68] ;  /* 0x000068061063d981 */ /* 0x000ee2000c1e1100 */
[----:B------:R-:W-:Y:S01]  /*1c360*/  @!P3 IADD3.X R88, R4, R29, R6, P6, P2 ;  /* 0x0000001d0458b210 */ /* 0x000fe200037e4406 */
[----:B0-----:R-:W0:Y:S01]  /*1c370*/  @!P5 LDC.64 R30, c[0x0][0x5c0] ;  /* 0x00017000ff1edb82 */ /* 0x001e220000000a00 */
[----:B------:R-:W-:Y:S02]  /*1c380*/  ISETP.LT.OR P2, PT, R27, 0xa2, !P1 ;  /* 0x000000a21b00780c */ /* 0x000fe40004f41670 */
[----:B------:R-:W-:-:S04]  /*1c390*/  LOP3.LUT R22, R22, 0xfffffffb, RZ, 0xc0, !PT ;  /* 0xfffffffb16167812 */ /* 0x000fc800078ec0ff */
[----:B------:R-:W-:-:S07]  /*1c3a0*/  @P4 LOP3.LUT R22, R22, 0x4, RZ, 0xfc, !PT ;  /* 0x0000000416164812 */ /* 0x000fce00078efcff */
[----:B------:R-:W-:-:S04]  /*1c3b0*/  @!P2 IADD3 R28, P4, P6, R3, R10, R7 ;  /* 0x0000000a031ca210 */ /* 0x000fc80007e9e007 */
[----:B------:R-:W-:Y:S02]  /*1c3c0*/  @!P2 IADD3.X R23, R4, R29, R6, P4, P6 ;  /* 0x0000001d0417a210 */ /* 0x000fe400027ec406 */
[----:B------:R-:W-:Y:S02]  /*1c3d0*/  ISETP.LT.OR P0, PT, R27, 0x6a, !P1 ;  /* 0x0000006a1b00780c */ /* 0x000fe40004f01670 */
[----:B0-----:R-:W-:-:S05]  /*1c3e0*/  @!P5 IADD3 R30, P6, R104, R30, RZ ;  /* 0x0000001e681ed210 */ /* 0x001fca0007fde0ff */
        /* <DEDUP_REMOVED lines=10> */
[----:B0-----:R-:W-:Y:S01]  /*1c490*/  PRMT R99, RZ, 0x7610, R99 ;  /* 0x00007610ff637816 */ /* 0x001fe20000000063 */
[----:B------:R-:W0:Y:S05]  /*1c4a0*/  @!P0 LDC.64 R30, c[0x0][0x5c0] ;  /* 0x00017000ff1e8b82 */ /* 0x000e2a0000000a00 */
[----:B------:R-:W4:Y:S01]  /*1c4b0*/  @!P0 LDG.E.U8 R99, desc[UR6][R16.64+0x69] ;  /* 0x0000690610638981 */ /* 0x000f22000c1e1100 */
[----:B------:R-:W-:Y:S02]  /*1c4c0*/  @P3 LOP3.LUT R22, R22, 0x8, RZ, 0xfc, !PT ;  /* 0x0000000816163812 */ /* 0x000fe400078efcff */
[----:B------:R-:W-:-:S02]  /*1c4d0*/  LOP3.LUT P3, RZ, R5, 0x8000000, RZ, 0xc0, !PT ;  /* 0x0800000005ff7812 */ /* 0x000fc4000786c0ff */
[----:B0-----:R-:W-:-:S05]  /*1c4e0*/  @!P0 IADD3 R30, P6, R103, R30, RZ ;  /* 0x0000001e671e8210 */ /* 0x001fca0007fde0ff */
[----:B------:R-:W-:Y:S01]  /*1c4f0*/  @!P0 IMAD.X R31, R109, 0x1, R31, P6 ;  /* 0x000000016d1f8824 */ /* 0x000fe200030e061f */
[----:B----4-:R-:W-:-:S04]  /*1c500*/  LOP3.LUT R99, R99, 0xff, RZ, 0xc0, !PT ;  /* 0x000000ff63637812 */ /* 0x010fc800078ec0ff */
[----:B------:R-:W-:-:S05]  /*1c510*/  F2FP.F16.E4M3.UNPACK_B R99, R99 ;  /* 0x00000063ff63723e */ /* 0x000fca00020006ff */
[----:B------:R-:W-:-:S05]  /*1c520*/  HADD2.F32 R99, -RZ, R99.H0_H0 ;  /* 0x20000063ff637230 */ /* 0x000fca0000004100 */
[----:B------:R-:W-:-:S04]  /*1c530*/  FMUL R99, R99, UR5 ;  /* 0x0000000563637c20 */ /* 0x000fc80008400000 */
[----:B------:R-:W-:Y:S01]  /*1c540*/  FFMA R99, R207, UR4, R99 ;  /* 0x00000004cf637c23 */ /* 0x000fe20008000063 */
[----:B------:R-:W-:Y:S01]  /*1c550*/  LOP3.LUT P4, RZ, R5, 0x4000000, RZ, 0xc0, !PT ;  /* 0x0400000005ff7812 */ /* 0x000fe2000788c0ff */
[----:B------:R-:W4:Y:S03]  /*1c560*/  LDL.LU R207, [R1+0x324] ;  /* 0x0003240001cf7983 */ /* 0x000f260000300800 */
[----:B------:R-:W-:-:S05]  /*1c570*/  F2FP.SATFINITE.E4M3.F32.PACK_AB_MERGE_C R99, RZ, R99, RZ ;  /* 0x00000063ff63723e */ /* 0x000fca00048070ff */
[----:B------:R0:W-:Y:S02]  /*1c580*/  @!P0 STG.E.U8 desc[UR6][R30.64+0x69], R99 ;  /* 0x000069631e008986 */ /* 0x0001e4000c101106 */
[----:B0-----:R-:W-:-:S06]  /*1c590*/  PRMT R30, RZ, 0x7610, R30 ;  /* 0x00007610ff1e7816 */ /* 0x001fcc000000001e */
[----:B------:R-:W2:Y:S02]  /*1c5a0*/  @!P3 LDG.E.U8 R30, desc[UR6][R18.64+0x60] ;  /* 0x00006006121eb981 */ /* 0x000ea4000c1e1100 */
        /* <DEDUP_REMOVED lines=9> */
[----:B0-----:R-:W-:-:S06]  /*1c640*/  PRMT R30, RZ, 0x7610, R30 ;  /* 0x00007610ff1e7816 */ /* 0x001fcc000000001e */
[----:B------:R-:W3:Y:S02]  /*1c650*/  @!P4 LDG.E.U8 R30, desc[UR6][R18.64+0x61] ;  /* 0x00006106121ec981 */ /* 0x000ee4000c1e1100 */
[----:B---3--:R-:W-:-:S04]  /*1c660*/  LOP3.LUT R30, R30, 0xff, RZ, 0xc0, !PT ;  /* 0x000000ff1e1e7812 */ /* 0x008fc800078ec0ff */
[----:B------:R-:W-:-:S05]  /*1c670*/  F2FP.F16.E4M3.UNPACK_B R30, R30 ;  /* 0x0000001eff1e723e */ /* 0x000fca00020006ff */
[----:B------:R-:W-:-:S05]  /*1c680*/  HADD2.F32 R30, -RZ, R30.H0_H0 ;  /* 0x2000001eff1e7230 */ /* 0x000fca0000004100 */
[----:B------:R-:W-:-:S04]  /*1c690*/  FMUL R30, R30, UR5 ;  /* 0x000000051e1e7c20 */ /* 0x000fc80008400000 */
[----:B------:R-:W-:Y:S01]  /*1c6a0*/  FFMA R30, R208, UR4, R30 ;  /* 0x00000004d01e7c23 */ /* 0x000fe2000800001e */
[----:B------:R-:W-:Y:S01]  /*1c6b0*/  LOP3.LUT P0, RZ, R0, 0x1000000, RZ, 0xc0, !PT ;  /* 0x0100000000ff7812 */ /* 0x000fe2000780c0ff */
[----:B------:R-:W3:Y:S03]  /*1c6c0*/  LDL.LU R208, [R1+0x32c] ;  /* 0x00032c0001d07983 */ /* 0x000ee60000300800 */
[----:B------:R-:W-:-:S05]  /*1c6d0*/  F2FP.SATFINITE.E4M3.F32.PACK_AB_MERGE_C R30, RZ, R30, RZ ;  /* 0x0000001eff1e723e */ /* 0x000fca00048070ff */
[----:B------:R0:W-:Y:S02]  /*1c6e0*/  @!P4 STG.E.U8 desc[UR6][R180.64+0x61], R30 ;  /* 0x0000611eb400c986 */ /* 0x0001e4000c101106 */
[----:B0-----:R-:W0:Y:S02]  /*1c6f0*/  @!P5 LDC.64 R30, c[0x0][0x5c0] ;  /* 0x00017000ff1edb82 */ /* 0x001e240000000a00 */
[----:B0-----:R-:W-:Y:S02]  /*1c700*/  @!P5 IADD3 R30, P6, R93, R30, RZ ;  /* 0x0000001e5d1ed210 */ /* 0x001fe40007fde0ff */
[----:B------:R-:W-:-:S06]  /*1c710*/  PRMT R93, RZ, 0x7610, R93 ;  /* 0x00007610ff5d7816 */ /* 0x000fcc000000005d */
[----:B------:R-:W4:Y:S01]  /*1c720*/  @!P5 LDG.E.U8 R93, desc[UR6][R20.64+0x60] ;  /* 0x00006006145dd981 */ /* 0x000f22000c1e1100 */
        /* <DEDUP_REMOVED lines=10> */
[----:B0-----:R-:W0:Y:S02]  /*1c7d0*/  @!P0 LDC.64 R30, c[0x0][0x5c0] ;  /* 0x00017000ff1e8b82 */ /* 0x001e240000000a00 */
[----:B0-----:R-:W-:Y:S02]  /*1c7e0*/  @!P0 IADD3 R30, P6, R91, R30, RZ ;  /* 0x0000001e5b1e8210 */ /* 0x001fe40007fde0ff */
[----:B------:R-:W-:-:S06]  /*1c7f0*/  PRMT R91, RZ, 0x7610, R91 ;  /* 0x00007610ff5b7816 */ /* 0x000fcc000000005b */
[----:B------:R-:W2:Y:S01]  /*1c800*/  @!P0 LDG.E.U8 R91, desc[UR6][R20.64+0x61] ;  /* 0x00006106145b8981 */ /* 0x000ea2000c1e1100 */
[----:B------:R-:W-:Y:S01]  /*1c810*/  @!P0 IMAD.X R31, R106, 0x1, R31, P6 ;  /* 0x000000016a1f8824 */ /* 0x000fe200030e061f */
        /* <DEDUP_REMOVED lines=40> */
[----:B------:R-:W-:Y:S02]  /*1caa0*/  FFMA R90, R153, UR4, R90 ;  /* 0x00000004995a7c23 */ /* 0x000fe4000800005a */
[----:B------:R-:W2:Y:S03]  /*1cab0*/  LDL.LU R153, [R1+0x340] ;  /* 0x0003400001997983 */ /* 0x000ea60000300800 */
[----:B------:R-:W-:-:S05]  /*1cac0*/  F2FP.SATFINITE.E4M3.F32.PACK_AB_MERGE_C R90, RZ, R90, RZ ;  /* 0x0000005aff5a723e */ /* 0x000fca00048070ff */
[----:B------:R0:W-:Y:S02]  /*1cad0*/  @!P5 STG.E.U8 desc[UR6][R30.64+0x68], R90 ;  /* 0x0000685a1e00d986 */ /* 0x0001e4000c101106 */
[----:B0-----:R-:W-:Y:S01]  /*1cae0*/  PRMT R90, RZ, 0x7610, R90 ;  /* 0x00007610ff5a7816 */ /* 0x001fe2000000005a */
[----:B------:R-:W0:Y:S05]  /*1caf0*/  @!P0 LDC.64 R30, c[0x0][0x5c0] ;  /* 0x00017000ff1e8b82 */ /* 0x000e2a0000000a00 */
[----:B------:R-:W3:Y:S01]  /*1cb00*/  @!P0 LDG.E.U8 R90, desc[UR6][R20.64+0x69] ;  /* 0x00006906145a8981 */ /* 0x000ee2000c1e1100 */
[----:B------:R-:W-:Y:S02]  /*1cb10*/  ISETP.GE.AND P5, PT, R26, 0x1, PT ;  /* 0x000000011a00780c */ /* 0x000fe40003fa6270 */
[----:B0-----:R-:W-:-:S05]  /*1cb20*/  @!P0 IADD3 R30, P6, R105, R30, RZ ;  /* 0x0000001e691e8210 */ /* 0x001fca0007fde0ff */
[----:B------:R-:W-:Y:S01]  /*1cb30*/  @!P0 IMAD.X R31, R110, 0x1, R31, P6 ;  /* 0x000000016e1f8824 */ /* 0x000fe200030e061f */
[----:B------:R-:W-:Y:S02]  /*1cb40*/  ISETP.LT.OR P6, PT, R27, 0x71, !P5 ;  /* 0x000000711b00780c */ /* 0x000fe40006fc1670 */
        /* <DEDUP_REMOVED lines=9> */
[----:B0-----:R-:W-:Y:S01]  /*1cbe0*/  PRMT R90, RZ, 0x7610, R90 ;  /* 0x00007610ff5a7816 */ /* 0x001fe2000000005a */
[----:B------:R-:W0:Y:S05]  /*1cbf0*/  @!P6 LDC.64 R30, c[0x0][0x5c0] ;  /* 0x00017000ff1eeb82 */ /* 0x000e2a0000000a00 */
[----:B------:R-:W4:Y:S01]  /*1cc00*/  @!P6 LDG.E.U8 R90, desc[UR6][R24.64+0x70] ;  /* 0x00007006185ae981 */ /* 0x000f22000c1e1100 */
        /* <DEDUP_REMOVED lines=10> */
[----:B------:R0:W-:Y:S01]  /*1ccb0*/  @!P6 STG.E.U8 desc[UR6][R30.64+0x70], R90 ;  /* 0x0000705a1e00e986 */ /* 0x0001e2000c101106 */
[----:B------:R-:W-:Y:S02]  /*1ccc0*/  ISETP.LT.OR P6, PT, R27, 0x72, !P5 ;  /* 0x000000721b00780c */ /* 0x000fe40006fc1670 */
[----:B0-----:R-:W-:-:S11]  /*1ccd0*/  PRMT R90, RZ, 0x7610, R90 ;  /* 0x00007610ff5a7816 */ /* 0x001fd6000000005a */
[----:B------:R-:W0:Y:S01]  /*1cce0*/  @!P6 LDC.64 R30, c[0x0][0x5c0] ;  /* 0x00017000ff1eeb82 */ /* 0x000e220000000a00 */
[----:B------:R-:W2:Y:S01]  /*1ccf0*/  @!P6 LDG.E.U8 R90, desc[UR6][R24.64+0x71] ;  /* 0x00007106185ae981 */ /* 0x000ea2000c1e1100 */
[----:B0-----:R-:W-:-:S05]  /*1cd00*/  @!P6 IADD3 R30, P3, R10, R30, RZ ;  /* 0x0000001e0a1ee210 */ /* 0x001fca0007f7e0ff */
        /* <DEDUP_REMOVED lines=20> */
[----:B------:R-:W-:Y:S02]  /*1ce50*/  ISETP.LT.OR P6, PT, R27, 0x79, !P5 ;  /* 0x000000791b00780c */ /* 0x000fe40006fc1670 */
[----:B------:R-:W-:Y:S02]  /*1ce60*/  PRMT R90, RZ, 0x7610, R90 ;  /* 0x00007610ff5a7816 */ /* 0x000fe4000000005a */
        /* <DEDUP_REMOVED lines=8> */
[----:B------:R0:W-:Y:S04]  /*1cef0*/  @!P0 STG.E.U8 desc[UR6][R192.64+0x71], R30 ;  /* 0x0000711ec0008986 */ /* 0x0001e8000c101106 */
[----:B------:R-:W2:Y:S01]  /*1cf00*/  @!P6 LDG.E.U8 R90, desc[UR6][R24.64+0x78] ;  /* 0x00007806185ae981 */ /* 0x000ea2000c1e1100 */
[----:B0-----:R-:W0:Y:S02]  /*1cf10*/  @!P6 LDC.64 R30, c[0x0][0x5c0] ;  /* 0x00017000ff1eeb82 */ /* 0x001e240000000a00 */
[----:B0-----:R-:W-:-:S05]  /*1cf20*/  @!P6 IADD3 R30, P0, R10, R30, RZ ;  /* 0x0000001e0a1ee210 */ /* 0x001fca0007f1e0ff */
        /* <DEDUP_REMOVED lines=8> */
[----:B------:R-:W-:Y:S01]  /*1cfb0*/  F2FP.SATFINITE.E4M3.F32.PACK_AB_MERGE_C R90, RZ, R90, RZ ;  /* 0x0000005aff5a723e */ /* 0x000fe200048070ff */
[----:B------:R-:W2:Y:S04]  /*1cfc0*/  LDL.LU R208, [R1+0x35c] ;  /* 0x00035c0001d07983 */ /* 0x000ea80000300800 */
[----:B------:R0:W-:Y:S01]  /*1cfd0*/  @!P6 STG.E.U8 desc[UR6][R30.64+0x78], R90 ;  /* 0x0000785a1e00e986 */ /* 0x0001e2000c101106 */
[----:B------:R-:W-:-:S02]  /*1cfe0*/  ISETP.LT.OR P6, PT, R27, 0x7a, !P5 ;  /* 0x0000007a1b00780c */ /* 0x000fc40006fc1670 */
        /* <DEDUP_REMOVED lines=13> */
[----:B------:R0:W-:Y:S01]  /*1d0c0*/  @!P6 STG.E.U8 desc[UR6][R30.64+0x79], R90 ;  /* 0x0000795a1e00e986 */ /* 0x0001e2000c101106 */
[----:B------:R-:W-:Y:S02]  /*1d0d0*/  LOP3.LUT P6, RZ, R5, 0x80000, RZ, 0xc0, !PT ;  /* 0x0008000005ff7812 */ /* 0x000fe400078cc0ff */
[----:B0-----:R-:W-:-:S11]  /*1d0e0*/  PRMT R30, RZ, 0x7610, R30 ;  /* 0x00007610ff1e7816 */ /* 0x001fd6000000001e */
[----:B------:R-:W4:Y:S02]  /*1d0f0*/  @!P6 LDG.E.U8 R30, desc[UR6][R12.64+0x78] ;  /* 0x000078060c1ee981 */ /* 0x000f24000c1e1100 */
        /* <DEDUP_REMOVED lines=25> */
[----:B------:R-:W-:Y:S01]  /*1d290*/  ISETP.LT.OR P3, PT, R27, 0x71, !P1 ;  /* 0x000000711b00780c */ /* 0x000fe20004f61670 */
[----:B------:R-:W4:Y:S03]  /*1d2a0*/  LDL.LU R208, [R1+0x368] ;  /* 0x0003680001d07983 */ /* 0x000f260000300800 */
[----:B------:R-:W-:-:S05]  /*1d2b0*/  F2FP.SATFINITE.E4M3.F32.PACK_AB_MERGE_C R30, RZ, R30, RZ ;  /* 0x0000001eff1e723e */ /* 0x000fca00048070ff */
[----:B------:R0:W-:Y:S02]  /*1d2c0*/  @!P4 STG.E.U8 desc[UR6][R196.64+0x70], R30 ;  /* 0x0000701ec400c986 */ /* 0x0001e4000c101106 */
[----:B0-----:R-:W-:-:S06]  /*1d2d0*/  PRMT R30, RZ, 0x7610, R30 ;  /* 0x00007610ff1e7816 */ /* 0x001fcc000000001e */
[----:B------:R-:W3:Y:S01]  /*1d2e0*/  @!P0 LDG.E.U8 R30, desc[UR6][R14.64+0x71] ;  /* 0x000071060e1e8981 */ /* 0x000ee2000c1e1100 */
[----:B------:R-:W-:Y:S02]  /*1d2f0*/  PRMT R90, RZ, 0x7610, R90 ;  /* 0x00007610ff5a7816 */ /* 0x000fe4000000005a */
        /* <DEDUP_REMOVED lines=10> */
[----:B0-----:R-:W-:-:S05]  /*1d3a0*/  @!P3 IADD3 R30, P6, R151, R30, RZ ;  /* 0x0000001e971eb210 */ /* 0x001fca0007fde0ff */
[----:B------:R-:W-:Y:S01]  /*1d3b0*/  @!P3 IMAD.X R31, R152, 0x1, R31, P6 ;  /* 0x00000001981fb824 */ /* 0x000fe200030e061f */
[----:B------:R-:W-:-:S13]  /*1d3c0*/  ISETP.LT.OR P6, PT, R27, 0x71, !P1 ;  /* 0x000000711b00780c */ /* 0x000fda0004fc1670 */
[----:B------:R-:W2:Y:S01]  /*1d3d0*/  @!P6 LDG.E.U8 R90, desc[UR6][R16.64+0x70] ;  /* 0x00007006105ae981 */ /* 0x000ea2000c1e1100 */
        /* <DEDUP_REMOVED lines=19> */
[----:B------:R-:W-:Y:S02]  /*1d510*/  FFMA R90, R208, UR4, R90 ;  /* 0x00000004d05a7c23 */ /* 0x000fe4000800005a */
[----:B------:R-:W4:Y:S03]  /*1d520*/  LDL.LU R208, [R1+0x374] ;  /* 0x0003740001d07983 */ /* 0x000f260000300800 */
        /* <DEDUP_REMOVED lines=9> */
[----:B------:R-:W-:Y:S01]  /*1d5c0*/  PRMT R90, RZ, 0x7610, R90 ;  /* 0x00007610ff5a7816 */ /* 0x000fe2000000005a */
[----:B------:R-:W3:Y:S03]  /*1d5d0*/  LDL.LU R207, [R1+0x378] ;  /* 0x0003780001cf7983 */ /* 0x000ee60000300800 */
[----:B------:R-:W-:-:S05]  /*1d5e0*/  F2FP.SATFINITE.E4M3.F32.PACK_AB_MERGE_C R30, RZ, R30, RZ ;  /* 0x0000001eff1e723e */ /* 0x000fca00048070ff */
[----:B------:R0:W-:Y:S02]  /*1d5f0*/  @!P4 STG.E.U8 desc[UR6][R200.64+0x78], R30 ;  /* 0x0000781ec800c986 */ /* 0x0001e4000c101106 */
[----:B0-----:R-:W-:-:S06]  /*1d600*/  PRMT R30, RZ, 0x7610, R30 ;  /* 0x00007610ff1e7816 */ /* 0x001fcc000000001e */
[----:B------:R-:W2:Y:S01]  /*1d610*/  @!P0 LDG.E.U8 R30, desc[UR6][R14.64+0x79] ;  /* 0x000079060e1e8981 */ /* 0x000ea2000c1e1100 */
[----:B------:R-:W-:Y:S02]  /*1d620*/  ISETP.LT.OR P4, PT, R27, 0x79, !P1 ;  /* 0x000000791b00780c */ /* 0x000fe40004f81670 */
[----:B--2---:R-:W-:-:S04]  /*1d630*/  LOP3.LUT R30, R30, 0xff, RZ, 0xc0, !PT ;  /* 0x000000ff1e1e7812 */ /* 0x004fc800078ec0ff */
[----:B------:R-:W-:-:S05]  /*1d640*/  F2FP.F16.E4M3.UNPACK_B R30, R30 ;  /* 0x0000001eff1e723e */ /* 0x000fca00020006ff */
[----:B------:R-:W-:-:S05]  /*1d650*/  HADD2.F32 R30, -RZ, R30.H0_H0 ;  /* 0x2000001eff1e7230 */ /* 0x000fca0000004100 */
[----:B------:R-:W-:-:S04]  /*1d660*/  FMUL R30, R30, UR5 ;  /* 0x000000051e1e7c20 */ /* 0x000fc80008400000 */
[----:B------:R-:W-:Y:S02]  /*1d670*/  FFMA R30, R153, UR4, R30 ;  /* 0x00000004991e7c23 */ /* 0x000fe4000800001e */
[----:B------:R-:W2:Y:S03]  /*1d680*/  LDL.LU R153, [R1+0x37c] ;  /* 0x00037c0001997983 */ /* 0x000ea60000300800 */
[----:B------:R-:W-:-:S05]  /*1d690*/  F2FP.SATFINITE.E4M3.F32.PACK_AB_MERGE_C R30, RZ, R30, RZ ;  /* 0x0000001eff1e723e */ /* 0x000fca00048070ff */
[----:B------:R0:W-:Y:S04]  /*1d6a0*/  @!P0 STG.E.U8 desc[UR6][R194.64+0x79], R30 ;  /* 0x0000791ec2008986 */ /* 0x0001e8000c101106 */
[----:B------:R-:W4:Y:S01]  /*1d6b0*/  @!P4 LDG.E.U8 R90, desc[UR6][R16.64+0x78] ;  /* 0x00007806105ac981 */ /* 0x000f22000c1e1100 */
[----:B0-----:R-:W0:Y:S01]  /*1d6c0*/  @!P4 LDC.64 R30, c[0x0][0x5c0] ;  /* 0x00017000ff1ecb82 */ /* 0x001e220000000a00 */
[----:B------:R-:W-:Y:S02]  /*1d6d0*/  ISETP.LT.OR P0, PT, R27, 0x7a, !P1 ;  /* 0x0000007a1b00780c */ /* 0x000fe40004f01670 */
        /* <DEDUP_REMOVED lines=9> */
[----:B------:R-:W-:Y:S02]  /*1d770*/  F2FP.SATFINITE.E4M3.F32.PACK_AB_MERGE_C R91, RZ, R90, RZ ;  /* 0x0000005aff5b723e */ /* 0x000fe400048070ff */
[----:B------:R-:W-:-:S03]  /*1d780*/  PRMT R90, RZ, 0x7610, R90 ;  /* 0x00007610ff5a7816 */ /* 0x000fc6000000005a */
[----:B------:R0:W-:Y:S04]  /*1d790*/  @!P4 STG.E.U8 desc[UR6][R30.64+0x78], R91 ;  /* 0x0000785b1e00c986 */ /* 0x0001e8000c101106 */
[----:B------:R-:W3:Y:S01]  /*1d7a0*/  @!P0 LDG.E.U8 R90, desc[UR6][R16.64+0x79] ;  /* 0x00007906105a8981 */ /* 0x000ee2000c1e1100 */
[----:B0-----:R-:W0:Y:S02]  /*1d7b0*/  @!P0 LDC.64 R30, c[0x0][0x5c0] ;  /* 0x00017000ff1e8b82 */ /* 0x001e240000000a00 */
[----:B0-----:R-:W-:-:S05]  /*1d7c0*/  @!P0 IADD3 R30, P6, R116, R30, RZ ;  /* 0x0000001e741e8210 */ /* 0x001fca0007fde0ff */
[----:B------:R-:W-:Y:S01]  /*1d7d0*/  @!P0 IMAD.X R31, R122, 0x1, R31, P6 ;  /* 0x000000017a1f8824 */ /* 0x000fe200030e061f */
[----:B------:R-:W-:Y:S02]  /*1d7e0*/  LOP3.LUT P6, RZ, R5, 0x80, RZ, 0xc0, !PT ;  /* 0x0000008005ff7812 */ /* 0x000fe400078cc0ff */
[----:B---3--:R-:W-:-:S04]  /*1d7f0*/  LOP3.LUT R90, R90, 0xff, RZ, 0xc0, !PT ;  /* 0x000000ff5a5a7812 */ /* 0x008fc800078ec0ff */
[----:B------:R-:W-:-:S05]  /*1d800*/  F2FP.F16.E4M3.UNPACK_B R90, R90 ;  /* 0x0000005aff5a723e */ /* 0x000fca00020006ff */
[----:B------:R-:W-:-:S05]  /*1d810*/  HADD2.F32 R90, -RZ, R90.H0_H0 ;  /* 0x2000005aff5a7230 */ /* 0x000fca0000004100 */
[----:B------:R-:W-:-:S04]  /*1d820*/  FMUL R90, R90, UR5 ;  /* 0x000000055a5a7c20 */ /* 0x000fc80008400000 */
[----:B------:R-:W-:Y:S01]  /*1d830*/  FFMA R90, R207, UR4, R90 ;  /* 0x00000004cf5a7c23 */ /* 0x000fe2000800005a */
[----:B------:R-:W-:Y:S01]  /*1d840*/  LOP3.LUT P4, RZ, R0, 0x20000, RZ, 0xc0, !PT ;  /* 0x0002000000ff7812 */ /* 0x000fe2000788c0ff */
[----:B------:R-:W3:Y:S03]  /*1d850*/  LDL.LU R207, [R1+0x384] ;  /* 0x0003840001cf7983 */ /* 0x000ee60000300800 */
[----:B------:R-:W-:Y:S02]  /*1d860*/  F2FP.SATFINITE.E4M3.F32.PACK_AB_MERGE_C R91, RZ, R90, RZ ;  /* 0x0000005aff5b723e */ /* 0x000fe400048070ff */
[----:B------:R-:W-:-:S03]  /*1d870*/  PRMT R90, RZ, 0x7610, R90 ;  /* 0x00007610ff5a7816 */ /* 0x000fc6000000005a */
[----:B------:R0:W-:Y:S04]  /*1d880*/  @!P0 STG.E.U8 desc[UR6][R30.64+0x79], R91 ;  /* 0x0000795b1e008986 */ /* 0x0001e8000c101106 */
[----:B------:R-:W2:Y:S01]  /*1d890*/  @!P6 LDG.E.U8 R90, desc[UR6][R18.64+0x70] ;  /* 0x00007006125ae981 */ /* 0x000ea2000c1e1100 */
[----:B0-----:R-:W0:Y:S01]  /*1d8a0*/  @!P4 LDC.64 R30, c[0x0][0x5c0] ;  /* 0x00017000ff1ecb82 */ /* 0x001e220000000a00 */
[----:B--2---:R-:W-:-:S04]  /*1d8b0*/  LOP3.LUT R90, R90, 0xff, RZ, 0xc0, !PT ;  /* 0x000000ff5a5a7812 */ /* 0x004fc800078ec0ff */
[----:B------:R-:W-:-:S05]  /*1d8c0*/  F2FP.F16.E4M3.UNPACK_B R90, R90 ;  /* 0x0000005aff5a723e */ /* 0x000fca00020006ff */
[----:B------:R-:W-:-:S05]  /*1d8d0*/  HADD2.F32 R90, -RZ, R90.H0_H0 ;  /* 0x2000005aff5a7230 */ /* 0x000fca0000004100 */
[----:B------:R-:W-:-:S04]  /*1d8e0*/  FMUL R90, R90, UR5 ;  /* 0x000000055a5a7c20 */ /* 0x000fc80008400000 */
[----:B------:R-:W-:Y:S01]  /*1d8f0*/  FFMA R90, R153, UR4, R90 ;  /* 0x00000004995a7c23 */ /* 0x000fe2000800005a */
[----:B------:R-:W-:Y:S01]  /*1d900*/  LOP3.LUT P0, RZ, R0, 0x8000, RZ, 0xc0, !PT ;  /* 0x0000800000ff7812 */ /* 0x000fe2000780c0ff */
[----:B------:R-:W2:Y:S03]  /*1d910*/  LDL.LU R153, [R1+0x388] ;  /* 0x0003880001997983 */ /* 0x000ea60000300800 */
[----:B------:R-:W-:Y:S02]  /*1d920*/  F2FP.SATFINITE.E4M3.F32.PACK_AB_MERGE_C R93, RZ, R90, RZ ;  /* 0x0000005aff5d723e */ /* 0x000fe400048070ff */
[----:B------:R-:W-:-:S03]  /*1d930*/  PRMT R90, RZ, 0x7610, R90 ;  /* 0x00007610ff5a7816 */ /* 0x000fc6000000005a */
[----:B------:R-:W-:Y:S04]  /*1d940*/  @!P6 STG.E.U8 desc[UR6][R184.64+0x70], R93 ;  /* 0x0000705db800e986 */ /* 0x000fe8000c101106 */
[----:B------:R-:W4:Y:S02]  /*1d950*/  @!P3 LDG.E.U8 R90, desc[UR6][R18.64+0x71] ;  /* 0x00007106125ab981 */ /* 0x000f24000c1e1100 */
[----:B----4-:R-:W-:-:S04]  /*1d960*/  LOP3.LUT R90, R90, 0xff, RZ, 0xc0, !PT ;  /* 0x000000ff5a5a7812 */ /* 0x010fc800078ec0ff */
[----:B------:R-:W-:-:S05]  /*1d970*/  F2FP.F16.E4M3.UNPACK_B R90, R90 ;  /* 0x0000005aff5a723e */ /* 0x000fca00020006ff */
[----:B------:R-:W-:-:S05]  /*1d980*/  HADD2.F32 R90, -RZ, R90.H0_H0 ;  /* 0x2000005aff5a7230 */ /* 0x000fca0000004100 */
[----:B------:R-:W-:-:S04]  /*1d990*/  FMUL R90, R90, UR5 ;  /* 0x000000055a5a7c20 */ /* 0x000fc80008400000 */
[----:B------:R-:W-:Y:S01]  /*1d9a0*/  FFMA R90, R208, UR4, R90 ;  /* 0x00000004d05a7c23 */ /* 0x000fe2000800005a */
[----:B0-----:R-:W-:Y:S01]  /*1d9b0*/  @!P4 IADD3 R30, P6, R115, R30, RZ ;  /* 0x0000001e731ec210 */ /* 0x001fe20007fde0ff */
[----:B------:R-:W4:Y:S03]  /*1d9c0*/  LDL.LU R208, [R1+0x38c] ;  /* 0x00038c0001d07983 */ /* 0x000f260000300800 */
[----:B------:R-:W-:Y:S02]  /*1d9d0*/  F2FP.SATFINITE.E4M3.F32.PACK_AB_MERGE_C R91, RZ, R90, RZ ;  /* 0x0000005aff5b723e */ /* 0x000fe400048070ff */
[----:B------:R-:W-:-:S03]  /*1d9e0*/  PRMT R90, RZ, 0x7610, R90 ;  /* 0x00007610ff5a7816 */ /* 0x000fc6000000005a */
[----:B------:R0:W-:Y:S04]  /*1d9f0*/  @!P3 STG.E.U8 desc[UR6][R178.64+0x71], R91 ;  /* 0x0000715bb200b986 */ /* 0x0001e8000c101106 */
[----:B------:R-:W3:Y:S01]  /*1da00*/  @!P4 LDG.E.U8 R90, desc[UR6][R20.64+0x70] ;  /* 0x00007006145ac981 */ /* 0x000ee2000c1e1100 */
        /* <DEDUP_REMOVED lines=8> */
[----:B0-----:R-:W-:Y:S02]  /*1da90*/  F2FP.SATFINITE.E4M3.F32.PACK_AB_MERGE_C R91, RZ, R90, RZ ;  /* 0x0000005aff5b723e */ /* 0x001fe400048070ff */
[----:B------:R-:W-:-:S03]  /*1daa0*/  PRMT R90, RZ, 0x7610, R90 ;  /* 0x00007610ff5a7816 */ /* 0x000fc6000000005a */
[----:B------:R0:W-:Y:S04]  /*1dab0*/  @!P4 STG.E.U8 desc[UR6][R30.64+0x70], R91 ;  /* 0x0000705b1e00c986 */ /* 0x0001e8000c101106 */
[----:B------:R-:W2:Y:S01]  /*1dac0*/  @!P0 LDG.E.U8 R90, desc[UR6][R20.64+0x71] ;  /* 0x00007106145a8981 */ /* 0x000ea2000c1e1100 */
[----:B0-----:R-:W0:Y:S02]  /*1dad0*/  @!P0 LDC.64 R30, c[0x0][0x5c0] ;  /* 0x00017000ff1e8b82 */ /* 0x001e240000000a00 */
[----:B0-----:R-:W-:-:S05]  /*1dae0*/  @!P0 IADD3 R30, P6, R121, R30, RZ ;  /* 0x0000001e791e8210 */ /* 0x001fca0007fde0ff */
[----:B------:R-:W-:Y:S01]  /*1daf0*/  @!P0 IMAD.X R31, R123, 0x1, R31, P6 ;  /* 0x000000017b1f8824 */ /* 0x000fe200030e061f */
[----:B------:R-:W-:Y:S02]  /*1db00*/  LOP3.LUT P6, RZ, R5, 0x20, RZ, 0xc0, !PT ;  /* 0x0000002005ff7812 */ /* 0x000fe400078cc0ff */
        /* <DEDUP_REMOVED lines=9> */
[----:B------:R0:W-:Y:S04]  /*1dba0*/  @!P0 STG.E.U8 desc[UR6][R30.64+0x71], R91 ;  /* 0x0000715b1e008986 */ /* 0x0001e8000c101106 */
[----:B------:R-:W4:Y:S01]  /*1dbb0*/  @!P6 LDG.E.U8 R90, desc[UR6][R18.64+0x78] ;  /* 0x00007806125ae981 */ /* 0x000f22000c1e1100 */
[----:B0-----:R-:W0:Y:S01]  /*1dbc0*/  @!P4 LDC.64 R30, c[0x0][0x5c0] ;  /* 0x00017000ff1ecb82 */ /* 0x001e220000000a00 */
        /* <DEDUP_REMOVED lines=9> */
[----:B------:R-:W-:Y:S04]  /*1dc60*/  @!P6 STG.E.U8 desc[UR6][R172.64+0x78], R93 ;  /* 0x0000785dac00e986 */ /* 0x000fe8000c101106 */
[----:B------:R-:W3:Y:S02]  /*1dc70*/  @!P3 LDG.E.U8 R90, desc[UR6][R18.64+0x79] ;  /* 0x00007906125ab981 */ /* 0x000ee4000c1e1100 */
[----:B---3--:R-:W-:-:S04]  /*1dc80*/  LOP3.LUT R90, R90, 0xff, RZ, 0xc0, !PT ;  /* 0x000000ff5a5a7812 */ /* 0x008fc800078ec0ff */
[----:B------:R-:W-:-:S05]  /*1dc90*/  F2FP.F16.E4M3.UNPACK_B R90, R90 ;  /* 0x0000005aff5a723e */ /* 0x000fca00020006ff */
[----:B------:R-:W-:-:S05]  /*1dca0*/  HADD2.F32 R90, -RZ, R90.H0_H0 ;  /* 0x2000005aff5a7230 */ /* 0x000fca0000004100 */
[----:B------:R-:W-:-:S04]  /*1dcb0*/  FMUL R90, R90, UR5 ;  /* 0x000000055a5a7c20 */ /* 0x000fc80008400000 */
[----:B------:R-:W-:Y:S01]  /*1dcc0*/  FFMA R90, R207, UR4, R90 ;  /* 0x00000004cf5a7c23 */ /* 0x000fe2000800005a */
[----:B0-----:R-:W-:Y:S01]  /*1dcd0*/  @!P4 IADD3 R30, P6, R129, R30, RZ ;  /* 0x0000001e811ec210 */ /* 0x001fe20007fde0ff */
[----:B------:R-:W3:Y:S03]  /*1dce0*/  LDL.LU R207, [R1+0x39c] ;  /* 0x00039c0001cf7983 */ /* 0x000ee60000300800 */
[----:B------:R-:W-:Y:S02]  /*1dcf0*/  F2FP.SATFINITE.E4M3.F32.PACK_AB_MERGE_C R91, RZ, R90, RZ ;  /* 0x0000005aff5b723e */ /* 0x000fe400048070ff */
[----:B------:R-:W-:-:S03]  /*1dd00*/  PRMT R90, RZ, 0x7610, R90 ;  /* 0x00007610ff5a7816 */ /* 0x000fc6000000005a */
[----:B------:R0:W-:Y:S04]  /*1dd10*/  @!P3 STG.E.U8 desc[UR6][R166.64+0x79], R91 ;  /* 0x0000795ba600b986 */ /* 0x0001e8000c101106 */
        /* <DEDUP_REMOVED lines=8> */
[----:B0-----:R-:W-:Y:S02]  /*1dda0*/  F2FP.SATFINITE.E4M3.F32.PACK_AB_MERGE_C R91, RZ, R90, RZ ;  /* 0x0000005aff5b723e */ /* 0x001fe400048070ff */
[----:B------:R-:W-:-:S03]  /*1ddb0*/  PRMT R90, RZ, 0x7610, R90 ;  /* 0x00007610ff5a7816 */ /* 0x000fc6000000005a */
[----:B------:R0:W-:Y:S04]  /*1ddc0*/  @!P4 STG.E.U8 desc[UR6][R30.64+0x78], R91 ;  /* 0x0000785b1e00c986 */ /* 0x0001e8000c101106 */
[----:B------:R-:W4:Y:S01]  /*1ddd0*/  @!P0 LDG.E.U8 R90, desc[UR6][R20.64+0x79] ;  /* 0x00007906145a8981 */ /* 0x000f22000c1e1100 */
[----:B0-----:R-:W0:Y:S02]  /*1dde0*/  @!P0 LDC.64 R30, c[0x0][0x5c0] ;  /* 0x00017000ff1e8b82 */ /* 0x001e240000000a00 */
[----:B0-----:R-:W-:-:S05]  /*1ddf0*/  @!P0 IADD3 R30, P6, R130, R30, RZ ;  /* 0x0000001e821e8210 */ /* 0x001fca0007fde0ff */
[----:B------:R-:W-:Y:S01]  /*1de00*/  @!P0 IMAD.X R31, R133, 0x1, R31, P6 ;  /* 0x00000001851f8824 */ /* 0x000fe200030e061f */
[----:B------:R-:W-:Y:S02]  /*1de10*/  ISETP.LT.OR P6, PT, R27, 0x81, !P5 ;  /* 0x000000811b00780c */ /* 0x000fe40006fc1670 */
        /* <DEDUP_REMOVED lines=23> */
[----:B------:R-:W-:Y:S02]  /*1df90*/  ISETP.LT.OR P6, PT, R27, 0x82, !P5 ;  /* 0x000000821b00780c */ /* 0x000fe40006fc1670 */
[----:B------:R-:W-:-:S11]  /*1dfa0*/  PRMT R90, RZ, 0x7610, R90 ;  /* 0x00007610ff5a7816 */ /* 0x000fd6000000005a */
        /* <DEDUP_REMOVED lines=10> */
[----:B------:R-:W-:Y:S02]  /*1e050*/  F2FP.SATFINITE.E4M3.F32.PACK_AB_MERGE_C R91, RZ, R90, RZ ;  /* 0x0000005aff5b723e */ /* 0x000fe400048070ff */
[----:B------:R-:W-:-:S03]  /*1e060*/  PRMT R90, RZ, 0x7610, R90 ;  /* 0x00007610ff5a7816 */ /* 0x000fc6000000005a */
[----:B------:R0:W-:Y:S04]  /*1e070*/  @!P6 STG.E.U8 desc[UR6][R30.64+0x81], R91 ;  /* 0x0000815b1e00e986 */ /* 0x0001e8000c101106 */
[----:B------:R-:W4:Y:S02]  /*1e080*/  @!P4 LDG.E.U8 R90, desc[UR6][R12.64+0x80] ;  /* 0x000080060c5ac981 */ /* 0x000f24000c1e1100 */
[----:B----4-:R-:W-:-:S04]  /*1e090*/  LOP3.LUT R90, R90, 0xff, RZ, 0xc0, !PT ;  /* 0x000000ff5a5a7812 */ /* 0x010fc800078ec0ff */
[----:B------:R-:W-:-:S05]  /*1e0a0*/  F2FP.F16.E4M3.UNPACK_B R90, R90 ;  /* 0x0000005aff5a723e */ /* 0x000fca00020006ff */
[----:B------:R-:W-:-:S05]  /*1e0b0*/  HADD2.F32 R90, -RZ, R90.H0_H0 ;  /* 0x2000005aff5a7230 */ /* 0x000fca0000004100 */
[----:B------:R-:W-:-:S04]  /*1e0c0*/  FMUL R90, R90, UR5 ;  /* 0x000000055a5a7c20 */ /* 0x000fc80008400000 */
[----:B------:R-:W-:-:S05]  /*1e0d0*/  FFMA R90, R208, UR4, R90 ;  /* 0x00000004d05a7c23 */ /* 0x000fca000800005a */
[----:B------:R-:W-:Y:S02]  /*1e0e0*/  F2FP.SATFINITE.E4M3.F32.PACK_AB_MERGE_C R93, RZ, R90, RZ ;  /* 0x0000005aff5d723e */ /* 0x000fe400048070ff */
[----:B------:R-:W-:-:S03]  /*1e0f0*/  PRMT R90, RZ, 0x7610, R90 ;  /* 0x00007610ff5a7816 */ /* 0x000fc6000000005a */
[----:B------:R-:W-:Y:S04]  /*1e100*/  @!P4 STG.E.U8 desc[UR6][R158.64+0x80], R93 ;  /* 0x0000805d9e00c986 */ /* 0x000fe8000c101106 */
[----:B------:R-:W4:Y:S01]  /*1e110*/  @!P0 LDG.E.U8 R90, desc[UR6][R12.64+0x81] ;  /* 0x000081060c5a8981 */ /* 0x000f22000c1e1100 */
[----:B------:R-:W-:-:S13]  /*1e120*/  ISETP.LT.OR P6, PT, R27, 0x89, !P5 ;  /* 0x000000891b00780c */ /* 0x000fda0006fc1670 */
[----:B0-----:R-:W0:Y:S01]  /*1e130*/  @!P6 LDC.64 R30, c[0x0][0x5c0] ;  /* 0x00017000ff1eeb82 */ /* 0x001e220000000a00 */
[----:B----4-:R-:W-:-:S04]  /*1e140*/  LOP3.LUT R90, R90, 0xff, RZ, 0xc0, !PT ;  /* 0x000000ff5a5a7812 */ /* 0x010fc800078ec0ff */
[----:B------:R-:W-:-:S05]  /*1e150*/  F2FP.F16.E4M3.UNPACK_B R90, R90 ;  /* 0x0000005aff5a723e */ /* 0x000fca00020006ff */
[----:B------:R-:W-:-:S05]  /*1e160*/  HADD2.F32 R90, -RZ, R90.H0_H0 ;  /* 0x2000005aff5a7230 */ /* 0x000fca0000004100 */
[----:B------:R-:W-:-:S04]  /*1e170*/  FMUL R90, R90, UR5 ;  /* 0x000000055a5a7c20 */ /* 0x000fc80008400000 */
[----:B---3--:R-:W-:Y:S02]  /*1e180*/  FFMA R90, R207, UR4, R90 ;  /* 0x00000004cf5a7c23 */ /* 0x008fe4000800005a */
[----:B------:R-:W3:Y:S03]  /*1e190*/  LDL.LU R207, [R1+0x3b0] ;  /* 0x0003b00001cf7983 */ /* 0x000ee60000300800 */
[----:B------:R-:W-:Y:S01]  /*1e1a0*/  F2FP.SATFINITE.E4M3.F32.PACK_AB_MERGE_C R91, RZ, R90, RZ ;  /* 0x0000005aff5b723e */ /* 0x000fe200048070ff */
[----:B------:R-:W4:Y:S01]  /*1e1b0*/  LDL.LU R209, [R1+0x3b4] ;  /* 0x0003b40001d17983 */ /* 0x000f220000300800 */
[----:B------:R-:W-:-:S03]  /*1e1c0*/  PRMT R90, RZ, 0x7610, R90 ;  /* 0x00007610ff5a7816 */ /* 0x000fc6000000005a */
[----:B------:R1:W-:Y:S04]  /*1e1d0*/  @!P0 STG.E.U8 desc[UR6][R156.64+0x81], R91 ;  /* 0x0000815b9c008986 */ /* 0x0003e8000c101106 */
[----:B------:R-:W2:Y:S01]  /*1e1e0*/  @!P6 LDG.E.U8 R90, desc[UR6][R24.64+0x88] ;  /* 0x00008806185ae981 */ /* 0x000ea2000c1e1100 */
        /* <DEDUP_REMOVED lines=9> */
[----:B-1----:R-:W-:Y:S01]  /*1e280*/  F2FP.SATFINITE.E4M3.F32.PACK_AB_MERGE_C R91, RZ, R90, RZ ;  /* 0x0000005aff5b723e */ /* 0x002fe200048070ff */
[----:B------:R-:W2:Y:S04]  /*1e290*/  LDL.LU R208, [R1+0x3bc] ;  /* 0x0003bc0001d07983 */ /* 0x000ea80000300800 */
[----:B------:R0:W-:Y:S01]  /*1e2a0*/  @!P6 STG.E.U8 desc[UR6][R30.64+0x88], R91 ;  /* 0x0000885b1e00e986 */ /* 0x0001e2000c101106 */
[----:B------:R-:W-:-:S02]  /*1e2b0*/  ISETP.LT.OR P6, PT, R27, 0x8a, !P5 ;  /* 0x0000008a1b00780c */ /* 0x000fc40006fc1670 */
[----:B------:R-:W-:-:S11]  /*1e2c0*/  PRMT R90, RZ, 0x7610, R90 ;  /* 0x00007610ff5a7816 */ /* 0x000fd6000000005a */
        /* <DEDUP_REMOVED lines=14> */
[----:B------:R-:W-:-:S11]  /*1e3b0*/  PRMT R90, RZ, 0x7610, R90 ;  /* 0x00007610ff5a7816 */ /* 0x000fd6000000005a */
        /* <DEDUP_REMOVED lines=10> */
[----:B0-----:R-:W-:Y:S02]  /*1e460*/  PRMT R30, RZ, 0x7610, R30 ;  /* 0x00007610ff1e7816 */ /* 0x001fe4000000001e */
        /* <DEDUP_REMOVED lines=8> */
[----:B------:R-:W-:Y:S04]  /*1e4f0*/  @!P3 STG.E.U8 desc[UR6][R86.64+0x89], R31 ;  /* 0x0000891f5600b986 */ /* 0x000fe8000c101106 */
        /* <DEDUP_REMOVED lines=11> */
[----:B------:R-:W3:Y:S01]  /*1e5b0*/  @!P0 LDG.E.U8 R30, desc[UR6][R14.64+0x81] ;  /* 0x000081060e1e8981 */ /* 0x000ee2000c1e1100 */
[----:B0-----:R-:W-:Y:S02]  /*1e5c0*/  PRMT R84, RZ, 0x7610, R84 ;  /* 0x00007610ff547816 */ /* 0x001fe40000000054 */
        /* <DEDUP_REMOVED lines=8> */
[----:B------:R-:W0:Y:S03]  /*1e650*/  @!P3 LDC.64 R30, c[0x0][0x5c0] ;  /* 0x00017000ff1ebb82 */ /* 0x000e260000000a00 */
[----:B------:R1:W-:Y:S01]  /*1e660*/  @!P0 STG.E.U8 desc[UR6][R82.64+0x81], R87 ;  /* 0x0000815752008986 */ /* 0x0003e2000c101106 */
[----:B0-----:R-:W-:-:S05]  /*1e670*/  @!P3 IADD3 R30, P6, R148, R30, RZ ;  /* 0x0000001e941eb210 */ /* 0x001fca0007fde0ff */
[----:B------:R-:W-:Y:S01]  /*1e680*/  @!P3 IMAD.X R31, R149, 0x1, R31, P6 ;  /* 0x00000001951fb824 */ /* 0x000fe200030e061f */
[----:B------:R-:W-:-:S13]  /*1e690*/  ISETP.LT.OR P6, PT, R27, 0x81, !P1 ;  /* 0x000000811b00780c */ /* 0x000fda0004fc1670 */
[----:B------:R-:W2:Y:S01]  /*1e6a0*/  @!P6 LDG.E.U8 R84, desc[UR6][R16.64+0x80] ;  /* 0x000080061054e981 */ /* 0x000ea2000c1e1100 */
[----:B------:R-:W-:Y:S02]  /*1e6b0*/  ISETP.LT.OR P3, PT, R27, 0x82, !P1 ;  /* 0x000000821b00780c */ /* 0x000fe40004f61670 */
[----:B-1----:R-:W-:Y:S02]  /*1e6c0*/  PRMT R82, RZ, 0x7610, R82 ;  /* 0x00007610ff527816 */ /* 0x002fe40000000052 */
        /* <DEDUP_REMOVED lines=8> */
[----:B------:R0:W-:Y:S04]  /*1e750*/  @!P6 STG.E.U8 desc[UR6][R30.64+0x80], R83 ;  /* 0x000080531e00e986 */ /* 0x0001e8000c101106 */
[----:B------:R-:W4:Y:S01]  /*1e760*/  @!P3 LDG.E.U8 R82, desc[UR6][R16.64+0x81] ;  /* 0x000081061052b981 */ /* 0x000f22000c1e1100 */
[----:B0-----:R-:W0:Y:S02]  /*1e770*/  @!P3 LDC.64 R30, c[0x0][0x5c0] ;  /* 0x00017000ff1ebb82 */ /* 0x001e240000000a00 */
        /* <DEDUP_REMOVED lines=16> */
[----:B------:R-:W-:Y:S02]  /*1e880*/  FFMA R82, R207, UR4, R82 ;  /* 0x00000004cf527c23 */ /* 0x000fe40008000052 */
[----:B------:R-:W3:Y:S03]  /*1e890*/  LDL.LU R207, [R1+0x3d8] ;  /* 0x0003d80001cf7983 */ /* 0x000ee60000300800 */
[----:B------:R-:W-:Y:S02]  /*1e8a0*/  F2FP.SATFINITE.E4M3.F32.PACK_AB_MERGE_C R85, RZ, R82, RZ ;  /* 0x00000052ff55723e */ /* 0x000fe400048070ff */
[----:B------:R-:W-:-:S03]  /*1e8b0*/  PRMT R82, RZ, 0x7610, R82 ;  /* 0x00007610ff527816 */ /* 0x000fc60000000052 */
[----:B------:R0:W-:Y:S04]  /*1e8c0*/  @!P4 STG.E.U8 desc[UR6][R80.64+0x88], R85 ;  /* 0x000088555000c986 */ /* 0x0001e8000c101106 */
[----:B------:R-:W2:Y:S01]  /*1e8d0*/  @!P0 LDG.E.U8 R82, desc[UR6][R14.64+0x89] ;  /* 0x000089060e528981 */ /* 0x000ea2000c1e1100 */
[----:B------:R-:W-:Y:S02]  /*1e8e0*/  ISETP.LT.OR P4, PT, R27, 0x89, !P1 ;  /* 0x000000891b00780c */ /* 0x000fe40004f81670 */
[----:B0-----:R-:W-:-:S11]  /*1e8f0*/  PRMT R80, RZ, 0x7610, R80 ;  /* 0x00007610ff507816 */ /* 0x001fd60000000050 */
[----:B------:R-:W0:Y:S01]  /*1e900*/  @!P4 LDC.64 R30, c[0x0][0x5c0] ;  /* 0x00017000ff1ecb82 */ /* 0x000e220000000a00 */
[----:B--2---:R-:W-:-:S04]  /*1e910*/  LOP3.LUT R82, R82, 0xff, RZ, 0xc0, !PT ;  /* 0x000000ff52527812 */ /* 0x004fc800078ec0ff */
[----:B------:R-:W-:-:S05]  /*1e920*/  F2FP.F16.E4M3.UNPACK_B R82, R82 ;  /* 0x00000052ff52723e */ /* 0x000fca00020006ff */
[----:B------:R-:W-:-:S05]  /*1e930*/  HADD2.F32 R82, -RZ, R82.H0_H0 ;  /* 0x20000052ff527230 */ /* 0x000fca0000004100 */
[----:B------:R-:W-:-:S04]  /*1e940*/  FMUL R82, R82, UR5 ;  /* 0x0000000552527c20 */ /* 0x000fc80008400000 */
[----:B------:R-:W-:Y:S01]  /*1e950*/  FFMA R82, R153, UR4, R82 ;  /* 0x0000000499527c23 */ /* 0x000fe20008000052 */
[----:B0-----:R-:W-:Y:S01]  /*1e960*/  @!P4 IADD3 R30, P6, R140, R30, RZ ;  /* 0x0000001e8c1ec210 */ /* 0x001fe20007fde0ff */
[----:B------:R-:W2:Y:S03]  /*1e970*/  LDL.LU R153, [R1+0x3dc] ;  /* 0x0003dc0001997983 */ /* 0x000ea60000300800 */
[----:B------:R-:W-:-:S05]  /*1e980*/  F2FP.SATFINITE.E4M3.F32.PACK_AB_MERGE_C R83, RZ, R82, RZ ;  /* 0x00000052ff53723e */ /* 0x000fca00048070ff */
[----:B------:R0:W-:Y:S04]  /*1e990*/  @!P0 STG.E.U8 desc[UR6][R78.64+0x89], R83 ;  /* 0x000089534e008986 */ /* 0x0001e8000c101106 */
[----:B------:R-:W4:Y:S01]  /*1e9a0*/  @!P4 LDG.E.U8 R80, desc[UR6][R16.64+0x88] ;  /* 0x000088061050c981 */ /* 0x000f22000c1e1100 */
[----:B------:R-:W-:Y:S01]  /*1e9b0*/  ISETP.LT.OR P0, PT, R27, 0x8a, !P1 ;  /* 0x0000008a1b00780c */ /* 0x000fe20004f01670 */
[----:B------:R-:W-:Y:S01]  /*1e9c0*/  @!P4 IMAD.X R31, R144, 0x1, R31, P6 ;  /* 0x00000001901fc824 */ /* 0x000fe200030e061f */
[----:B0-----:R-:W-:Y:S02]  /*1e9d0*/  PRMT R78, RZ, 0x7610, R78 ;  /* 0x00007610ff4e7816 */ /* 0x001fe4000000004e */
        /* <DEDUP_REMOVED lines=37> */
[----:B-1----:R-:W-:Y:S02]  /*1ec30*/  PRMT R76, RZ, 0x7610, R76 ;  /* 0x00007610ff4c7816 */ /* 0x002fe4000000004c */
[----:B----4-:R-:W-:-:S04]  /*1ec40*/  LOP3.LUT R78, R78, 0xff, RZ, 0xc0, !PT ;  /* 0x000000ff4e4e7812 */ /* 0x010fc800078ec0ff */
[----:B------:R-:W-:-:S05]  /*1ec50*/  F2FP.F16.E4M3.UNPACK_B R78, R78 ;  /* 0x0000004eff4e723e */ /* 0x000fca00020006ff */
[----:B------:R-:W-:-:S05]  /*1ec60*/  HADD2.F32 R78, -RZ, R78.H0_H0 ;  /* 0x2000004eff4e7230 */ /* 0x000fca0000004100 */
[----:B------:R-:W-:-:S04]  /*1ec70*/  FMUL R78, R78, UR5 ;  /* 0x000000054e4e7c20 */ /* 0x000fc80008400000 */
[----:B------:R-:W-:Y:S01]  /*1ec80*/  FFMA R78, R208, UR4, R78 ;  /* 0x00000004d04e7c23 */ /* 0x000fe2000800004e */
[----:B0-----:R-:W-:Y:S01]  /*1ec90*/  @!P4 IADD3 R30, P6, R136, R30, RZ ;  /* 0x0000001e881ec210 */ /* 0x001fe20007fde0ff */
[----:B------:R-:W4:Y:S03]  /*1eca0*/  LDL.LU R208, [R1+0x3ec] ;  /* 0x0003ec0001d07983 */ /* 0x000f260000300800 */
[----:B------:R-:W-:-:S05]  /*1ecb0*/  F2FP.SATFINITE.E4M3.F32.PACK_AB_MERGE_C R79, RZ, R78, RZ ;  /* 0x0000004eff4f723e */ /* 0x000fca00048070ff */
[----:B------:R0:W-:Y:S04]  /*1ecc0*/  @!P3 STG.E.U8 desc[UR6][R74.64+0x81], R79 ;  /* 0x0000814f4a00b986 */ /* 0x0001e8000c101106 */
[----:B------:R-:W3:Y:S01]  /*1ecd0*/  @!P4 LDG.E.U8 R76, desc[UR6][R20.64+0x80] ;  /* 0x00008006144cc981 */ /* 0x000ee2000c1e1100 */
[----:B------:R-:W-:Y:S01]  /*1ece0*/  @!P4 IMAD.X R31, R137, 0x1, R31, P6 ;  /* 0x00000001891fc824 */ /* 0x000fe200030e061f */
        /* <DEDUP_REMOVED lines=38> */
[----:B-1----:R-:W-:Y:S02]  /*1ef50*/  PRMT R72, RZ, 0x7610, R72 ;  /* 0x00007610ff487816 */ /* 0x002fe40000000048 */
[----:B---3--:R-:W-:-:S04]  /*1ef60*/  LOP3.LUT R74, R74, 0xff, RZ, 0xc0, !PT ;  /* 0x000000ff4a4a7812 */ /* 0x008fc800078ec0ff */
[----:B------:R-:W-:-:S05]  /*1ef70*/  F2FP.F16.E4M3.UNPACK_B R74, R74 ;  /* 0x0000004aff4a723e */ /* 0x000fca00020006ff */
[----:B------:R-:W-:-:S05]  /*1ef80*/  HADD2.F32 R74, -RZ, R74.H0_H0 ;  /* 0x2000004aff4a7230 */ /* 0x000fca0000004100 */
[----:B------:R-:W-:-:S04]  /*1ef90*/  FMUL R74, R74, UR5 ;  /* 0x000000054a4a7c20 */ /* 0x000fc80008400000 */
[----:B------:R-:W-:Y:S01]  /*1efa0*/  FFMA R74, R207, UR4, R74 ;  /* 0x00000004cf4a7c23 */ /* 0x000fe2000800004a */
[----:B0-----:R-:W-:Y:S01]  /*1efb0*/  @!P4 IADD3 R30, P6, R142, R30, RZ ;  /* 0x0000001e8e1ec210 */ /* 0x001fe20007fde0ff */
[----:B------:R-:W3:Y:S03]  /*1efc0*/  LDL.LU R207, [R1+0x3fc] ;  /* 0x0003fc0001cf7983 */ /* 0x000ee60000300800 */
[----:B------:R-:W-:-:S05]  /*1efd0*/  F2FP.SATFINITE.E4M3.F32.PACK_AB_MERGE_C R75, RZ, R74, RZ ;  /* 0x0000004aff4b723e */ /* 0x000fca00048070ff */
[----:B------:R0:W-:Y:S04]  /*1efe0*/  @!P3 STG.E.U8 desc[UR6][R70.64+0x89], R75 ;  /* 0x0000894b4600b986 */ /* 0x0001e8000c101106 */
[----:B------:R-:W2:Y:S01]  /*1eff0*/  @!P4 LDG.E.U8 R72, desc[UR6][R20.64+0x88] ;  /* 0x000088061448c981 */ /* 0x000ea2000c1e1100 */
[----:B------:R-:W-:Y:S01]  /*1f000*/  @!P4 IMAD.X R31, R141, 0x1, R31, P6 ;  /* 0x000000018d1fc824 */ /* 0x000fe200030e061f */
[----:B0-----:R-:W-:Y:S02]  /*1f010*/  PRMT R70, RZ, 0x7610, R70 ;  /* 0x00007610ff467816 */ /* 0x001fe40000000046 */
        /* <DEDUP_REMOVED lines=10> */
[----:B------:R-:W-:Y:S02]  /*1f0c0*/  PRMT R72, RZ, 0x7610, R72 ;  /* 0x00007610ff487816 */ /* 0x000fe40000000048 */
        /* <DEDUP_REMOVED lines=11> */
[----:B------:R-:W0:Y:S03]  /*1f180*/  @!P6 LDC.64 R70, c[0x0][0x5c0] ;  /* 0x00017000ff46eb82 */ /* 0x000e260000000a00 */
[----:B------:R1:W-:Y:S04]  /*1f190*/  @!P0 STG.E.U8 desc[UR6][R30.64+0x89], R73 ;  /* 0x000089491e008986 */ /* 0x0003e8000c101106 */
        /* <DEDUP_REMOVED lines=10> */
[----:B-1----:R-:W-:-:S05]  /*1f240*/  F2FP.SATFINITE.E4M3.F32.PACK_AB_MERGE_C R73, RZ, R72, RZ ;  /* 0x00000048ff49723e */ /* 0x002fca00048070ff */
[----:B------:R0:W-:Y:S01]  /*1f250*/  @!P6 STG.E.U8 desc[UR6][R70.64+0x90], R73 ;  /* 0x000090494600e986 */ /* 0x0001e2000c101106 */
[----:B------:R-:W-:Y:S02]  /*1f260*/  ISETP.LT.OR P6, PT, R27, 0x92, !P5 ;  /* 0x000000921b00780c */ /* 0x000fe40006fc1670 */
[----:B------:R-:W-:-:S11]  /*1f270*/  PRMT R72, RZ, 0x7610, R72 ;  /* 0x00007610ff487816 */ /* 0x000fd60000000048 */
[----:B------:R-:W2:Y:S01]  /*1f280*/  @!P6 LDG.E.U8 R72, desc[UR6][R24.64+0x91] ;  /* 0x000091061848e981 */ /* 0x000ea2000c1e1100 */
[----:B------:R-:W1:Y:S01]  /*1f290*/  @!P6 LDC.64 R30, c[0x0][0x5c0] ;  /* 0x00017000ff1eeb82 */ /* 0x000e620000000a00 */
[----:B0-----:R-:W-:Y:S02]  /*1f2a0*/  PRMT R70, RZ, 0x7610, R70 ;  /* 0x00007610ff467816 */ /* 0x001fe40000000046 */
[----:B-1----:R-:W-:-:S05]  /*1f2b0*/  @!P6 IADD3 R30, P3, R10, R30, RZ ;  /* 0x0000001e0a1ee210 */ /* 0x002fca0007f7e0ff */
        /* <DEDUP_REMOVED lines=17> */
[----:B------:R-:W-:Y:S01]  /*1f3d0*/  F2FP.SATFINITE.E4M3.F32.PACK_AB_MERGE_C R73, RZ, R70, RZ ;  /* 0x00000046ff49723e */ /* 0x000fe200048070ff */
[----:B------:R-:W4:Y:S01]  /*1f3e0*/  LDL.LU R209, [R1+0x414] ;  /* 0x0004140001d17983 */ /* 0x000f220000300800 */
[----:B------:R-:W-:-:S03]  /*1f3f0*/  PRMT R70, RZ, 0x7610, R70 ;  /* 0x00007610ff467816 */ /* 0x000fc60000000046 */
[----:B------:R1:W-:Y:S04]  /*1f400*/  @!P4 STG.E.U8 desc[UR6][R68.64+0x90], R73 ;  /* 0x000090494400c986 */ /* 0x0003e8000c101106 */
[----:B------:R-:W3:Y:S01]  /*1f410*/  @!P0 LDG.E.U8 R70, desc[UR6][R12.64+0x91] ;  /* 0x000091060c468981 */ /* 0x000ee2000c1e1100 */
[----:B0-----:R-:W0:Y:S01]  /*1f420*/  @!P6 LDC.64 R30, c[0x0][0x5c0] ;  /* 0x00017000ff1eeb82 */ /* 0x001e220000000a00 */
[----:B-1----:R-:W-:Y:S02]  /*1f430*/  PRMT R68, RZ, 0x7610, R68 ;  /* 0x00007610ff447816 */ /* 0x002fe40000000044 */
[----:B---3--:R-:W-:-:S04]  /*1f440*/  LOP3.LUT R70, R70, 0xff, RZ, 0xc0, !PT ;  /* 0x000000ff46467812 */ /* 0x008fc800078ec0ff */
[----:B------:R-:W-:-:S05]  /*1f450*/  F2FP.F16.E4M3.UNPACK_B R70, R70 ;  /* 0x00000046ff46723e */ /* 0x000fca00020006ff */
[----:B------:R-:W-:-:S05]  /*1f460*/  HADD2.F32 R70, -RZ, R70.H0_H0 ;  /* 0x20000046ff467230 */ /* 0x000fca0000004100 */
[----:B------:R-:W-:-:S04]  /*1f470*/  FMUL R70, R70, UR5 ;  /* 0x0000000546467c20 */ /* 0x000fc80008400000 */
[----:B------:R-:W-:-:S05]  /*1f480*/  FFMA R70, R207, UR4, R70 ;  /* 0x00000004cf467c23 */ /* 0x000fca0008000046 */
[----:B------:R-:W-:-:S05]  /*1f490*/  F2FP.SATFINITE.E4M3.F32.PACK_AB_MERGE_C R71, RZ, R70, RZ ;  /* 0x00000046ff47723e */ /* 0x000fca00048070ff */
        /* <DEDUP_REMOVED lines=8> */
[----:B--2---:R-:W-:Y:S01]  /*1f520*/  FFMA R68, R153, UR4, R68 ;  /* 0x0000000499447c23 */ /* 0x004fe20008000044 */
[----:B------:R-:W-:Y:S01]  /*1f530*/  LOP3.LUT P4, RZ, R2, 0x10000, RZ, 0xc0, !PT ;  /* 0x0001000002ff7812 */ /* 0x000fe2000788c0ff */
[----:B------:R-:W2:Y:S03]  /*1f540*/  LDL.LU R153, [R1+0x418] ;  /* 0x0004180001997983 */ /* 0x000ea60000300800 */
[----:B------:R-:W-:Y:S01]  /*1f550*/  F2FP.SATFINITE.E4M3.F32.PACK_AB_MERGE_C R69, RZ, R68, RZ ;  /* 0x00000044ff45723e */ /* 0x000fe200048070ff */
[----:B------:R-:W3:Y:S04]  /*1f560*/  LDL.LU R207, [R1+0x41c] ;  /* 0x00041c0001cf7983 */ /* 0x000ee80000300800 */
[----:B------:R0:W-:Y:S01]  /*1f570*/  @!P6 STG.E.U8 desc[UR6][R30.64+0x98], R69 ;  /* 0x000098451e00e986 */ /* 0x0001e2000c101106 */
[----:B------:R-:W-:-:S02]  /*1f580*/  ISETP.LT.OR P6, PT, R27, 0x9a, !P5 ;  /* 0x0000009a1b00780c */ /* 0x000fc40006fc1670 */
[----:B------:R-:W-:-:S11]  /*1f590*/  PRMT R68, RZ, 0x7610, R68 ;  /* 0x00007610ff447816 */ /* 0x000fd60000000044 */
[----:B------:R-:W4:Y:S01]  /*1f5a0*/  @!P6 LDG.E.U8 R68, desc[UR6][R24.64+0x99] ;  /* 0x000099061844e981 */ /* 0x000f22000c1e1100 */
[----:B-1----:R-:W1:Y:S01]  /*1f5b0*/  @!P6 LDC.64 R66, c[0x0][0x5c0] ;  /* 0x00017000ff42eb82 */ /* 0x002e620000000a00 */
[----:B0-----:R-:W-:Y:S02]  /*1f5c0*/  PRMT R30, RZ, 0x7610, R30 ;  /* 0x00007610ff1e7816 */ /* 0x001fe4000000001e */
[----:B-1----:R-:W-:-:S05]  /*1f5d0*/  @!P6 IADD3 R66, P5, R10, R66, RZ ;  /* 0x000000420a42e210 */ /* 0x002fca0007fbe0ff */
        /* <DEDUP_REMOVED lines=10> */
[----:B------:R-:W-:-:S13]  /*1f680*/  LOP3.LUT P6, RZ, R2, 0x40000, RZ, 0xc0, !PT ;  /* 0x0004000002ff7812 */ /* 0x000fda00078cc0ff */
[----:B------:R-:W2:Y:S02]  /*1f690*/  @!P6 LDG.E.U8 R30, desc[UR6][R12.64+0x98] ;  /* 0x000098060c1ee981 */ /* 0x000ea4000c1e1100 */
[----:B--2---:R-:W-:-:S04]  /*1f6a0*/  LOP3.LUT R30, R30, 0xff, RZ, 0xc0, !PT ;  /* 0x000000ff1e1e7812 */ /* 0x004fc800078ec0ff */
[----:B------:R-:W-:-:S05]  /*1f6b0*/  F2FP.F16.E4M3.UNPACK_B R30, R30 ;  /* 0x0000001eff1e723e */ /* 0x000fca00020006ff */
[----:B------:R-:W-:-:S05]  /*1f6c0*/  HADD2.F32 R30, -RZ, R30.H0_H0 ;  /* 0x2000001eff1e7230 */ /* 0x000fca0000004100 */
[----:B------:R-:W-:-:S04]  /*1f6d0*/  FMUL R30, R30, UR5 ;  /* 0x000000051e1e7c20 */ /* 0x000fc80008400000 */
[----:B------:R-:W-:-:S05]  /*1f6e0*/  FFMA R30, R209, UR4, R30 ;  /* 0x00000004d11e7c23 */ /* 0x000fca000800001e */
[----:B------:R-:W-:Y:S02]  /*1f6f0*/  F2FP.SATFINITE.E4M3.F32.PACK_AB_MERGE_C R69, RZ, R30, RZ ;  /* 0x0000001eff45723e */ /* 0x000fe400048070ff */
[----:B------:R-:W-:-:S03]  /*1f700*/  PRMT R30, RZ, 0x7610, R30 ;  /* 0x00007610ff1e7816 */ /* 0x000fc6000000001e */
[----:B------:R1:W-:Y:S04]  /*1f710*/  @!P6 STG.E.U8 desc[UR6][R64.64+0x98], R69 ;  /* 0x000098454000e986 */ /* 0x0003e8000c101106 */
        /* <DEDUP_REMOVED lines=8> */
[----:B0-----:R-:W-:Y:S02]  /*1f7a0*/  F2FP.SATFINITE.E4M3.F32.PACK_AB_MERGE_C R31, RZ, R30, RZ ;  /* 0x0000001eff1f723e */ /* 0x001fe400048070ff */
[----:B------:R-:W-:-:S03]  /*1f7b0*/  PRMT R30, RZ, 0x7610, R30 ;  /* 0x00007610ff1e7816 */ /* 0x000fc6000000001e */
[----:B------:R0:W-:Y:S04]  /*1f7c0*/  @!P4 STG.E.U8 desc[UR6][R62.64+0x99], R31 ;  /* 0x0000991f3e00c986 */ /* 0x0001e8000c101106 */
[----:B------:R-:W3:Y:S02]  /*1f7d0*/  @!P0 LDG.E.U8 R30, desc[UR6][R14.64+0x90] ;  /* 0x000090060e1e8981 */ /* 0x000ee4000c1e1100 */
[----:B---3--:R-:W-:-:S04]  /*1f7e0*/  LOP3.LUT R30, R30, 0xff, RZ, 0xc0, !PT ;  /* 0x000000ff1e1e7812 */ /* 0x008fc800078ec0ff */
[----:B------:R-:W-:-:S05]  /*1f7f0*/  F2FP.F16.E4M3.UNPACK_B R30, R30 ;  /* 0x0000001eff1e723e */ /* 0x000fca00020006ff */
[----:B------:R-:W-:-:S05]  /*1f800*/  HADD2.F32 R30, -RZ, R30.H0_H0 ;  /* 0x2000001eff1e7230 */ /* 0x000fca0000004100 */
[----:B------:R-:W-:-:S04]  /*1f810*/  FMUL R30, R30, UR5 ;  /* 0x000000051e1e7c20 */ /* 0x000fc80008400000 */
[----:B------:R-:W-:Y:S01]  /*1f820*/  FFMA R30, R207, UR4, R30 ;  /* 0x00000004cf1e7c23 */ /* 0x000fe2000800001e */
[----:B------:R-:W-:Y:S01]  /*1f830*/  ISETP.LT.OR P4, PT, R27, 0x91, !P1 ;  /* 0x000000911b00780c */ /* 0x000fe20004f81670 */
[----:B------:R-:W3:Y:S03]  /*1f840*/  LDL.LU R207, [R1+0x428] ;  /* 0x0004280001cf7983 */ /* 0x000ee60000300800 */
[----:B-1----:R-:W-:Y:S02]  /*1f850*/  F2FP.SATFINITE.E4M3.F32.PACK_AB_MERGE_C R65, RZ, R30, RZ ;  /* 0x0000001eff41723e */ /* 0x002fe400048070ff */
[----:B------:R-:W-:-:S03]  /*1f860*/  PRMT R30, RZ, 0x7610, R30 ;  /* 0x00007610ff1e7816 */ /* 0x000fc6000000001e */
[----:B------:R-:W-:Y:S04]  /*1f870*/  @!P0 STG.E.U8 desc[UR6][R60.64+0x90], R65 ;  /* 0x000090413c008986 */ /* 0x000fe8000c101106 */
        /* <DEDUP_REMOVED lines=37> */
[----:B-1----:R-:W-:Y:S02]  /*1fad0*/  F2FP.SATFINITE.E4M3.F32.PACK_AB_MERGE_C R31, RZ, R30, RZ ;  /* 0x0000001eff1f723e */ /* 0x002fe400048070ff */
        /* <DEDUP_REMOVED lines=13> */
[----:B------:R-:W1:Y:S01]  /*1fbb0*/  @!P4 LDC.64 R60, c[0x0][0x5c0] ;  /* 0x00017000ff3ccb82 */ /* 0x000e620000000a00 */
[----:B----4-:R-:W-:-:S04]  /*1fbc0*/  LOP3.LUT R30, R30, 0xff, RZ, 0xc0, !PT ;  /* 0x000000ff1e1e7812 */ /* 0x010fc800078ec0ff */
[----:B------:R-:W-:-:S05]  /*1fbd0*/  F2FP.F16.E4M3.UNPACK_B R30, R30 ;  /* 0x0000001eff1e723e */ /* 0x000fca00020006ff */
[----:B------:R-:W-:-:S05]  /*1fbe0*/  HADD2.F32 R30, -RZ, R30.H0_H0 ;  /* 0x2000001eff1e7230 */ /* 0x000fca0000004100 */
[----:B------:R-:W-:-:S04]  /*1fbf0*/  FMUL R30, R30, UR5 ;  /* 0x000000051e1e7c20 */ /* 0x000fc80008400000 */
[----:B--2---:R-:W-:Y:S01]  /*1fc00*/  FFMA R30, R153, UR4, R30 ;  /* 0x00000004991e7c23 */ /* 0x004fe2000800001e */
[----:B-1----:R-:W-:Y:S01]  /*1fc10*/  @!P4 IADD3 R124, P6, R124, R60, RZ ;  /* 0x0000003c7c7cc210 */ /* 0x002fe20007fde0ff */
[----:B------:R-:W2:Y:S03]  /*1fc20*/  LDL.LU R153, [R1+0x438] ;  /* 0x0004380001997983 */ /* 0x000ea60000300800 */
[----:B0-----:R-:W-:Y:S01]  /*1fc30*/  F2FP.SATFINITE.E4M3.F32.PACK_AB_MERGE_C R31, RZ, R30, RZ ;  /* 0x0000001eff1f723e */ /* 0x001fe200048070ff */
[----:B------:R-:W-:Y:S01]  /*1fc40*/  @!P4 IMAD.X R125, R118, 0x1, R61, P6 ;  /* 0x00000001767dc824 */ /* 0x000fe200030e063d */
[----:B------:R-:W-:Y:S01]  /*1fc50*/  PRMT R30, RZ, 0x7610, R30 ;  /* 0x00007610ff1e7816 */ /* 0x000fe2000000001e */
[----:B------:R-:W4:Y:S04]  /*1fc60*/  LDL.LU R208, [R1+0x43c] ;  /* 0x00043c0001d07983 */ /* 0x000f280000300800 */
[----:B------:R0:W-:Y:S04]  /*1fc70*/  @!P5 STG.E.U8 desc[UR6][R54.64+0x99], R31 ;  /* 0x0000991f3600d986 */ /* 0x0001e8000c101106 */
[----:B------:R-:W3:Y:S01]  /*1fc80*/  @!P4 LDG.E.U8 R30, desc[UR6][R16.64+0x98] ;  /* 0x00009806101ec981 */ /* 0x000ee2000c1e1100 */
[----:B------:R-:W-:-:S13]  /*1fc90*/  ISETP.LT.OR P5, PT, R27, 0x9a, !P1 ;  /* 0x0000009a1b00780c */ /* 0x000fda0004fa1670 */
[----:B0-----:R-:W0:Y:S01]  /*1fca0*/  @!P5 LDC.64 R54, c[0x0][0x5c0] ;  /* 0x00017000ff36db82 */ /* 0x001e220000000a00 */
        /* <DEDUP_REMOVED lines=34> */
[----:B------:R-:W3:Y:S01]  /*1fed0*/  @!P0 LDG.E.U8 R30, desc[UR6][R18.64+0x91] ;  /* 0x00009106121e8981 */ /* 0x000ee2000c1e1100 */
[----:B------:R-:W1:Y:S01]  /*1fee0*/  @!P4 LDC.64 R56, c[0x0][0x5c0] ;  /* 0x00017000ff38cb82 */ /* 0x000e620000000a00 */
        /* <DEDUP_REMOVED lines=11> */
[----:B-1----:R-:W-:-:S05]  /*1ffa0*/  @!P4 IADD3 R112, P6, R112, R56, RZ ;  /* 0x000000387070c210 */ /* 0x002fca0007fde0ff */
[----:B------:R-:W-:Y:S01]  /*1ffb0*/  @!P4 IMAD.X R113, R111, 0x1, R57, P6 ;  /* 0x000000016f71c824 */ /* 0x000fe200030e0639 */
[----:B0-----:R-:W0:Y:S01]  /*1ffc0*/  @!P5 LDC.64 R50, c[0x0][0x5c0] ;  /* 0x00017000ff32db82 */ /* 0x001e220000000a00 */
[----:B--2---:R-:W-:-:S04]  /*1ffd0*/  LOP3.LUT R30, R30, 0xff, RZ, 0xc0, !PT ;  /* 0x000000ff1e1e7812 */ /* 0x004fc800078ec0ff */
[----:B------:R-:W-:-:S05]  /*1ffe0*/  F2FP.F16.E4M3.UNPACK_B R30, R30 ;  /* 0x0000001eff1e723e */ /* 0x000fca00020006ff */
[----:B------:R-:W-:-:S05]  /*1fff0*/  HADD2.F32 R30, -RZ, R30.H0_H0 ;  /* 0x2000001eff1e7230 */ /* 0x000fca0000004100 */
[----:B------:R-:W-:-:S04]  /*20000*/  FMUL R30, R30, UR5 ;  /* 0x000000051e1e7c20 */ /* 0x000fc80008400000 */
[----:B------:R-:W-:Y:S01]  /*20010*/  FFMA R30, R153, UR4, R30 ;  /* 0x00000004991e7c23 */ /* 0x000fe2000800001e */
[----:B0-----:R-:W-:Y:S01]  /*20020*/  @!P5 IADD3 R98, P6, R98, R50, RZ ;  /* 0x000000326262d210 */ /* 0x001fe20007fde0ff */
[----:B------:R-:W2:Y:S03]  /*20030*/  LDL.LU R153, [R1+0x450] ;  /* 0x0004500001997983 */ /* 0x000ea60000300800 */
[----:B------:R-:W-:Y:S02]  /*20040*/  F2FP.SATFINITE.E4M3.F32.PACK_AB_MERGE_C R31, RZ, R30, RZ ;  /* 0x0000001eff1f723e */ /* 0x000fe400048070ff */
[----:B------:R-:W-:-:S03]  /*20050*/  PRMT R30, RZ, 0x7610, R30 ;  /* 0x00007610ff1e7816 */ /* 0x000fc6000000001e */
[----:B------:R0:W-:Y:S04]  /*20060*/  @!P4 STG.E.U8 desc[UR6][R112.64+0x90], R31 ;  /* 0x0000901f7000c986 */ /* 0x0001e8000c101106 */
[----:B------:R-:W4:Y:S01]  /*20070*/  @!P5 LDG.E.U8 R30, desc[UR6][R20.64+0x91] ;  /* 0x00009106141ed981 */ /* 0x000f22000c1e1100 */
[----:B------:R-:W-:Y:S01]  /*20080*/  @!P5 IMAD.X R99, R97, 0x1, R51, P6 ;  /* 0x000000016163d824 */ /* 0x000fe200030e0633 */
[----:B------:R-:W-:Y:S02]  /*20090*/  LOP3.LUT P6, RZ, R2, 0x200, RZ, 0xc0, !PT ;  /* 0x0000020002ff7812 */ /* 0x000fe400078cc0ff */
[----:B----4-:R-:W-:-:S04]  /*200a0*/  LOP3.LUT R30, R30, 0xff, RZ, 0xc0, !PT ;  /* 0x000000ff1e1e7812 */ /* 0x010fc800078ec0ff */
[----:B------:R-:W-:-:S05]  /*200b0*/  F2FP.F16.E4M3.UNPACK_B R30, R30 ;  /* 0x0000001eff1e723e */ /* 0x000fca00020006ff */
[----:B------:R-:W-:-:S05]  /*200c0*/  HADD2.F32 R30, -RZ, R30.H0_H0 ;  /* 0x2000001eff1e7230 */ /* 0x000fca0000004100 */
[----:B------:R-:W-:-:S04]  /*200d0*/  FMUL R30, R30, UR5 ;  /* 0x000000051e1e7c20 */ /* 0x000fc80008400000 */
[----:B------:R-:W-:Y:S01]  /*200e0*/  FFMA R30, R208, UR4, R30 ;  /* 0x00000004d01e7c23 */ /* 0x000fe2000800001e */
[----:B------:R-:W-:Y:S01]  /*200f0*/  LOP3.LUT P0, RZ, R2, 0x100, RZ, 0xc0, !PT ;  /* 0x0000010002ff7812 */ /* 0x000fe2000780c0ff */
[----:B------:R-:W4:Y:S03]  /*20100*/  LDL.LU R208, [R1+0x454] ;  /* 0x0004540001d07983 */ /* 0x000f260000300800 */
        /* <DEDUP_REMOVED lines=13> */
[----:B------:R-:W-:Y:S04]  /*201e0*/  @!P6 STG.E.U8 desc[UR6][R48.64+0x98], R51 ;  /* 0x000098333000e986 */ /* 0x000fe8000c101106 */
[----:B------:R-:W2:Y:S01]  /*201f0*/  @!P0 LDG.E.U8 R30, desc[UR6][R18.64+0x99] ;  /* 0x00009906121e8981 */ /* 0x000ea2000c1e1100 */
[----:B------:R-:W1:Y:S01]  /*20200*/  @!P5 LDC.64 R52, c[0x0][0x5c0] ;  /* 0x00017000ff34db82 */ /* 0x000e620000000a00 */
        /* <DEDUP_REMOVED lines=10> */
[----:B------:R-:W4:Y:S01]  /*202b0*/  @!P5 LDG.E.U8 R30, desc[UR6][R20.64+0x98] ;  /* 0x00009806141ed981 */ /* 0x000f22000c1e1100 */
[----:B-1----:R-:W-:-:S05]  /*202c0*/  @!P5 IADD3 R96, P6, R96, R52, RZ ;  /* 0x000000346060d210 */ /* 0x002fca0007fde0ff */
[----:B------:R-:W-:Y:S01]  /*202d0*/  @!P5 IMAD.X R97, R95, 0x1, R53, P6 ;  /* 0x000000015f61d824 */ /* 0x000fe200030e0635 */
[----:B0-----:R-:W0:Y:S01]  /*202e0*/  @!P4 LDC.64 R46, c[0x0][0x5c0] ;  /* 0x00017000ff2ecb82 */ /* 0x001e220000000a00 */
[----:B----4-:R-:W-:-:S04]  /*202f0*/  LOP3.LUT R30, R30, 0xff, RZ, 0xc0, !PT ;  /* 0x000000ff1e1e7812 */ /* 0x010fc800078ec0ff */
[----:B------:R-:W-:-:S05]  /*20300*/  F2FP.F16.E4M3.UNPACK_B R30, R30 ;  /* 0x0000001eff1e723e */ /* 0x000fca00020006ff */
[----:B------:R-:W-:-:S05]  /*20310*/  HADD2.F32 R30, -RZ, R30.H0_H0 ;  /* 0x2000001eff1e7230 */ /* 0x000fca0000004100 */
[----:B------:R-:W-:-:S04]  /*20320*/  FMUL R30, R30, UR5 ;  /* 0x000000051e1e7c20 */ /* 0x000fc80008400000 */
[----:B------:R-:W-:Y:S01]  /*20330*/  FFMA R30, R208, UR4, R30 ;  /* 0x00000004d01e7c23 */ /* 0x000fe2000800001e */
[----:B------:R-:W-:Y:S01]  /*20340*/  ISETP.GE.AND P6, PT, R26, 0x1, PT ;  /* 0x000000011a00780c */ /* 0x000fe20003fc6270 */
[----:B------:R-:W4:Y:S03]  /*20350*/  LDL.LU R208, [R1+0x460] ;  /* 0x0004600001d07983 */ /* 0x000f260000300800 */
[----:B------:R-:W-:Y:S02]  /*20360*/  F2FP.SATFINITE.E4M3.F32.PACK_AB_MERGE_C R31, RZ, R30, RZ ;  /* 0x0000001eff1f723e */ /* 0x000fe400048070ff */
[----:B------:R-:W-:-:S03]  /*20370*/  PRMT R30, RZ, 0x7610, R30 ;  /* 0x00007610ff1e7816 */ /* 0x000fc6000000001e */
[----:B------:R1:W-:Y:S04]  /*20380*/  @!P5 STG.E.U8 desc[UR6][R96.64+0x98], R31 ;  /* 0x0000981f6000d986 */ /* 0x0003e8000c101106 */
[----:B------:R-:W3:Y:S01]  /*20390*/  @!P4 LDG.E.U8 R30, desc[UR6][R20.64+0x99] ;  /* 0x00009906141ec981 */ /* 0x000ee2000c1e1100 */
[----:B0-----:R-:W-:-:S05]  /*203a0*/  @!P4 IADD3 R94, P5, R94, R46, RZ ;  /* 0x0000002e5e5ec210 */ /* 0x001fca0007fbe0ff */
[----:B------:R-:W-:Y:S01]  /*203b0*/  @!P4 IMAD.X R95, R92, 0x1, R47, P5 ;  /* 0x000000015c5fc824 */ /* 0x000fe200028e062f */
[----:B------:R-:W-:Y:S02]  /*203c0*/  PRMT R46, RZ, 0x7610, R46 ;  /* 0x00007610ff2e7816 */ /* 0x000fe4000000002e */
        /* <DEDUP_REMOVED lines=8> */
[----:B------:R0:W-:Y:S01]  /*20450*/  @!P4 STG.E.U8 desc[UR6][R94.64+0x99], R47 ;  /* 0x0000992f5e00c986 */ /* 0x0001e2000c101106 */
[----:B------:R-:W-:-:S13]  /*20460*/  ISETP.LT.OR P4, PT, R27, 0xa1, !P6 ;  /* 0x000000a11b00780c */ /* 0x000fda0007781670 */
[----:B------:R-:W2:Y:S01]  /*20470*/  @!P4 LDG.E.U8 R46, desc[UR6][R24.64+0xa0] ;  /* 0x0000a006182ec981 */ /* 0x000ea2000c1e1100 */
[----:B-1----:R-:W1:Y:S02]  /*20480*/  @!P4 LDC.64 R30, c[0x0][0x5c0] ;  /* 0x00017000ff1ecb82 */ /* 0x002e640000000a00 */
[----:B-1----:R-:W-:-:S05]  /*20490*/  @!P4 IADD3 R30, P5, R10, R30, RZ ;  /* 0x0000001e0a1ec210 */ /* 0x002fca0007fbe0ff */
        /* <DEDUP_REMOVED lines=9> */
[----:B------:R1:W-:Y:S01]  /*20530*/  @!P4 STG.E.U8 desc[UR6][R30.64+0xa0], R49 ;  /* 0x0000a0311e00c986 */ /* 0x0003e2000c101106 */
[----:B------:R-:W-:-:S13]  /*20540*/  ISETP.LT.OR P4, PT, R27, 0xa2, !P6 ;  /* 0x000000a21b00780c */ /* 0x000fda0007781670 */
[----:B------:R-:W4:Y:S01]  /*20550*/  @!P4 LDG.E.U8 R48, desc[UR6][R24.64+0xa1] ;  /* 0x0000a1061830c981 */ /* 0x000f22000c1e1100 */
[----:B0-----:R-:W0:Y:S01]  /*20560*/  @!P4 LDC.64 R46, c[0x0][0x5c0] ;  /* 0x00017000ff2ecb82 */ /* 0x001e220000000a00 */
[----:B-1----:R-:W-:Y:S02]  /*20570*/  PRMT R30, RZ, 0x7610, R30 ;  /* 0x00007610ff1e7816 */ /* 0x002fe4000000001e */
[----:B0-----:R-:W-:-:S05]  /*20580*/  @!P4 IADD3 R46, P5, R10, R46, RZ ;  /* 0x0000002e0a2ec210 */ /* 0x001fca0007fbe0ff */
[----:B------:R-:W-:Y:S01]  /*20590*/  @!P4 IMAD.X R47, R29, 0x1, R47, P5 ;  /* 0x000000011d2fc824 */ /* 0x000fe200028e062f */
[----:B------:R-:W-:Y:S02]  /*205a0*/  LOP3.LUT P5, RZ, R2, 0x80, RZ, 0xc0, !PT ;  /* 0x0000008002ff7812 */ /* 0x000fe400078ac0ff */
[----:B----4-:R-:W-:-:S04]  /*205b0*/  LOP3.LUT R48, R48, 0xff, RZ, 0xc0, !PT ;  /* 0x000000ff30307812 */ /* 0x010fc800078ec0ff */
[----:B------:R-:W-:-:S05]  /*205c0*/  F2FP.F16.E4M3.UNPACK_B R48, R48 ;  /* 0x00000030ff30723e */ /* 0x000fca00020006ff */
[----:B------:R-:W-:-:S05]  /*205d0*/  HADD2.F32 R48, -RZ, R48.H0_H0 ;  /* 0x20000030ff307230 */ /* 0x000fca0000004100 */
[----:B------:R-:W-:-:S04]  /*205e0*/  FMUL R48, R48, UR5 ;  /* 0x0000000530307c20 */ /* 0x000fc80008400000 */
[----:B------:R-:W-:Y:S02]  /*205f0*/  FFMA R48, R208, UR4, R48 ;  /* 0x00000004d0307c23 */ /* 0x000fe40008000030 */
[----:B------:R-:W4:Y:S03]  /*20600*/  LDL.LU R208, [R1+0x46c] ;  /* 0x00046c0001d07983 */ /* 0x000f260000300800 */
[----:B------:R-:W-:-:S05]  /*20610*/  F2FP.SATFINITE.E4M3.F32.PACK_AB_MERGE_C R31, RZ, R48, RZ ;  /* 0x00000030ff1f723e */ /* 0x000fca00048070ff */
[----:B------:R-:W-:Y:S04]  /*20620*/  @!P4 STG.E.U8 desc[UR6][R46.64+0xa1], R31 ;  /* 0x0000a11f2e00c986 */ /* 0x000fe8000c101106 */
[----:B------:R-:W3:Y:S02]  /*20630*/  @!P5 LDG.E.U8 R30, desc[UR6][R12.64+0xa0] ;  /* 0x0000a0060c1ed981 */ /* 0x000ee4000c1e1100 */
[----:B---3--:R-:W-:-:S04]  /*20640*/  LOP3.LUT R30, R30, 0xff, RZ, 0xc0, !PT ;  /* 0x000000ff1e1e7812 */ /* 0x008fc800078ec0ff */
[----:B------:R-:W-:-:S05]  /*20650*/  F2FP.F16.E4M3.UNPACK_B R30, R30 ;  /* 0x0000001eff1e723e */ /* 0x000fca00020006ff */
[----:B------:R-:W-:-:S05]  /*20660*/  HADD2.F32 R30, -RZ, R30.H0_H0 ;  /* 0x2000001eff1e7230 */ /* 0x000fca0000004100 */
[----:B------:R-:W-:-:S04]  /*20670*/  FMUL R30, R30, UR5 ;  /* 0x000000051e1e7c20 */ /* 0x000fc80008400000 */
[----:B------:R-:W-:-:S05]  /*20680*/  FFMA R30, R207, UR4, R30 ;  /* 0x00000004cf1e7c23 */ /* 0x000fca000800001e */
[----:B------:R-:W-:Y:S02]  /*20690*/  F2FP.SATFINITE.E4M3.F32.PACK_AB_MERGE_C R49, RZ, R30, RZ ;  /* 0x0000001eff31723e */ /* 0x000fe400048070ff */
[----:B------:R-:W-:-:S03]  /*206a0*/  PRMT R30, RZ, 0x7610, R30 ;  /* 0x00007610ff1e7816 */ /* 0x000fc6000000001e */
[----:B------:R0:W-:Y:S04]  /*206b0*/  @!P5 STG.E.U8 desc[UR6][R44.64+0xa0], R49 ;  /* 0x0000a0312c00d986 */ /* 0x0001e8000c101106 */
[----:B------:R-:W3:Y:S01]  /*206c0*/  @!P0 LDG.E.U8 R30, desc[UR6][R12.64+0xa1] ;  /* 0x0000a1060c1e8981 */ /* 0x000ee2000c1e1100 */
[----:B------:R-:W-:Y:S02]  /*206d0*/  ISETP.LT.OR P4, PT, R27, 0xa9, !P6 ;  /* 0x000000a91b00780c */ /* 0x000fe40007781670 */
[----:B0-----:R-:W-:Y:S02]  /*206e0*/  PRMT R44, RZ, 0x7610, R44 ;  /* 0x00007610ff2c7816 */ /* 0x001fe4000000002c */
[----:B---3--:R-:W-:-:S04]  /*206f0*/  LOP3.LUT R30, R30, 0xff, RZ, 0xc0, !PT ;  /* 0x000000ff1e1e7812 */ /* 0x008fc800078ec0ff */
[----:B------:R-:W-:-:S05]  /*20700*/  F2FP.F16.E4M3.UNPACK_B R30, R30 ;  /* 0x0000001eff1e723e */ /* 0x000fca00020006ff */
[----:B------:R-:W-:-:S05]  /*20710*/  HADD2.F32 R30, -RZ, R30.H0_H0 ;  /* 0x2000001eff1e7230 */ /* 0x000fca0000004100 */
[----:B------:R-:W-:-:S04]  /*20720*/  FMUL R30, R30, UR5 ;  /* 0x000000051e1e7c20 */ /* 0x000fc80008400000 */
[----:B--2---:R-:W-:Y:S02]  /*20730*/  FFMA R30, R153, UR4, R30 ;  /* 0x00000004991e7c23 */ /* 0x004fe4000800001e */
[----:B------:R-:W2:Y:S03]  /*20740*/  LDL.LU R153, [R1+0x470] ;  /* 0x0004700001997983 */ /* 0x000ea60000300800 */
[----:B------:R-:W-:Y:S01]  /*20750*/  F2FP.SATFINITE.E4M3.F32.PACK_AB_MERGE_C R47, RZ, R30, RZ ;  /* 0x0000001eff2f723e */ /* 0x000fe200048070ff */
[----:B------:R-:W3:Y:S01]  /*20760*/  LDL.LU R207, [R1+0x474] ;  /* 0x0004740001cf7983 */ /* 0x000ee20000300800 */
[----:B------:R-:W0:Y:S03]  /*20770*/  @!P4 LDC.64 R30, c[0x0][0x5c0] ;  /* 0x00017000ff1ecb82 */ /* 0x000e260000000a00 */
[----:B------:R1:W-:Y:S04]  /*20780*/  @!P0 STG.E.U8 desc[UR6][R42.64+0xa1], R47 ;  /* 0x0000a12f2a008986 */ /* 0x0003e8000c101106 */
        /* <DEDUP_REMOVED lines=13> */
[----:B------:R-:W-:-:S11]  /*20860*/  PRMT R44, RZ, 0x7610, R44 ;  /* 0x00007610ff2c7816 */ /* 0x000fd6000000002c */
[----:B------:R-:W2:Y:S01]  /*20870*/  @!P4 LDG.E.U8 R44, desc[UR6][R24.64+0xa9] ;  /* 0x0000a906182cc981 */ /* 0x000ea2000c1e1100 */
[----:B-1----:R-:W1:Y:S01]  /*20880*/  @!P4 LDC.64 R42, c[0x0][0x5c0] ;  /* 0x00017000ff2acb82 */ /* 0x002e620000000a00 */
[----:B0-----:R-:W-:Y:S02]  /*20890*/  PRMT R30, RZ, 0x7610, R30 ;  /* 0x00007610ff1e7816 */ /* 0x001fe4000000001e */
        /* <DEDUP_REMOVED lines=11> */
[----:B------:R-:W3:Y:S01]  /*20950*/  @!P0 LDG.E.U8 R30, desc[UR6][R12.64+0xa8] ;  /* 0x0000a8060c1e8981 */ /* 0x000ee2000c1e1100 */
        /* <DEDUP_REMOVED lines=9> */
[----:B------:R-:W-:Y:S01]  /*209f0*/  @!P0 STG.E.U8 desc[UR6][R40.64+0xa8], R25 ;  /* 0x0000a81928008986 */ /* 0x000fe2000c101106 */
[----:B------:R-:W-:Y:S02]  /*20a00*/  LOP3.LUT P0, RZ, R22, 0x1, RZ, 0xc0, !PT ;  /* 0x0000000116ff7812 */ /* 0x000fe4000780c0ff */
[----:B------:R-:W-:-:S06]  /*20a10*/  PRMT R22, RZ, 0x7610, R22 ;  /* 0x00007610ff167816 */ /* 0x000fcc0000000016 */
        /* <DEDUP_REMOVED lines=11> */
[----:B------:R-:W2:Y:S01]  /*20ad0*/  @!P6 LDG.E.U8 R22, desc[UR6][R14.64+0xa0] ;  /* 0x0000a0060e16e981 */ /* 0x000ea2000c1e1100 */
[----:B------:R-:W-:Y:S02]  /*20ae0*/  PRMT R12, RZ, 0x7610, R12 ;  /* 0x00007610ff0c7816 */ /* 0x000fe4000000000c */
[----:B------:R-:W-:Y:S01]  /*20af0*/  PRMT R24, RZ, 0x7610, R24 ;  /* 0x00007610ff187816 */ /* 0x000fe20000000018 */
[----:B0-----:R-:W0:Y:S01]  /*20b00*/  @!P3 LDC.64 R30, c[0x0][0x5c0] ;  /* 0x00017000ff1ebb82 */ /* 0x001e220000000a00 */
        /* <DEDUP_REMOVED lines=18> */
[----:B------:R-:W4:Y:S01]  /*20c30*/  @!P3 LDG.E.U8 R24, desc[UR6][R16.64+0xa0] ;  /* 0x0000a0061018b981 */ /* 0x000f22000c1e1100 */
[----:B0-----:R-:W-:-:S05]  /*20c40*/  @!P3 IADD3 R12, P4, R89, R30, RZ ;  /* 0x0000001e590cb210 */ /* 0x001fca0007f9e0ff */
[----:B-1----:R-:W-:Y:S02]  /*20c50*/  @!P3 IMAD.X R13, R88, 0x1, R31, P4 ;  /* 0x00000001580db824 */ /* 0x002fe400020e061f */
[----:B------:R-:W0:Y:S01]  /*20c60*/  @!P2 LDC.64 R30, c[0x0][0x5c0] ;  /* 0x00017000ff1eab82 */ /* 0x000e220000000a00 */
[----:B----4-:R-:W-:-:S04]  /*20c70*/  LOP3.LUT R24, R24, 0xff, RZ, 0xc0, !PT ;  /* 0x000000ff18187812 */ /* 0x010fc800078ec0ff */
[----:B------:R-:W-:-:S05]  /*20c80*/  F2FP.F16.E4M3.UNPACK_B R24, R24 ;  /* 0x00000018ff18723e */ /* 0x000fca00020006ff */
[----:B------:R-:W-:-:S05]  /*20c90*/  HADD2.F32 R24, -RZ, R24.H0_H0 ;  /* 0x20000018ff187230 */ /* 0x000fca0000004100 */
[----:B------:R-:W-:-:S04]  /*20ca0*/  FMUL R24, R24, UR5 ;  /* 0x0000000518187c20 */ /* 0x000fc80008400000 */
[----:B------:R-:W-:Y:S01]  /*20cb0*/  FFMA R24, R208, UR4, R24 ;  /* 0x00000004d0187c23 */ /* 0x000fe20008000018 */
[----:B0-----:R-:W-:Y:S01]  /*20cc0*/  @!P2 IADD3 R22, P4, R28, R30, RZ ;  /* 0x0000001e1c16a210 */ /* 0x001fe20007f9e0ff */
[----:B------:R-:W4:Y:S03]  /*20cd0*/  LDL.LU R208, [R1+0x490] ;  /* 0x0004900001d07983 */ /* 0x000f260000300800 */
[----:B--2---:R-:W-:Y:S02]  /*20ce0*/  F2FP.SATFINITE.E4M3.F32.PACK_AB_MERGE_C R25, RZ, R24, RZ ;  /* 0x00000018ff19723e */ /* 0x004fe400048070ff */
        /* <DEDUP_REMOVED lines=8> */
[----:B------:R-:W-:Y:S01]  /*20d70*/  FFMA R24, R153, UR4, R24 ;  /* 0x0000000499187c23 */ /* 0x000fe20008000018 */
[----:B------:R-:W-:Y:S01]  /*20d80*/  ISETP.GE.AND P5, PT, R26, 0x81, PT ;  /* 0x000000811a00780c */ /* 0x000fe20003fa6270 */
[----:B------:R-:W2:Y:S03]  /*20d90*/  LDL.LU R153, [R1+0x494] ;  /* 0x0004940001997983 */ /* 0x000ea60000300800 */
[----:B------:R-:W-:Y:S02]  /*20da0*/  F2FP.SATFINITE.E4M3.F32.PACK_AB_MERGE_C R31, RZ, R24, RZ ;  /* 0x00000018ff1f723e */ /* 0x000fe400048070ff */
[----:B------:R-:W-:-:S03]  /*20db0*/  PRMT R24, RZ, 0x7610, R24 ;  /* 0x00007610ff187816 */ /* 0x000fc60000000018 */
[----:B------:R1:W-:Y:S04]  /*20dc0*/  @!P2 STG.E.U8 desc[UR6][R22.64+0xa1], R31 ;  /* 0x0000a11f1600a986 */ /* 0x0003e8000c101106 */
[----:B------:R-:W3:Y:S01]  /*20dd0*/  @!P6 LDG.E.U8 R24, desc[UR6][R14.64+0xa8] ;  /* 0x0000a8060e18e981 */ /* 0x000ee2000c1e1100 */
[----:B------:R-:W-:Y:S02]  /*20de0*/  ISETP.LT.OR P3, PT, R27, 0xaa, !P5 ;  /* 0x000000aa1b00780c */ /* 0x000fe40006f61670 */
[----:B0-----:R-:W-:-:S11]  /*20df0*/  PRMT R12, RZ, 0x7610, R12 ;  /* 0x00007610ff0c7816 */ /* 0x001fd6000000000c */
[----:B-1----:R-:W0:Y:S01]  /*20e00*/  @!P3 LDC.64 R22, c[0x0][0x5c0] ;  /* 0x00017000ff16bb82 */ /* 0x002e220000000a00 */
[----:B---3--:R-:W-:-:S04]  /*20e10*/  LOP3.LUT R24, R24, 0xff, RZ, 0xc0, !PT ;  /* 0x000000ff18187812 */ /* 0x008fc800078ec0ff */
[----:B------:R-:W-:-:S05]  /*20e20*/  F2FP.F16.E4M3.UNPACK_B R24, R24 ;  /* 0x00000018ff18723e */ /* 0x000fca00020006ff */
[----:B------:R-:W-:-:S05]  /*20e30*/  HADD2.F32 R24, -RZ, R24.H0_H0 ;  /* 0x20000018ff187230 */ /* 0x000fca0000004100 */
[----:B------:R-:W-:-:S04]  /*20e40*/  FMUL R24, R24, UR5 ;  /* 0x0000000518187c20 */ /* 0x000fc80008400000 */
[----:B------:R-:W-:Y:S02]  /*20e50*/  FFMA R24, R207, UR4, R24 ;  /* 0x00000004cf187c23 */ /* 0x000fe40008000018 */
[----:B------:R-:W3:Y:S03]  /*20e60*/  LDL.LU R207, [R1+0x498] ;  /* 0x0004980001cf7983 */ /* 0x000ee60000300800 */
[----:B------:R-:W-:-:S05]  /*20e70*/  F2FP.SATFINITE.E4M3.F32.PACK_AB_MERGE_C R25, RZ, R24, RZ ;  /* 0x00000018ff19723e */ /* 0x000fca00048070ff */
[----:B------:R1:W-:Y:S04]  /*20e80*/  @!P6 STG.E.U8 desc[UR6][R32.64+0xa8], R25 ;  /* 0x0000a8192000e986 */ /* 0x0003e8000c101106 */
[----:B------:R4:W2:Y:S02]  /*20e90*/  @!P3 LDG.E.U8 R12, desc[UR6][R14.64+0xa9] ;  /* 0x0000a9060e0cb981 */ /* 0x0008a4000c1e1100 */
[----:B----4-:R-:W-:Y:S02]  /*20ea0*/  PRMT R14, RZ, 0x7610, R14 ;  /* 0x00007610ff0e7816 */ /* 0x010fe4000000000e */
[----:B--2---:R-:W-:-:S04]  /*20eb0*/  LOP3.LUT R12, R12, 0xff, RZ, 0xc0, !PT ;  /* 0x000000ff0c0c7812 */ /* 0x004fc800078ec0ff */
[----:B------:R-:W-:-:S05]  /*20ec0*/  F2FP.F16.E4M3.UNPACK_B R12, R12 ;  /* 0x0000000cff0c723e */ /* 0x000fca00020006ff */
[----:B------:R-:W-:Y:S01]  /*20ed0*/  HADD2.F32 R13, -RZ, R12.H0_H0 ;  /* 0x2000000cff0d7230 */ /* 0x000fe20000004100 */
[----:B0-----:R-:W-:-:S04]  /*20ee0*/  @!P3 IADD3 R12, P2, P4, R10, R22, R7 ;  /* 0x000000160a0cb210 */ /* 0x001fc80007c5e007 */
[----:B------:R-:W-:Y:S01]  /*20ef0*/  FMUL R22, R13, UR5 ;  /* 0x000000050d167c20 */ /* 0x000fe20008400000 */
[----:B------:R-:W-:Y:S02]  /*20f00*/  @!P3 IADD3.X R13, R29, R23, R6, P2, P4 ;  /* 0x000000171d0db210 */ /* 0x000fe400017e8406 */
[C---:B------:R-:W-:Y:S01]  /*20f10*/  ISETP.LT.OR P2, PT, R27.reuse, 0xa9, !P1 ;  /* 0x000000a91b00780c */ /* 0x040fe20004f41670 */
[----:B------:R-:W-:Y:S01]  /*20f20*/  FFMA R22, R208, UR4, R22 ;  /* 0x00000004d0167c23 */ /* 0x000fe20008000016 */
[----:B------:R-:W-:Y:S01]  /*20f30*/  ISETP.LT.OR P1, PT, R27, 0xaa, !P1 ;  /* 0x000000aa1b00780c */ /* 0x000fe20004f21670 */
[----:B------:R-:W2:Y:S03]  /*20f40*/  LDL.LU R208, [R1+0x49c] ;  /* 0x00049c0001d07983 */ /* 0x000ea60000300800 */
[----:B------:R-:W-:-:S05]  /*20f50*/  F2FP.SATFINITE.E4M3.F32.PACK_AB_MERGE_C R23, RZ, R22, RZ ;  /* 0x00000016ff17723e */ /* 0x000fca00048070ff */
[----:B------:R0:W-:Y:S02]  /*20f60*/  @!P3 STG.E.U8 desc[UR6][R12.64+0xa9], R23 ;  /* 0x0000a9170c00b986 */ /* 0x0001e4000c101106 */
[----:B------:R-:W4:Y:S02]  /*20f70*/  @!P2 LDC.64 R30, c[0x0][0x5c0] ;  /* 0x00017000ff1eab82 */ /* 0x000f240000000a00 */
[----:B------:R-:W3:Y:S01]  /*20f80*/  @!P2 LDG.E.U8 R14, desc[UR6][R16.64+0xa8] ;  /* 0x0000a806100ea981 */ /* 0x000ee2000c1e1100 */
[----:B-1----:R-:W-:-:S04]  /*20f90*/  @!P2 IADD3 R25, P3, P4, R3, R10, R7 ;  /* 0x0000000a0319a210 */ /* 0x002fc80007c7e007 */
[----:B------:R-:W-:Y:S02]  /*20fa0*/  @!P2 IADD3.X R22, R4, R29, R6, P3, P4 ;  /* 0x0000001d0416a210 */ /* 0x000fe40001fe8406 */
[----:B---3--:R-:W-:-:S04]  /*20fb0*/  LOP3.LUT R14, R14, 0xff, RZ, 0xc0, !PT ;  /* 0x000000ff0e0e7812 */ /* 0x008fc800078ec0ff */
[----:B------:R-:W-:-:S05]  /*20fc0*/  F2FP.F16.E4M3.UNPACK_B R14, R14 ;  /* 0x0000000eff0e723e */ /* 0x000fca00020006ff */
[----:B------:R-:W-:-:S05]  /*20fd0*/  HADD2.F32 R14, -RZ, R14.H0_H0 ;  /* 0x2000000eff0e7230 */ /* 0x000fca0000004100 */
[----:B------:R-:W-:Y:S01]  /*20fe0*/  FMUL R15, R14, UR5 ;  /* 0x000000050e0f7c20 */ /* 0x000fe20008400000 */
[----:B----4-:R-:W-:-:S03]  /*20ff0*/  @!P2 IADD3 R14, P3, R25, R30, RZ ;  /* 0x0000001e190ea210 */ /* 0x010fc60007f7e0ff */
[----:B0-----:R-:W-:Y:S02]  /*21000*/  FFMA R12, R153, UR4, R15 ;  /* 0x00000004990c7c23 */ /* 0x001fe4000800000f */
[----:B------:R-:W-:Y:S01]  /*21010*/  @!P2 IMAD.X R15, R22, 0x1, R31, P3 ;  /* 0x00000001160fa824 */ /* 0x000fe200018e061f */
[----:B------:R-:W-:Y:S01]  /*21020*/  ISETP.GE.AND P6, PT, R26, 0x101, PT ;  /* 0x000001011a00780c */ /* 0x000fe20003fc6270 */
[----:B------:R-:W0:Y:S01]  /*21030*/  @!P1 LDC.64 R30, c[0x0][0x5c0] ;  /* 0x00017000ff1e9b82 */ /* 0x000e220000000a00 */
[----:B------:R-:W-:Y:S01]  /*21040*/  F2FP.SATFINITE.E4M3.F32.PACK_AB_MERGE_C R13, RZ, R12, RZ ;  /* 0x0000000cff0d723e */ /* 0x000fe200048070ff */
[----:B------:R-:W3:Y:S01]  /*21050*/  LDL.LU R153, [R1+0x4a0] ;  /* 0x0004a00001997983 */ /* 0x000ee20000300800 */
[----:B------:R-:W-:-:S03]  /*21060*/  PRMT R12, RZ, 0x7610, R12 ;  /* 0x00007610ff0c7816 */ /* 0x000fc6000000000c */
[----:B------:R1:W-:Y:S04]  /*21070*/  @!P2 STG.E.U8 desc[UR6][R14.64+0xa8], R13 ;  /* 0x0000a80d0e00a986 */ /* 0x0003e8000c101106 */
[----:B------:R-:W4:Y:S01]  /*21080*/  @!P1 LDG.E.U8 R12, desc[UR6][R16.64+0xa9] ;  /* 0x0000a906100c9981 */ /* 0x000f22000c1e1100 */
[----:B------:R-:W-:Y:S02]  /*21090*/  @!P1 IADD3 R23, P3, P4, R3, R10, R7 ;  /* 0x0000000a03179210 */ /* 0x000fe40007c7e007 */
[----:B------:R-:W-:Y:S02]  /*210a0*/  ISETP.LT.OR P2, PT, R27, 0xa1, !P6 ;  /* 0x000000a11b00780c */ /* 0x000fe40007741670 */
[----:B------:R-:W-:Y:S02]  /*210b0*/  @!P1 IADD3.X R24, R4, R29, R6, P3, P4 ;  /* 0x0000001d04189210 */ /* 0x000fe40001fe8406 */
[----:B-1----:R-:W-:-:S02]  /*210c0*/  PRMT R14, RZ, 0x7610, R14 ;  /* 0x00007610ff0e7816 */ /* 0x002fc4000000000e */
[----:B----4-:R-:W-:-:S04]  /*210d0*/  LOP3.LUT R12, R12, 0xff, RZ, 0xc0, !PT ;  /* 0x000000ff0c0c7812 */ /* 0x010fc800078ec0ff */
[----:B------:R-:W-:-:S05]  /*210e0*/  F2FP.F16.E4M3.UNPACK_B R12, R12 ;  /* 0x0000000cff0c723e */ /* 0x000fca00020006ff */
[----:B------:R-:W-:-:S05]  /*210f0*/  HADD2.F32 R12, -RZ, R12.H0_H0 ;  /* 0x2000000cff0c7230 */ /* 0x000fca0000004100 */
[----:B------:R-:W-:-:S04]  /*21100*/  FMUL R12, R12, UR5 ;  /* 0x000000050c0c7c20 */ /* 0x000fc80008400000 */
[----:B------:R-:W-:Y:S01]  /*21110*/  FFMA R22, R207, UR4, R12 ;  /* 0x00000004cf167c23 */ /* 0x000fe2000800000c */
[----:B0-----:R-:W-:Y:S01]  /*21120*/  @!P1 IADD3 R12, P3, R23, R30, RZ ;  /* 0x0000001e170c9210 */ /* 0x001fe20007f7e0ff */
[----:B------:R-:W4:Y:S03]  /*21130*/  LDL.LU R207, [R1+0x4a4] ;  /* 0x0004a40001cf7983 */ /* 0x000f260000300800 */
[----:B------:R-:W-:Y:S01]  /*21140*/  F2FP.SATFINITE.E4M3.F32.PACK_AB_MERGE_C R17, RZ, R22, RZ ;  /* 0x00000016ff11723e */ /* 0x000fe200048070ff */
[----:B------:R-:W-:Y:S01]  /*21150*/  @!P1 IMAD.X R13, R24, 0x1, R31, P3 ;  /* 0x00000001180d9824 */ /* 0x000fe200018e061f */
[----:B------:R-:W0:Y:S04]  /*21160*/  @!P2 LDC.64 R22, c[0x0][0x5c0] ;  /* 0x00017000ff16ab82 */ /* 0x000e280000000a00 */
[----:B------:R1:W-:Y:S04]  /*21170*/  @!P1 STG.E.U8 desc[UR6][R12.64+0xa9], R17 ;  /* 0x0000a9110c009986 */ /* 0x0003e8000c101106 */
[----:B------:R-:W2:Y:S01]  /*21180*/  @!P2 LDG.E.U8 R14, desc[UR6][R18.64+0xa0] ;  /* 0x0000a006120ea981 */ /* 0x000ea2000c1e1100 */
[----:B------:R-:W-:-:S02]  /*21190*/  ISETP.LT.OR P1, PT, R27, 0xa2, !P6 ;  /* 0x000000a21b00780c */ /* 0x000fc40007721670 */
[----:B-1----:R-:W-:Y:S02]  /*211a0*/  PRMT R12, RZ, 0x7610, R12 ;  /* 0x00007610ff0c7816 */ /* 0x002fe4000000000c */
[----:B--2---:R-:W-:-:S04]  /*211b0*/  LOP3.LUT R14, R14, 0xff, RZ, 0xc0, !PT ;  /* 0x000000ff0e0e7812 */ /* 0x004fc800078ec0ff */
[----:B------:R-:W-:-:S05]  /*211c0*/  F2FP.F16.E4M3.UNPACK_B R14, R14 ;  /* 0x0000000eff0e723e */ /* 0x000fca00020006ff */
[----:B------:R-:W-:-:S05]  /*211d0*/  HADD2.F32 R14, -RZ, R14.H0_H0 ;  /* 0x2000000eff0e7230 */ /* 0x000fca0000004100 */
[----:B------:R-:W-:Y:S01]  /*211e0*/  FMUL R15, R14, UR5 ;  /* 0x000000050e0f7c20 */ /* 0x000fe20008400000 */
[----:B0-----:R-:W-:-:S03]  /*211f0*/  @!P2 IADD3 R14, P3, P4, R10, R22, R9 ;  /* 0x000000160a0ea210 */ /* 0x001fc60007c7e009 */
[----:B------:R-:W-:Y:S01]  /*21200*/  FFMA R16, R208, UR4, R15 ;  /* 0x00000004d0107c23 */ /* 0x000fe2000800000f */
[----:B------:R-:W-:Y:S02]  /*21210*/  @!P2 IADD3.X R15, R29, R23, R8, P3, P4 ;  /* 0x000000171d0fa210 */ /* 0x000fe40001fe8408 */
[----:B------:R-:W0:Y:S02]  /*21220*/  @!P1 LDC.64 R22, c[0x0][0x5c0] ;  /* 0x00017000ff169b82 */ /* 0x000e240000000a00 */
[----:B------:R-:W-:-:S05]  /*21230*/  F2FP.SATFINITE.E4M3.F32.PACK_AB_MERGE_C R17, RZ, R16, RZ ;  /* 0x00000010ff11723e */ /* 0x000fca00048070ff */
[----:B------:R1:W-:Y:S04]  /*21240*/  @!P2 STG.E.U8 desc[UR6][R14.64+0xa0], R17 ;  /* 0x0000a0110e00a986 */ /* 0x0003e8000c101106 */
[----:B------:R-:W2:Y:S01]  /*21250*/  @!P1 LDG.E.U8 R12, desc[UR6][R18.64+0xa1] ;  /* 0x0000a106120c9981 */ /* 0x000ea2000c1e1100 */
[----:B------:R-:W-:Y:S02]  /*21260*/  ISETP.LT.OR P2, PT, R27, 0xa1, !P0 ;  /* 0x000000a11b00780c */ /* 0x000fe40004741670 */
[----:B-1----:R-:W-:-:S11]  /*21270*/  PRMT R14, RZ, 0x7610, R14 ;  /* 0x00007610ff0e7816 */ /* 0x002fd6000000000e */
[----:B------:R-:W1:Y:S01]  /*21280*/  @!P2 LDC.64 R24, c[0x0][0x5c0] ;  /* 0x00017000ff18ab82 */ /* 0x000e620000000a00 */
[----:B--2---:R-:W-:-:S04]  /*21290*/  LOP3.LUT R12, R12, 0xff, RZ, 0xc0, !PT ;  /* 0x000000ff0c0c7812 */ /* 0x004fc800078ec0ff */
[----:B------:R-:W-:-:S05]  /*212a0*/  F2FP.F16.E4M3.UNPACK_B R12, R12 ;  /* 0x0000000cff0c723e */ /* 0x000fca00020006ff */
[----:B------:R-:W-:-:S05]  /*212b0*/  HADD2.F32 R12, -RZ, R12.H0_H0 ;  /* 0x2000000cff0c7230 */ /* 0x000fca0000004100 */
[----:B------:R-:W-:Y:S01]  /*212c0*/  FMUL R13, R12, UR5 ;  /* 0x000000050c0d7c20 */ /* 0x000fe20008400000 */
[----:B0-----:R-:W-:-:S03]  /*212d0*/  @!P1 IADD3 R12, P3, P4, R10, R22, R9 ;  /* 0x000000160a0c9210 */ /* 0x001fc60007c7e009 */
[----:B---3--:R-:W-:Y:S01]  /*212e0*/  FFMA R16, R153, UR4, R13 ;  /* 0x0000000499107c23 */ /* 0x008fe2000800000d */
[----:B------:R-:W-:Y:S01]  /*212f0*/  @!P1 IADD3.X R13, R29, R23, R8, P3, P4 ;  /* 0x000000171d0d9210 */ /* 0x000fe20001fe8408 */
[----:B------:R-:W2:Y:S03]  /*21300*/  LDL.LU R153, [R1+0x4a8] ;  /* 0x0004a80001997983 */ /* 0x000ea60000300800 */
[----:B------:R-:W-:Y:S01]  /*21310*/  F2FP.SATFINITE.E4M3.F32.PACK_AB_MERGE_C R17, RZ, R16, RZ ;  /* 0x00000010ff11723e */ /* 0x000fe200048070ff */
[----:B------:R-:W3:Y:S04]  /*21320*/  LDL.LU R208, [R1+0x4ac] ;  /* 0x0004ac0001d07983 */ /* 0x000ee80000300800 */
[----:B------:R4:W-:Y:S04]  /*21330*/  @!P1 STG.E.U8 desc[UR6][R12.64+0xa1], R17 ;  /* 0x0000a1110c009986 */ /* 0x0009e8000c101106 */
[----:B------:R-:W4:Y:S01]  /*21340*/  @!P2 LDG.E.U8 R14, desc[UR6][R20.64+0xa0] ;  /* 0x0000a006140ea981 */ /* 0x000f22000c1e1100 */
[----:B------:R-:W-:-:S02]  /*21350*/  @!P2 IADD3 R23, P3, P4, R3, R10, R9 ;  /* 0x0000000a0317a210 */ /* 0x000fc40007c7e009 */
[----:B------:R-:W-:Y:S02]  /*21360*/  ISETP.LT.OR P1, PT, R27, 0xa2, !P0 ;  /* 0x000000a21b00780c */ /* 0x000fe40004721670 */
[----:B------:R-:W-:Y:S02]  /*21370*/  @!P2 IADD3.X R16, R4, R29, R8, P3, P4 ;  /* 0x0000001d0410a210 */ /* 0x000fe40001fe8408 */
[----:B----4-:R-:W-:-:S04]  /*21380*/  LOP3.LUT R14, R14, 0xff, RZ, 0xc0, !PT ;  /* 0x000000ff0e0e7812 */ /* 0x010fc800078ec0ff */
[----:B------:R-:W-:-:S05]  /*21390*/  F2FP.F16.E4M3.UNPACK_B R14, R14 ;  /* 0x0000000eff0e723e */ /* 0x000fca00020006ff */
[----:B------:R-:W-:-:S05]  /*213a0*/  HADD2.F32 R14, -RZ, R14.H0_H0 ;  /* 0x2000000eff0e7230 */ /* 0x000fca0000004100 */
[----:B------:R-:W-:Y:S01]  /*213b0*/  FMUL R15, R14, UR5 ;  /* 0x000000050e0f7c20 */ /* 0x000fe20008400000 */
[----:B-1----:R-:W-:-:S03]  /*213c0*/  @!P2 IADD3 R14, P3, R23, R24, RZ ;  /* 0x00000018170ea210 */ /* 0x002fc60007f7e0ff */
[----:B------:R-:W-:Y:S02]  /*213d0*/  FFMA R12, R207, UR4, R15 ;  /* 0x00000004cf0c7c23 */ /* 0x000fe4000800000f */
[----:B------:R-:W-:Y:S01]  /*213e0*/  @!P2 IMAD.X R15, R16, 0x1, R25, P3 ;  /* 0x00000001100fa824 */ /* 0x000fe200018e0619 */
[----:B------:R-:W4:Y:S01]  /*213f0*/  LDL.LU R207, [R1+0x4b0] ;  /* 0x0004b00001cf7983 */ /* 0x000f220000300800 */
[----:B------:R-:W0:Y:S01]  /*21400*/  @!P1 LDC.64 R24, c[0x0][0x5c0] ;  /* 0x00017000ff189b82 */ /* 0x000e220000000a00 */
[----:B------:R-:W-:Y:S02]  /*21410*/  F2FP.SATFINITE.E4M3.F32.PACK_AB_MERGE_C R17, RZ, R12, RZ ;  /* 0x0000000cff11723e */ /* 0x000fe400048070ff */
[----:B------:R-:W-:-:S03]  /*21420*/  PRMT R12, RZ, 0x7610, R12 ;  /* 0x00007610ff0c7816 */ /* 0x000fc6000000000c */
[----:B------:R2:W-:Y:S04]  /*21430*/  @!P2 STG.E.U8 desc[UR6][R14.64+0xa0], R17 ;  /* 0x0000a0110e00a986 */ /* 0x0005e8000c101106 */
[----:B------:R-:W3:Y:S01]  /*21440*/  @!P1 LDG.E.U8 R12, desc[UR6][R20.64+0xa1] ;  /* 0x0000a106140c9981 */ /* 0x000ee2000c1e1100 */
[----:B------:R-:W-:Y:S02]  /*21450*/  @!P1 IADD3 R23, P3, P4, R3, R10, R9 ;  /* 0x0000000a03179210 */ /* 0x000fe40007c7e009 */
[----:B------:R-:W-:Y:S02]  /*21460*/  ISETP.LT.OR P2, PT, R27, 0xa9, !P6 ;  /* 0x000000a91b00780c */ /* 0x000fe40007741670 */
[----:B------:R-:W-:Y:S02]  /*21470*/  @!P1 IADD3.X R16, R4, R29, R8, P3, P4 ;  /* 0x0000001d04109210 */ /* 0x000fe40001fe8408 */
[----:B---3--:R-:W-:-:S04]  /*21480*/  LOP3.LUT R12, R12, 0xff, RZ, 0xc0, !PT ;  /* 0x000000ff0c0c7812 */ /* 0x008fc800078ec0ff */
[----:B------:R-:W-:-:S05]  /*21490*/  F2FP.F16.E4M3.UNPACK_B R12, R12 ;  /* 0x0000000cff0c723e */ /* 0x000fca00020006ff */
[----:B------:R-:W-:-:S05]  /*214a0*/  HADD2.F32 R12, -RZ, R12.H0_H0 ;  /* 0x2000000cff0c7230 */ /* 0x000fca0000004100 */
[----:B------:R-:W-:Y:S01]  /*214b0*/  FMUL R13, R12, UR5 ;  /* 0x000000050c0d7c20 */ /* 0x000fe20008400000 */
[----:B0-----:R-:W-:Y:S02]  /*214c0*/  @!P1 IADD3 R12, P3, R23, R24, RZ ;  /* 0x00000018170c9210 */ /* 0x001fe40007f7e0ff */
[----:B------:R-:W0:Y:S01]  /*214d0*/  @!P2 LDC.64 R22, c[0x0][0x5c0] ;  /* 0x00017000ff16ab82 */ /* 0x000e220000000a00 */
[----:B--2---:R-:W-:Y:S02]  /*214e0*/  FFMA R14, R153, UR4, R13 ;  /* 0x00000004990e7c23 */ /* 0x004fe4000800000d */
[----:B------:R-:W-:Y:S01]  /*214f0*/  @!P1 IMAD.X R13, R16, 0x1, R25, P3 ;  /* 0x00000001100d9824 */ /* 0x000fe200018e0619 */
[----:B------:R-:W2:Y:S02]  /*21500*/  LDL.LU R153, [R1+0x4b4] ;  /* 0x0004b40001997983 */ /* 0x000ea40000300800 */
[----:B------:R-:W-:Y:S02]  /*21510*/  F2FP.SATFINITE.E4M3.F32.PACK_AB_MERGE_C R17, RZ, R14, RZ ;  /* 0x0000000eff11723e */ /* 0x000fe400048070ff */
[----:B------:R-:W-:-:S03]  /*21520*/  PRMT R14, RZ, 0x7610, R14 ;  /* 0x00007610ff0e7816 */ /* 0x000fc6000000000e */
[----:B------:R1:W-:Y:S04]  /*21530*/  @!P1 STG.E.U8 desc[UR6][R12.64+0xa1], R17 ;  /* 0x0000a1110c009986 */ /* 0x0003e8000c101106 */
[----:B------:R-:W3:Y:S01]  /*21540*/  @!P2 LDG.E.U8 R14, desc[UR6][R18.64+0xa8] ;  /* 0x0000a806120ea981 */ /* 0x000ee2000c1e1100 */
[----:B------:R-:W-:Y:S02]  /*21550*/  ISETP.LT.OR P1, PT, R27, 0xaa, !P6 ;  /* 0x000000aa1b00780c */ /* 0x000fe40007721670 */
[----:B-1----:R-:W-:Y:S02]  /*21560*/  PRMT R12, RZ, 0x7610, R12 ;  /* 0x00007610ff0c7816 */ /* 0x002fe4000000000c */
[----:B---3--:R-:W-:-:S04]  /*21570*/  LOP3.LUT R14, R14, 0xff, RZ, 0xc0, !PT ;  /* 0x000000ff0e0e7812 */ /* 0x008fc800078ec0ff */
        /* <DEDUP_REMOVED lines=17> */
[----:B----4-:R-:W-:Y:S01]  /*21690*/  FFMA R16, R207, UR4, R13 ;  /* 0x00000004cf107c23 */ /* 0x010fe2000800000d */
[----:B------:R-:W-:Y:S02]  /*216a0*/  @!P1 IADD3.X R13, R29, R23, R8, P3, P4 ;  /* 0x000000171d0d9210 */ /* 0x000fe40001fe8408 */
[----:B------:R-:W0:Y:S02]  /*216b0*/  @!P2 LDC.64 R22, c[0x0][0x5c0] ;  /* 0x00017000ff16ab82 */ /* 0x000e240000000a00 */
[----:B------:R-:W-:-:S05]  /*216c0*/  F2FP.SATFINITE.E4M3.F32.PACK_AB_MERGE_C R17, RZ, R16, RZ ;  /* 0x00000010ff11723e */ /* 0x000fca00048070ff */
[----:B------:R1:W-:Y:S04]  /*216d0*/  @!P1 STG.E.U8 desc[UR6][R12.64+0xa9], R17 ;  /* 0x0000a9110c009986 */ /* 0x0003e8000c101106 */
[----:B------:R-:W3:Y:S01]  /*216e0*/  @!P2 LDG.E.U8 R14, desc[UR6][R20.64+0xa8] ;  /* 0x0000a806140ea981 */ /* 0x000ee2000c1e1100 */
[----:B------:R-:W-:-:S04]  /*216f0*/  @!P2 IADD3 R19, P1, P3, R3, R10, R9 ;  /* 0x0000000a0313a210 */ /* 0x000fc80007b3e009 */
[----:B------:R-:W-:Y:S02]  /*21700*/  @!P2 IADD3.X R18, R4, R29, R8, P1, P3 ;  /* 0x0000001d0412a210 */ /* 0x000fe40000fe6408 */
[----:B------:R-:W-:Y:S01]  /*21710*/  ISETP.LT.OR P0, PT, R27, 0xaa, !P0 ;  /* 0x000000aa1b00780c */ /* 0x000fe20004701670 */
[----:B------:R-:W-:Y:S01]  /*21720*/  BSSY B1, `(.L_x_40) ;  /* 0x000000d000017945 */ /* 0x000fe20003800000 */
[----:B-1----:R-:W-:Y:S02]  /*21730*/  PRMT R12, RZ, 0x7610, R12 ;  /* 0x00007610ff0c7816 */ /* 0x002fe4000000000c */
[----:B---3--:R-:W-:-:S04]  /*21740*/  LOP3.LUT R14, R14, 0xff, RZ, 0xc0, !PT ;  /* 0x000000ff0e0e7812 */ /* 0x008fc800078ec0ff */
[----:B------:R-:W-:-:S05]  /*21750*/  F2FP.F16.E4M3.UNPACK_B R14, R14 ;  /* 0x0000000eff0e723e */ /* 0x000fca00020006ff */
[----:B------:R-:W-:-:S05]  /*21760*/  HADD2.F32 R14, -RZ, R14.H0_H0 ;  /* 0x2000000eff0e7230 */ /* 0x000fca0000004100 */
[----:B------:R-:W-:Y:S01]  /*21770*/  FMUL R15, R14, UR5 ;  /* 0x000000050e0f7c20 */ /* 0x000fe20008400000 */
[----:B0-----:R-:W-:-:S03]  /*21780*/  @!P2 IADD3 R14, P4, R19, R22, RZ ;  /* 0x00000016130ea210 */ /* 0x001fc60007f9e0ff */
[----:B--2---:R-:W-:Y:S02]  /*21790*/  FFMA R16, R153, UR4, R15 ;  /* 0x0000000499107c23 */ /* 0x004fe4000800000f */
[----:B------:R-:W-:-:S03]  /*217a0*/  @!P2 IMAD.X R15, R18, 0x1, R23, P4 ;  /* 0x00000001120fa824 */ /* 0x000fc600020e0617 */
[----:B------:R-:W-:-:S05]  /*217b0*/  F2FP.SATFINITE.E4M3.F32.PACK_AB_MERGE_C R13, RZ, R16, RZ ;  /* 0x00000010ff0d723e */ /* 0x000fca00048070ff */
[----:B------:R0:W-:Y:S01]  /*217c0*/  @!P2 STG.E.U8 desc[UR6][R14.64+0xa8], R13 ;  /* 0x0000a80d0e00a986 */ /* 0x0001e2000c101106 */
[----:B------:R-:W-:Y:S05]  /*217d0*/  @P0 BRA `(.L_x_41) ;  /* 0x0000000000040947 */ /* 0x000fea0003800000 */
[----:B------:R1:W5:Y:S02]  /*217e0*/  LDG.E.U8 R12, desc[UR6][R20.64+0xa9] ;  /* 0x0000a906140c7981 */ /* 0x000364000c1e1100 */
.L_x_41:
[----:B------:R-:W-:Y:S05]  /*217f0*/  BSYNC B1 ;  /* 0x0000000000017941 */ /* 0x000fea0003800000 */
.L_x_40:
[----:B------:R-:W-:Y:S05]  /*21800*/  @P0 BRA `(.L_x_42) ;  /* 0x000000b4007c0947 */ /* 0x000fea0003800000 */
[----:B0-----:R-:W2:Y:S01]  /*21810*/  LDL.LU R13, [R1+0x4b8] ;  /* 0x0004b800010d7983 */ /* 0x001ea20000300800 */
[----:B-----5:R-:W-:Y:S01]  /*21820*/  LOP3.LUT R12, R12, 0xff, RZ, 0xc0, !PT ;  /* 0x000000ff0c0c7812 */ /* 0x020fe200078ec0ff */
[----:B------:R-:W-:Y:S01]  /*21830*/  ULDC.64 UR8, c[0x0][0x5c0] ;  /* 0x0001700000087ab9 */ /* 0x000fe20000000a00 */
[----:B------:R-:W-:Y:S02]  /*21840*/  IADD3 R10, P0, P1, R3, R10, R9 ;  /* 0x0000000a030a7210 */ /* 0x000fe4000791e009 */
[----:B------:R-:W-:Y:S02]  /*21850*/  F2FP.F16.E4M3.UNPACK_B R12, R12 ;  /* 0x0000000cff0c723e */ /* 0x000fe400020006ff */
[----:B------:R-:W-:Y:S02]  /*21860*/  IADD3.X R29, R4, R29, R8, P0, P1 ;  /* 0x0000001d041d7210 */ /* 0x000fe400007e2408 */
[----:B------:R-:W-:Y:S01]  /*21870*/  IADD3 R10, P0, R10, UR8, RZ ;  /* 0x000000080a0a7c10 */ /* 0x000fe2000ff1e0ff */
[----:B------:R-:W-:-:S03]  /*21880*/  HADD2.F32 R12, -RZ, R12.H0_H0 ;  /* 0x2000000cff0c7230 */ /* 0x000fc60000004100 */
[----:B------:R-:W-:Y:S02]  /*21890*/  IADD3.X R11, R29, UR9, RZ, P0, !PT ;  /* 0x000000091d0b7c10 */ /* 0x000fe400087fe4ff */
[----:B------:R-:W-:-:S04]  /*218a0*/  FMUL R12, R12, UR5 ;  /* 0x000000050c0c7c20 */ /* 0x000fc80008400000 */
[----:B--2---:R-:W-:-:S05]  /*218b0*/  FFMA R12, R13, UR4, R12 ;  /* 0x000000040d0c7c23 */ /* 0x004fca000800000c */
[----:B------:R-:W-:-:S05]  /*218c0*/  F2FP.SATFINITE.E4M3.F32.PACK_AB_MERGE_C R13, RZ, R12, RZ ;  /* 0x0000000cff0d723e */ /* 0x000fca00048070ff */
[----:B------:R2:W-:Y:S01]  /*218d0*/  STG.E.U8 desc[UR6][R10.64+0xa9], R13 ;  /* 0x0000a90d0a007986 */ /* 0x0005e2000c101106 */
[----:B------:R-:W-:Y:S05]  /*218e0*/  BRA `(.L_x_42) ;  /* 0x000000b400447947 */ /* 0x000fea0003800000 */
.L_x_39:
[C---:B------:R-:W-:Y:S01]  /*218f0*/  ISETP.GE.AND P5, PT, R26.reuse, 0x1, PT ;  /* 0x000000011a00780c */ /* 0x040fe20003fa6270 */
[----:B------:R-:W2:Y:S03]  /*21900*/  LDL.LU R34, [R1+0xe0] ;  /* 0x0000e00001227983 */ /* 0x000ea60000300800 */
[----:B------:R-:W-:Y:S01]  /*21910*/  ISETP.LT.OR P0, PT, R27, 0x1, !P5 ;  /* 0x000000011b00780c */ /* 0x000fe20006f01670 */
[----:B------:R-:W-:Y:S01]  /*21920*/  FMUL R28, R13, UR4 ;  /* 0x000000040d1c7c20 */ /* 0x000fe20008400000 */
[----:B------:R-:W-:Y:S01]  /*21930*/  ISETP.GE.AND P3, PT, R26, 0x9, PT ;  /* 0x000000091a00780c */ /* 0x000fe20003f66270 */
[----:B------:R-:W-:Y:S01]  /*21940*/  FMUL R15, R15, UR4 ;  /* 0x000000040f0f7c20 */ /* 0x000fe20008400000 */
[----:B------:R-:W-:Y:S01]  /*21950*/  FMUL R16, R16, UR4 ;  /* 0x0000000410107c20 */ /* 0x000fe20008400000 */
[----:B------:R-:W-:Y:S01]  /*21960*/  FMUL R17, R17, UR4 ;  /* 0x0000000411117c20 */ /* 0x000fe20008400000 */
[----:B------:R-:W-:Y:S01]  /*21970*/  FMUL R18, R18, UR4 ;  /* 0x0000000412127c20 */ /* 0x000fe20008400000 */
[----:B------:R-:W-:Y:S01]  /*21980*/  FMUL R19, R19, UR4 ;  /* 0x0000000413137c20 */ /* 0x000fe20008400000 */
[----:B------:R-:W-:Y:S01]  /*21990*/  FMUL R20, R20, UR4 ;  /* 0x0000000414147c20 */ /* 0x000fe20008400000 */
[----:B------:R-:W-:-:S02]  /*219a0*/  LOP3.LUT R11, R11, 0xfffffbff, RZ, 0xc0, !PT ;  /* 0xfffffbff0b0b7812 */ /* 0x000fc400078ec0ff */
[----:B-----5:R-:W-:Y:S01]  /*219b0*/  LOP3.LUT R0, R0, 0xfffffffd, RZ, 0xc0, !PT ;  /* 0xfffffffd00007812 */ /* 0x020fe200078ec0ff */
[----:B------:R-:W-:Y:S01]  /*219c0*/  FMUL R21, R21, UR4 ;  /* 0x0000000415157c20 */ /* 0x000fe20008400000 */
[----:B------:R-:W0:Y:S01]  /*219d0*/  @!P0 LDC.64 R24, c[0x0][0x5c0] ;  /* 0x00017000ff188b82 */ /* 0x000e220000000a00 */
[----:B------:R-:W-:Y:S01]  /*219e0*/  F2FP.SATFINITE.E4M3.F32.PACK_AB_MERGE_C R28, RZ, R28, RZ ;  /* 0x0000001cff1c723e */ /* 0x000fe200048070ff */
[----:B------:R-:W-:Y:S01]  /*219f0*/  FMUL R22, R22, UR4 ;  /* 0x0000000416167c20 */ /* 0x000fe20008400000 */
[----:B------:R-:W-:Y:S01]  /*21a00*/  FMUL R23, R23, UR4 ;  /* 0x0000000417177c20 */ /* 0x000fe20008400000 */
[----:B------:R-:W-:Y:S01]  /*21a10*/  FMUL R232, R232, UR4 ;  /* 0x00000004e8e87c20 */ /* 0x000fe20008400000 */
[----:B------:R-:W-:Y:S01]  /*21a20*/  FMUL R233, R233, UR4 ;  /* 0x00000004e9e97c20 */ /* 0x000fe20008400000 */
[----:B------:R-:W-:Y:S01]  /*21a30*/  FMUL R234, R234, UR4 ;  /* 0x00000004eaea7c20 */ /* 0x000fe20008400000 */
[----:B------:R-:W-:Y:S01]  /*21a40*/  FMUL R235, R235, UR4 ;  /* 0x00000004ebeb7c20 */ /* 0x000fe20008400000 */
[----:B------:R-:W-:Y:S01]  /*21a50*/  FMUL R236, R236, UR4 ;  /* 0x00000004ecec7c20 */ /* 0x000fe20008400000 */
[----:B------:R-:W-:Y:S01]  /*21a60*/  FMUL R237, R237, UR4 ;  /* 0x00000004eded7c20 */ /* 0x000fe20008400000 */
[----:B------:R-:W3:Y:S01]  /*21a70*/  LDL.LU R35, [R1+0xe4] ;  /* 0x0000e40001237983 */ /* 0x000ee20000300800 */
[----:B------:R-:W-:-:S02]  /*21a80*/  F2FP.SATFINITE.E4M3.F32.PACK_AB_MERGE_C R15, RZ, R15, RZ ;  /* 0x0000000fff0f723e */ /* 0x000fc400048070ff */
[----:B------:R-:W-:Y:S02]  /*21a90*/  F2FP.SATFINITE.E4M3.F32.PACK_AB_MERGE_C R16, RZ, R16, RZ ;  /* 0x00000010ff10723e */ /* 0x000fe400048070ff */
[----:B------:R-:W-:Y:S02]  /*21aa0*/  F2FP.SATFINITE.E4M3.F32.PACK_AB_MERGE_C R17, RZ, R17, RZ ;  /* 0x00000011ff11723e */ /* 0x000fe400048070ff */
[----:B------:R-:W-:Y:S02]  /*21ab0*/  F2FP.SATFINITE.E4M3.F32.PACK_AB_MERGE_C R18, RZ, R18, RZ ;  /* 0x00000012ff12723e */ /* 0x000fe400048070ff */
[----:B------:R-:W-:Y:S02]  /*21ac0*/  F2FP.SATFINITE.E4M3.F32.PACK_AB_MERGE_C R19, RZ, R19, RZ ;  /* 0x00000013ff13723e */ /* 0x000fe400048070ff */
[----:B------:R-:W-:Y:S02]  /*21ad0*/  F2FP.SATFINITE.E4M3.F32.PACK_AB_MERGE_C R20, RZ, R20, RZ ;  /* 0x00000014ff14723e */ /* 0x000fe400048070ff */
[----:B------:R-:W-:-:S02]  /*21ae0*/  @P3 LOP3.LUT R11, R11, 0x400, RZ, 0xfc, !PT ;  /* 0x000004000b0b3812 */ /* 0x000fc400078efcff */
[----:B0-----:R-:W-:Y:S01]  /*21af0*/  @!P0 IADD3 R12, P1, R10, R24, RZ ;  /* 0x000000180a0c8210 */ /* 0x001fe20007f3e0ff */
[----:B------:R-:W-:Y:S01]  /*21b00*/  FMUL R24, R14, UR4 ;  /* 0x000000040e187c20 */ /* 0x000fe20008400000 */
[----:B------:R-:W-:Y:S02]  /*21b10*/  LOP3.LUT R11, R11, 0xfffff7ff, RZ, 0xc0, !PT ;  /* 0xfffff7ff0b0b7812 */ /* 0x000fe400078ec0ff */
[----:B------:R-:W-:Y:S01]  /*21b20*/  F2FP.SATFINITE.E4M3.F32.PACK_AB_MERGE_C R21, RZ, R21, RZ ;  /* 0x00000015ff15723e */ /* 0x000fe200048070ff */
[----:B------:R-:W-:Y:S01]  /*21b30*/  @!P0 IMAD.X R13, R29, 0x1, R25, P1 ;  /* 0x000000011d0d8824 */ /* 0x000fe200008e0619 */
[----:B------:R-:W-:Y:S02]  /*21b40*/  F2FP.SATFINITE.E4M3.F32.PACK_AB_MERGE_C R24, RZ, R24, RZ ;  /* 0x00000018ff18723e */ /* 0x000fe400048070ff */
[----:B------:R-:W-:Y:S02]  /*21b50*/  F2FP.SATFINITE.E4M3.F32.PACK_AB_MERGE_C R22, RZ, R22, RZ ;  /* 0x00000016ff16723e */ /* 0x000fe400048070ff */
[----:B------:R0:W-:Y:S01]  /*21b60*/  @!P0 STG.E.U8 desc[UR6][R12.64], R28 ;  /* 0x0000001c0c008986 */ /* 0x0001e2000c101106 */
[----:B------:R-:W-:-:S02]  /*21b70*/  ISETP.LT.OR P0, PT, R27, 0x2, !P5 ;  /* 0x000000021b00780c */ /* 0x000fc40006f01670 */
[----:B------:R-:W-:Y:S02]  /*21b80*/  F2FP.SATFINITE.E4M3.F32.PACK_AB_MERGE_C R23, RZ, R23, RZ ;  /* 0x00000017ff17723e */ /* 0x000fe400048070ff */
[----:B------:R-:W-:Y:S02]  /*21b90*/  F2FP.SATFINITE.E4M3.F32.PACK_AB_MERGE_C R232, RZ, R232, RZ ;  /* 0x000000e8ffe8723e */ /* 0x000fe400048070ff */
[----:B------:R-:W-:Y:S02]  /*21ba0*/  F2FP.SATFINITE.E4M3.F32.PACK_AB_MERGE_C R233, RZ, R233, RZ ;  /* 0x000000e9ffe9723e */ /* 0x000fe400048070ff */
[----:B------:R-:W-:Y:S02]  /*21bb0*/  F2FP.SATFINITE.E4M3.F32.PACK_AB_MERGE_C R234, RZ, R234, RZ ;  /* 0x000000eaffea723e */ /* 0x000fe400048070ff */
[----:B------:R-:W-:Y:S02]  /*21bc0*/  F2FP.SATFINITE.E4M3.F32.PACK_AB_MERGE_C R235, RZ, R235, RZ ;  /* 0x000000ebffeb723e */ /* 0x000fe400048070ff */
[----:B------:R-:W-:Y:S01]  /*21bd0*/  F2FP.SATFINITE.E4M3.F32.PACK_AB_MERGE_C R236, RZ, R236, RZ ;  /* 0x000000ecffec723e */ /* 0x000fe200048070ff */
[----:B0-----:R-:W0:Y:S01]  /*21be0*/  @!P0 LDC.64 R12, c[0x0][0x5c0] ;  /* 0x00017000ff0c8b82 */ /* 0x001e220000000a00 */
[----:B------:R-:W-:-:S02]  /*21bf0*/  F2FP.SATFINITE.E4M3.F32.PACK_AB_MERGE_C R237, RZ, R237, RZ ;  /* 0x000000edffed723e */ /* 0x000fc400048070ff */
[----:B0-----:R-:W-:-:S05]  /*21c00*/  @!P0 IADD3 R12, P1, R10, R12, RZ ;  /* 0x0000000c0a0c8210 */ /* 0x001fca0007f3e0ff */
[----:B------:R-:W-:-:S05]  /*21c10*/  @!P0 IMAD.X R13, R29, 0x1, R13, P1 ;  /* 0x000000011d0d8824 */ /* 0x000fca00008e060d */
[----:B------:R0:W-:Y:S01]  /*21c20*/  @!P0 STG.E.U8 desc[UR6][R12.64+0x1], R24 ;  /* 0x000001180c008986 */ /* 0x0001e2000c101106 */
[----:B------:R-:W-:-:S13]  /*21c30*/  ISETP.LT.OR P0, PT, R27, 0x1, !P3 ;  /* 0x000000011b00780c */ /* 0x000fda0005f01670 */
[----:B0-----:R-:W0:Y:S02]  /*21c40*/  @!P0 LDC.64 R12, c[0x0][0x5c0] ;  /* 0x00017000ff0c8b82 */ /* 0x001e240000000a00 */
[----:B0-----:R-:W-:-:S04]  /*21c50*/  @!P0 IADD3 R12, P1, P2, R10, R12, R3 ;  /* 0x0000000c0a0c8210 */ /* 0x001fc80007a3e003 */
[----:B------:R-:W-:Y:S02]  /*21c60*/  @!P0 IADD3.X R13, R29, R13, R4, P1, P2 ;  /* 0x0000000d1d0d8210 */ /* 0x000fe40000fe4404 */
[----:B------:R-:W-:-:S03]  /*21c70*/  ISETP.LT.OR P1, PT, R27, 0x2, !P3 ;  /* 0x000000021b00780c */ /* 0x000fc60005f21670 */
[----:B------:R0:W-:Y:S01]  /*21c80*/  @!P0 STG.E.U8 desc[UR6][R12.64], R15 ;  /* 0x0000000f0c008986 */ /* 0x0001e2000c101106 */
[----:B------:R-:W-:-:S09]  /*21c90*/  ISETP.LT.OR P0, PT, R27, 0x9, !P5 ;  /* 0x000000091b00780c */ /* 0x000fd20006f01670 */
[----:B0-----:R-:W0:Y:S02]  /*21ca0*/  @!P1 LDC.64 R12, c[0x0][0x5c0] ;  /* 0x00017000ff0c9b82 */ /* 0x001e240000000a00 */
[----:B0-----:R-:W-:-:S04]  /*21cb0*/  @!P1 IADD3 R12, P2, P4, R10, R12, R3 ;  /* 0x0000000c0a0c9210 */ /* 0x001fc80007c5e003 */
[----:B------:R-:W-:Y:S02]  /*21cc0*/  @!P1 IADD3.X R13, R29, R13, R4, P2, P4 ;  /* 0x0000000d1d0d9210 */ /* 0x000fe400017e8404 */
[C---:B------:R-:W-:Y:S02]  /*21cd0*/  ISETP.LT.OR P2, PT, R27.reuse, 0xa, !P5 ;  /* 0x0000000a1b00780c */ /* 0x040fe40006f41670 */
[----:B------:R-:W-:Y:S01]  /*21ce0*/  ISETP.LT.OR P4, PT, R27, 0x9, !P3 ;  /* 0x000000091b00780c */ /* 0x000fe20005f81670 */
[----:B------:R0:W-:Y:S02]  /*21cf0*/  @!P1 STG.E.U8 desc[UR6][R12.64+0x1], R16 ;  /* 0x000001100c009986 */ /* 0x0001e4000c101106 */
[----:B0-----:R-:W0:Y:S02]  /*21d00*/  @!P0 LDC.64 R12, c[0x0][0x5c0] ;  /* 0x00017000ff0c8b82 */ /* 0x001e240000000a00 */
[----:B0-----:R-:W-:-:S05]  /*21d10*/  @!P0 IADD3 R12, P1, R10, R12, RZ ;  /* 0x0000000c0a0c8210 */ /* 0x001fca0007f3e0ff */
[----:B------:R-:W-:Y:S01]  /*21d20*/  @!P0 IMAD.X R13, R29, 0x1, R13, P1 ;  /* 0x000000011d0d8824 */ /* 0x000fe200008e060d */
[----:B------:R-:W-:Y:S02]  /*21d30*/  ISETP.LT.OR P1, PT, R27, 0xa, !P3 ;  /* 0x0000000a1b00780c */ /* 0x000fe40005f21670 */
[----:B------:R-:W-:Y:S02]  /*21d40*/  ISETP.GE.AND P3, PT, R26, 0x101, PT ;  /* 0x000001011a00780c */ /* 0x000fe40003f66270 */
[----:B------:R0:W-:Y:S02]  /*21d50*/  @!P0 STG.E.U8 desc[UR6][R12.64+0x8], R17 ;  /* 0x000008110c008986 */ /* 0x0001e4000c101106 */
[----:B0-----:R-:W0:Y:S08]  /*21d60*/  @!P2 LDC.64 R12, c[0x0][0x5c0] ;  /* 0x00017000ff0cab82 */ /* 0x001e300000000a00 */
[----:B------:R-:W1:Y:S01]  /*21d70*/  @!P4 LDC.64 R16, c[0x0][0x5c0] ;  /* 0x00017000ff10cb82 */ /* 0x000e620000000a00 */
[----:B0-----:R-:W-:-:S05]  /*21d80*/  @!P2 IADD3 R12, P0, R10, R12, RZ ;  /* 0x0000000c0a0ca210 */ /* 0x001fca0007f1e0ff */
[----:B------:R-:W-:-:S05]  /*21d90*/  @!P2 IMAD.X R13, R29, 0x1, R13, P0 ;  /* 0x000000011d0da824 */ /* 0x000fca00000e060d */
[----:B------:R0:W-:Y:S01]  /*21da0*/  @!P2 STG.E.U8 desc[UR6][R12.64+0x9], R18 ;  /* 0x000009120c00a986 */ /* 0x0001e2000c101106 */
[----:B-1----:R-:W-:-:S04]  /*21db0*/  @!P4 IADD3 R16, P0, P2, R10, R16, R3 ;  /* 0x000000100a10c210 */ /* 0x002fc80007a1e003 */
[----:B------:R-:W-:-:S05]  /*21dc0*/  @!P4 IADD3.X R17, R29, R17, R4, P0, P2 ;  /* 0x000000111d11c210 */ /* 0x000fca00007e4404 */
[----:B------:R1:W-:Y:S01]  /*21dd0*/  @!P4 STG.E.U8 desc[UR6][R16.64+0x8], R19 ;  /* 0x000008131000c986 */ /* 0x0003e2000c101106 */
[----:B0-----:R-:W0:Y:S02]  /*21de0*/  @!P1 LDC.64 R12, c[0x0][0x5c0] ;  /* 0x00017000ff0c9b82 */ /* 0x001e240000000a00 */
[----:B0-----:R-:W-:-:S04]  /*21df0*/  @!P1 IADD3 R24, P0, P2, R10, R12, R3 ;  /* 0x0000000c0a189210 */ /* 0x001fc80007a1e003 */
[----:B------:R-:W-:Y:S02]  /*21e00*/  @!P1 IADD3.X R25, R29, R13, R4, P0, P2 ;  /* 0x0000000d1d199210 */ /* 0x000fe400007e4404 */
[----:B------:R-:W-:-:S03]  /*21e10*/  ISETP.GE.AND P0, PT, R26, 0x81, PT ;  /* 0x000000811a00780c */ /* 0x000fc60003f06270 */
[----:B------:R0:W-:Y:S01]  /*21e20*/  @!P1 STG.E.U8 desc[UR6][R24.64+0x9], R20 ;  /* 0x0000091418009986 */ /* 0x0001e2000c101106 */
[C---:B------:R-:W-:Y:S02]  /*21e30*/  ISETP.LT.OR P2, PT, R27.reuse, 0x1, !P0 ;  /* 0x000000011b00780c */ /* 0x040fe40004741670 */
[----:B------:R-:W-:-:S11]  /*21e40*/  ISETP.LT.OR P1, PT, R27, 0x9, !P0 ;  /* 0x000000091b00780c */ /* 0x000fd60004721670 */
[----:B------:R-:W4:Y:S02]  /*21e50*/  @!P2 LDC.64 R12, c[0x0][0x5c0] ;  /* 0x00017000ff0cab82 */ /* 0x000f240000000a00 */
[----:B------:R-:W-:-:S04]  /*21e60*/  @P1 LOP3.LUT R11, R11, 0x800, RZ, 0xfc, !PT ;  /* 0x000008000b0b1812 */ /* 0x000fc800078efcff */
[----:B------:R-:W-:-:S04]  /*21e70*/  LOP3.LUT R11, R11, 0xfffffeff, RZ, 0xc0, !PT ;  /* 0xfffffeff0b0b7812 */ /* 0x000fc800078ec0ff */
[----:B------:R-:W-:-:S04]  /*21e80*/  @P0 LOP3.LUT R11, R11, 0x100, RZ, 0xfc, !PT ;  /* 0x000001000b0b0812 */ /* 0x000fc800078efcff */
[----:B------:R-:W-:Y:S02]  /*21e90*/  LOP3.LUT R11, R11, 0xffffefff, RZ, 0xc0, !PT ;  /* 0xffffefff0b0b7812 */ /* 0x000fe400078ec0ff */
[----:B----4-:R-:W-:-:S04]  /*21ea0*/  @!P2 IADD3 R18, P4, P5, R10, R12, R7 ;  /* 0x0000000c0a12a210 */ /* 0x010fc80007d9e007 */
[----:B-1----:R-:W-:Y:S02]  /*21eb0*/  @!P2 IADD3.X R19, R29, R13, R6, P4, P5 ;  /* 0x0000000d1d13a210 */ /* 0x002fe400027ea406 */
[----:B------:R-:W-:-:S03]  /*21ec0*/  ISETP.LT.OR P5, PT, R27, 0x2, !P0 ;  /* 0x000000021b00780c */ /* 0x000fc600047a1670 */
[----:B------:R1:W-:Y:S10]  /*21ed0*/  @!P2 STG.E.U8 desc[UR6][R18.64], R21 ;  /* 0x000000151200a986 */ /* 0x0003f4000c101106 */
[----:B------:R-:W4:Y:S02]  /*21ee0*/  @!P5 LDC.64 R12, c[0x0][0x5c0] ;  /* 0x00017000ff0cdb82 */ /* 0x000f240000000a00 */
[----:B----4-:R-:W-:-:S04]  /*21ef0*/  @!P5 IADD3 R16, P4, P6, R10, R12, R7 ;  /* 0x0000000c0a10d210 */ /* 0x010fc80007e9e007 */
[----:B------:R-:W-:Y:S02]  /*21f00*/  @!P5 IADD3.X R17, R29, R13, R6, P4, P6 ;  /* 0x0000000d1d11d210 */ /* 0x000fe400027ec406 */
[----:B------:R-:W0:Y:S03]  /*21f10*/  @!P1 LDC.64 R12, c[0x0][0x5c0] ;  /* 0x00017000ff0c9b82 */ /* 0x000e260000000a00 */
[----:B------:R4:W-:Y:S01]  /*21f20*/  @!P5 STG.E.U8 desc[UR6][R16.64+0x1], R22 ;  /* 0x000001161000d986 */ /* 0x0009e2000c101106 */
[----:B0-----:R-:W-:-:S04]  /*21f30*/  @!P1 IADD3 R24, P4, P6, R10, R12, R7 ;  /* 0x0000000c0a189210 */ /* 0x001fc80007e9e007 */
[----:B------:R-:W-:Y:S02]  /*21f40*/  @!P1 IADD3.X R25, R29, R13, R6, P4, P6 ;  /* 0x0000000d1d199210 */ /* 0x000fe400027ec406 */
[----:B------:R-:W-:-:S13]  /*21f50*/  ISETP.LT.OR P1, PT, R27, 0xa, !P0 ;  /* 0x0000000a1b00780c */ /* 0x000fda0004721670 */
[----:B------:R-:W-:-:S04]  /*21f60*/  @P1 LOP3.LUT R0, R0, 0x2, RZ, 0xfc, !PT ;  /* 0x0000000200001812 */ /* 0x000fc800078efcff */
[C---:B------:R-:W-:Y:S02]  /*21f70*/  LOP3.LUT P0, RZ, R0.reuse, 0x2, RZ, 0xc0, !PT ;  /* 0x0000000200ff7812 */ /* 0x040fe4000780c0ff */
[----:B------:R-:W-:-:S11]  /*21f80*/  LOP3.LUT R0, R0, 0xfffffff7, RZ, 0xc0, !PT ;  /* 0xfffffff700007812 */ /* 0x000fd600078ec0ff */
[----:B------:R-:W1:Y:S01]  /*21f90*/  @!P0 LDC.64 R12, c[0x0][0x5c0] ;  /* 0x00017000ff0c8b82 */ /* 0x000e620000000a00 */
[----:B------:R-:W-:Y:S02]  /*21fa0*/  @P0 LOP3.LUT R11, R11, 0x1000, RZ, 0xfc, !PT ;  /* 0x000010000b0b0812 */ /* 0x000fe400078efcff */
[----:B-1----:R-:W-:-:S04]  /*21fb0*/  @!P0 IADD3 R18, P2, P4, R10, R12, R7 ;  /* 0x0000000c0a128210 */ /* 0x002fc80007c5e007 */
[----:B------:R-:W-:Y:S02]  /*21fc0*/  @!P0 IADD3.X R19, R29, R13, R6, P2, P4 ;  /* 0x0000000d1d138210 */ /* 0x000fe400017e8406 */
[----:B------:R-:W-:Y:S02]  /*21fd0*/  ISETP.GE.AND P2, PT, R26, 0x89, PT ;  /* 0x000000891a00780c */ /* 0x000fe40003f46270 */
[C---:B------:R-:W-:Y:S02]  /*21fe0*/  ISETP.LT.OR P0, PT, R27.reuse, 0x1, !P3 ;  /* 0x000000011b00780c */ /* 0x040fe40005f01670 */
[----:B------:R-:W-:-:S11]  /*21ff0*/  ISETP.LT.OR P4, PT, R27, 0x1, !P2 ;  /* 0x000000011b00780c */ /* 0x000fd60005781670 */
[----:B------:R-:W-:Y:S02]  /*22000*/  @P0 LOP3.LUT R0, R0, 0x8, RZ, 0xfc, !PT ;  /* 0x0000000800000812 */ /* 0x000fe400078efcff */
[----:B----4-:R-:W0:Y:S01]  /*22010*/  @!P4 LDC.64 R16, c[0x0][0x5c0] ;  /* 0x00017000ff10cb82 */ /* 0x010e220000000a00 */
[----:B------:R-:W-:Y:S02]  /*22020*/  @!P4 IADD3 R12, P1, P6, R3, R10, R7 ;  /* 0x0000000a030cc210 */ /* 0x000fe40007e3e007 */
[----:B------:R-:W-:Y:S02]  /*22030*/  LOP3.LUT R0, R0, 0xffffffef, RZ, 0xc0, !PT ;  /* 0xffffffef00007812 */ /* 0x000fe400078ec0ff */
[----:B------:R-:W-:Y:S02]  /*22040*/  @!P4 IADD3.X R15, R4, R29, R6, P1, P6 ;  /* 0x0000001d040fc210 */ /* 0x000fe40000fec406 */
[----:B0-----:R-:W-:Y:S02]  /*22050*/  @!P4 IADD3 R16, P1, R12, R16, RZ ;  /* 0x000000100c10c210 */ /* 0x001fe40007f3e0ff */
[----:B------:R-:W0:Y:S03]  /*22060*/  @!P0 LDC.64 R12, c[0x0][0x5c0] ;  /* 0x00017000ff0c8b82 */ /* 0x000e260000000a00 */
[----:B------:R-:W-:Y:S01]  /*22070*/  @!P4 IMAD.X R17, R15, 0x1, R17, P1 ;  /* 0x000000010f11c824 */ /* 0x000fe200008e0611 */
[----:B------:R-:W-:-:S04]  /*22080*/  LOP3.LUT P1, RZ, R11, 0x800, RZ, 0xc0, !PT ;  /* 0x000008000bff7812 */ /* 0x000fc8000782c0ff */
[----:B------:R1:W-:Y:S01]  /*22090*/  @!P4 STG.E.U8 desc[UR6][R16.64], R23 ;  /* 0x000000171000c986 */ /* 0x0003e2000c101106 */
[----:B0-----:R-:W-:-:S04]  /*220a0*/  @!P0 IADD3 R30, P5, P6, R10, R12, R9 ;  /* 0x0000000c0a1e8210 */ /* 0x001fc80007ebe009 */
[----:B------:R-:W-:Y:S02]  /*220b0*/  @!P0 IADD3.X R31, R29, R13, R8, P5, P6 ;  /* 0x0000000d1d1f8210 */ /* 0x000fe40002fec408 */
[----:B------:R-:W-:Y:S02]  /*220c0*/  ISETP.LT.OR P5, PT, R27, 0x2, !P2 ;  /* 0x000000021b00780c */ /* 0x000fe400057a1670 */
[C---:B------:R-:W-:Y:S02]  /*220d0*/  LOP3.LUT P0, RZ, R11.reuse, 0x1000, RZ, 0xc0, !PT ;  /* 0x000010000bff7812 */ /* 0x040fe4000780c0ff */
[----:B------:R-:W-:-:S09]  /*220e0*/  LOP3.LUT R11, R11, 0xfffffdff, RZ, 0xc0, !PT ;  /* 0xfffffdff0b0b7812 */ /* 0x000fd200078ec0ff */
[----:B------:R-:W0:Y:S01]  /*220f0*/  @!P5 LDC.64 R12, c[0x0][0x5c0] ;  /* 0x00017000ff0cdb82 */ /* 0x000e220000000a00 */
[----:B-1----:R-:W-:-:S04]  /*22100*/  @!P5 IADD3 R16, P4, P6, R3, R10, R7 ;  /* 0x0000000a0310d210 */ /* 0x002fc80007e9e007 */
[----:B------:R-:W-:Y:S02]  /*22110*/  @!P5 IADD3.X R15, R4, R29, R6, P4, P6 ;  /* 0x0000001d040fd210 */ /* 0x000fe400027ec406 */
[----:B0-----:R-:W-:-:S05]  /*22120*/  @!P5 IADD3 R16, P4, R16, R12, RZ ;  /* 0x0000000c1010d210 */ /* 0x001fca0007f9e0ff */
[----:B------:R-:W-:Y:S01]  /*22130*/  @!P5 IMAD.X R17, R15, 0x1, R13, P4 ;  /* 0x000000010f11d824 */ /* 0x000fe200020e060d */
[----:B------:R-:W-:-:S04]  /*22140*/  ISETP.LT.OR P4, PT, R27, 0x2, !P3 ;  /* 0x000000021b00780c */ /* 0x000fc80005f81670 */
[----:B------:R0:W-:Y:S04]  /*22150*/  @!P5 STG.E.U8 desc[UR6][R16.64+0x1], R232 ;  /* 0x000001e81000d986 */ /* 0x0001e8000c101106 */
[----:B------:R-:W-:Y:S04]  /*22160*/  @!P1 STG.E.U8 desc[UR6][R24.64+0x8], R233 ;  /* 0x000008e918009986 */ /* 0x000fe8000c101106 */
[----:B------:R-:W-:Y:S01]  /*22170*/  @!P0 STG.E.U8 desc[UR6][R18.64+0x9], R234 ;  /* 0x000009ea12008986 */ /* 0x000fe2000c101106 */
[----:B------:R-:W1:Y:S01]  /*22180*/  @!P4 LDC.64 R12, c[0x0][0x5c0] ;  /* 0x00017000ff0ccb82 */ /* 0x000e620000000a00 */
[----:B------:R-:W-:-:S02]  /*22190*/  @P4 LOP3.LUT R11, R11, 0x200, RZ, 0xfc, !PT ;  /* 0x000002000b0b4812 */ /* 0x000fc400078efcff */
[----:B-1----:R-:W-:-:S04]  /*221a0*/  @!P4 IADD3 R20, P3, P6, R10, R12, R9 ;  /* 0x0000000c0a14c210 */ /* 0x002fc80007e7e009 */
[----:B------:R-:W-:Y:S02]  /*221b0*/  @!P4 IADD3.X R21, R29, R13, R8, P3, P6 ;  /* 0x0000000d1d15c210 */ /* 0x000fe40001fec408 */
[----:B------:R-:W-:-:S04]  /*221c0*/  ISETP.GE.AND P4, PT, R26, 0x101, PT ;  /* 0x000001011a00780c */ /* 0x000fc80003f86270 */
[C---:B------:R-:W-:Y:S02]  /*221d0*/  ISETP.LT.OR P3, PT, R27.reuse, 0x9, !P4 ;  /* 0x000000091b00780c */ /* 0x040fe40006761670 */
[----:B------:R-:W-:-:S11]  /*221e0*/  ISETP.LT.OR P4, PT, R27, 0xa, !P4 ;  /* 0x0000000a1b00780c */ /* 0x000fd60006781670 */
[----:B------:R-:W1:Y:S01]  /*221f0*/  @!P3 LDC.64 R12, c[0x0][0x5c0] ;  /* 0x00017000ff0cbb82 */ /* 0x000e620000000a00 */
[----:B------:R-:W-:-:S04]  /*22200*/  @P3 LOP3.LUT R0, R0, 0x10, RZ, 0xfc, !PT ;  /* 0x0000001000003812 */ /* 0x000fc800078efcff */
[----:B------:R-:W-:-:S04]  /*22210*/  LOP3.LUT R0, R0, 0xfffffffb, RZ, 0xc0, !PT ;  /* 0xfffffffb00007812 */ /* 0x000fc800078ec0ff */
[----:B------:R-:W-:Y:S02]  /*22220*/  @P4 LOP3.LUT R0, R0, 0x4, RZ, 0xfc, !PT ;  /* 0x0000000400004812 */ /* 0x000fe400078efcff */
[----:B-1----:R-:W-:-:S04]  /*22230*/  @!P3 IADD3 R32, P5, P6, R10, R12, R9 ;  /* 0x0000000c0a20b210 */ /* 0x002fc80007ebe009 */
[----:B------:R-:W-:Y:S02]  /*22240*/  @!P3 IADD3.X R33, R29, R13, R8, P5, P6 ;  /* 0x0000000d1d21b210 */ /* 0x000fe40002fec408 */
[----:B------:R-:W1:Y:S01]  /*22250*/  @!P4 LDC.64 R12, c[0x0][0x5c0] ;  /* 0x00017000ff0ccb82 */ /* 0x000e620000000a00 */
[----:B------:R-:W-:Y:S02]  /*22260*/  LOP3.LUT P3, RZ, R11, 0x400, RZ, 0xc0, !PT ;  /* 0x000004000bff7812 */ /* 0x000fe4000786c0ff */
[----:B-1----:R-:W-:-:S04]  /*22270*/  @!P4 IADD3 R22, P1, P5, R10, R12, R9 ;  /* 0x0000000c0a16c210 */ /* 0x002fc80007d3e009 */
[----:B------:R-:W-:Y:S02]  /*22280*/  @!P4 IADD3.X R23, R29, R13, R8, P1, P5 ;  /* 0x0000000d1d17c210 */ /* 0x000fe40000fea408 */
[C---:B------:R-:W-:Y:S02]  /*22290*/  ISETP.LT.OR P1, PT, R27.reuse, 0x9, !P2 ;  /* 0x000000091b00780c */ /* 0x040fe40005721670 */
[----:B------:R-:W-:-:S11]  /*222a0*/  ISETP.LT.OR P4, PT, R27, 0x11, !P3 ;  /* 0x000000111b00780c */ /* 0x000fd60005f81670 */
[----:B0-----:R-:W0:Y:S01]  /*222b0*/  @!P1 LDC.64 R16, c[0x0][0x5c0] ;  /* 0x00017000ff109b82 */ /* 0x001e220000000a00 */
[----:B------:R-:W-:-:S04]  /*222c0*/  @!P1 IADD3 R12, P5, P6, R3, R10, R7 ;  /* 0x0000000a030c9210 */ /* 0x000fc80007ebe007 */
[----:B------:R-:W-:Y:S02]  /*222d0*/  @!P1 IADD3.X R15, R4, R29, R6, P5, P6 ;  /* 0x0000001d040f9210 */ /* 0x000fe40002fec406 */
[----:B0-----:R-:W-:Y:S02]  /*222e0*/  @!P1 IADD3 R16, P0, R12, R16, RZ ;  /* 0x000000100c109210 */ /* 0x001fe40007f1e0ff */
[----:B------:R-:W0:Y:S03]  /*222f0*/  @!P4 LDC.64 R12, c[0x0][0x5c0] ;  /* 0x00017000ff0ccb82 */ /* 0x000e260000000a00 */
[----:B------:R-:W-:Y:S01]  /*22300*/  @!P1 IMAD.X R17, R15, 0x1, R17, P0 ;  /* 0x000000010f119824 */ /* 0x000fe200000e0611 */
[----:B------:R-:W-:-:S04]  /*22310*/  ISETP.LT.OR P0, PT, R27, 0x12, !P3 ;  /* 0x000000121b00780c */ /* 0x000fc80005f01670 */
[----:B------:R1:W-:Y:S01]  /*22320*/  @!P1 STG.E.U8 desc[UR6][R16.64+0x8], R235 ;  /* 0x000008eb10009986 */ /* 0x0003e2000c101106 */
[----:B------:R-:W-:Y:S02]  /*22330*/  ISETP.LT.OR P1, PT, R27, 0xa, !P2 ;  /* 0x0000000a1b00780c */ /* 0x000fe40005721670 */
[----:B0-----:R-:W-:-:S04]  /*22340*/  @!P4 IADD3 R42, P5, P6, R10, R12, R3 ;  /* 0x0000000c0a2ac210 */ /* 0x001fc80007ebe003 */
[----:B------:R-:W-:-:S07]  /*22350*/  @!P4 IADD3.X R43, R29, R13, R4, P5, P6 ;  /* 0x0000000d1d2bc210 */ /* 0x000fce0002fec404 */
[----:B------:R-:W0:Y:S01]  /*22360*/  @!P1 LDC.64 R12, c[0x0][0x5c0] ;  /* 0x00017000ff0c9b82 */ /* 0x000e220000000a00 */
[----:B-1----:R-:W-:Y:S02]  /*22370*/  @!P1 IADD3 R16, P5, P6, R3, R10, R7 ;  /* 0x0000000a03109210 */ /* 0x002fe40007ebe007 */
[C---:B------:R-:W-:Y:S02]  /*22380*/  LOP3.LUT P4, RZ, R11.reuse, 0x200, RZ, 0xc0, !PT ;  /* 0x000002000bff7812 */ /* 0x040fe4000788c0ff */
[----:B------:R-:W-:Y:S02]  /*22390*/  @!P1 IADD3.X R15, R4, R29, R6, P5, P6 ;  /* 0x0000001d040f9210 */ /* 0x000fe40002fec406 */
[----:B------:R-:W-:-:S04]  /*223a0*/  LOP3.LUT R11, R11, 0xffffffef, RZ, 0xc0, !PT ;  /* 0xffffffef0b0b7812 */ /* 0x000fc800078ec0ff */
[----:B------:R-:W-:Y:S02]  /*223b0*/  @P2 LOP3.LUT R11, R11, 0x10, RZ, 0xfc, !PT ;  /* 0x000000100b0b2812 */ /* 0x000fe400078efcff */
[C---:B------:R-:W-:Y:S02]  /*223c0*/  LOP3.LUT P2, RZ, R0.reuse, 0x8, RZ, 0xc0, !PT ;  /* 0x0000000800ff7812 */ /* 0x040fe4000784c0ff */
[----:B------:R-:W-:Y:S02]  /*223d0*/  LOP3.LUT R0, R0, 0xfffffeff, RZ, 0xc0, !PT ;  /* 0xfffffeff00007812 */ /* 0x000fe400078ec0ff */
[----:B0-----:R-:W-:-:S05]  /*223e0*/  @!P1 IADD3 R16, P5, R16, R12, RZ ;  /* 0x0000000c10109210 */ /* 0x001fca0007fbe0ff */
[----:B------:R-:W-:Y:S02]  /*223f0*/  @!P1 IMAD.X R17, R15, 0x1, R13, P5 ;  /* 0x000000010f119824 */ /* 0x000fe400028e060d */
[----:B------:R-:W0:Y:S03]  /*22400*/  @!P0 LDC.64 R12, c[0x0][0x5c0] ;  /* 0x00017000ff0c8b82 */ /* 0x000e260000000a00 */
[----:B------:R-:W-:Y:S04]  /*22410*/  @!P1 STG.E.U8 desc[UR6][R16.64+0x9], R236 ;  /* 0x000009ec10009986 */ /* 0x000fe8000c101106 */
[----:B------:R-:W-:Y:S01]  /*22420*/  @!P2 STG.E.U8 desc[UR6][R30.64], R237 ;  /* 0x000000ed1e00a986 */ /* 0x000fe2000c101106 */
[----:B------:R-:W-:-:S02]  /*22430*/  ISETP.LT.OR P2, PT, R27, 0x1a, !P3 ;  /* 0x0000001a1b00780c */ /* 0x000fc40005f41670 */
[----:B0-----:R-:W-:-:S04]  /*22440*/  @!P0 IADD3 R24, P5, P6, R10, R12, R3 ;  /* 0x0000000c0a188210 */ /* 0x001fc80007ebe003 */
[----:B------:R-:W-:Y:S02]  /*22450*/  @!P0 IADD3.X R25, R29, R13, R4, P5, P6 ;  /* 0x0000000d1d198210 */ /* 0x000fe40002fec404 */
[----:B------:R-:W-:Y:S02]  /*22460*/  ISETP.LT.OR P6, PT, R27, 0x19, !P3 ;  /* 0x000000191b00780c */ /* 0x000fe40005fc1670 */
[C---:B------:R-:W-:Y:S02]  /*22470*/  LOP3.LUT P0, RZ, R11.reuse, 0x100, RZ, 0xc0, !PT ;  /* 0x000001000bff7812 */ /* 0x040fe4000780c0ff */
[----:B------:R-:W-:-:S04]  /*22480*/  LOP3.LUT R11, R11, 0xffffff7f, RZ, 0xc0, !PT ;  /* 0xffffff7f0b0b7812 */ /* 0x000fc800078ec0ff */
[----:B------:R-:W-:-:S05]  /*22490*/  @P3 LOP3.LUT R11, R11, 0x80, RZ, 0xfc, !PT ;  /* 0x000000800b0b3812 */ /* 0x000fca00078efcff */
[----:B------:R-:W0:Y:S01]  /*224a0*/  @!P6 LDC.64 R12, c[0x0][0x5c0] ;  /* 0x00017000ff0ceb82 */ /* 0x000e220000000a00 */
[----:B------:R-:W-:Y:S02]  /*224b0*/  @P6 LOP3.LUT R0, R0, 0x100, RZ, 0xfc, !PT ;  /* 0x0000010000006812 */ /* 0x000fe400078efcff */
[----:B------:R-:W-:Y:S02]  /*224c0*/  ISETP.GE.AND P3, PT, R26, 0x109, PT ;  /* 0x000001091a00780c */ /* 0x000fe40003f66270 */
[----:B------:R-:W-:Y:S02]  /*224d0*/  LOP3.LUT R0, R0, 0xffffff7f, RZ, 0xc0, !PT ;  /* 0xffffff7f00007812 */ /* 0x000fe400078ec0ff */
[----:B------:R-:W-:Y:S02]  /*224e0*/  LOP3.LUT R11, R11, 0xffffffdf, RZ, 0xc0, !PT ;  /* 0xffffffdf0b0b7812 */ /* 0x000fe400078ec0ff */
[----:B------:R-:W-:Y:S02]  /*224f0*/  @P2 LOP3.LUT R0, R0, 0x80, RZ, 0xfc, !PT ;  /* 0x0000008000002812 */ /* 0x000fe400078efcff */
[----:B0-----:R-:W-:-:S04]  /*22500*/  @!P6 IADD3 R40, P1, P5, R10, R12, R3 ;  /* 0x0000000c0a28e210 */ /* 0x001fc80007d3e003 */
[----:B------:R-:W-:Y:S02]  /*22510*/  @!P6 IADD3.X R41, R29, R13, R4, P1, P5 ;  /* 0x0000000d1d29e210 */ /* 0x000fe40000fea404 */
[----:B------:R-:W0:Y:S02]  /*22520*/  @!P2 LDC.64 R12, c[0x0][0x5c0] ;  /* 0x00017000ff0cab82 */ /* 0x000e240000000a00 */
[----:B0-----:R-:W-:-:S04]  /*22530*/  @!P2 IADD3 R36, P1, P5, R10, R12, R3 ;  /* 0x0000000c0a24a210 */ /* 0x001fc80007d3e003 */
[----:B------:R-:W-:Y:S02]  /*22540*/  @!P2 IADD3.X R37, R29, R13, R4, P1, P5 ;  /* 0x0000000d1d25a210 */ /* 0x000fe40000fea404 */
[----:B------:R-:W-:-:S13]  /*22550*/  ISETP.LT.OR P2, PT, R27, 0x11, !P0 ;  /* 0x000000111b00780c */ /* 0x000fda0004741670 */
[----:B------:R-:W0:Y:S01]  /*22560*/  @!P2 LDC.64 R12, c[0x0][0x5c0] ;  /* 0x00017000ff0cab82 */ /* 0x000e220000000a00 */
[----:B------:R-:W-:Y:S02]  /*22570*/  @P2 LOP3.LUT R11, R11, 0x20, RZ, 0xfc, !PT ;  /* 0x000000200b0b2812 */ /* 0x000fe400078efcff */
[----:B0-----:R-:W-:Y:S01]  /*22580*/  @!P2 IADD3 R38, P1, P5, R10, R12, R7 ;  /* 0x0000000c0a26a210 */ /* 0x001fe20007d3e007 */
[----:B--2---:R-:W-:Y:S02]  /*22590*/  FMUL R12, R34, UR4 ;  /* 0x00000004220c7c20 */ /* 0x004fe40008400000 */
[----:B------:R-:W2:Y:S01]  /*225a0*/  LDL.LU R34, [R1+0xe8] ;  /* 0x0000e80001227983 */ /* 0x000ea20000300800 */
[----:B------:R-:W-:-:S03]  /*225b0*/  @!P2 IADD3.X R39, R29, R13, R6, P1, P5 ;  /* 0x0000000d1d27a210 */ /* 0x000fc60000fea406 */
[----:B------:R-:W4:Y:S01]  /*225c0*/  LDL.LU R44, [R1+0xec] ;  /* 0x0000ec00012c7983 */ /* 0x000f220000300800 */
[----:B------:R-:W-:Y:S02]  /*225d0*/  ISETP.LT.OR P1, PT, R27, 0x1, !P3 ;  /* 0x000000011b00780c */ /* 0x000fe40005f21670 */
[----:B------:R-:W-:Y:S01]  /*225e0*/  F2FP.SATFINITE.E4M3.F32.PACK_AB_MERGE_C R12, RZ, R12, RZ ;  /* 0x0000000cff0c723e */ /* 0x000fe200048070ff */
[----:B------:R-:W4:Y:S01]  /*225f0*/  LDL.LU R48, [R1+0xf0] ;  /* 0x0000f00001307983 */ /* 0x000f220000300800 */
[----:B------:R-:W-:-:S03]  /*22600*/  LOP3.LUT P2, RZ, R0, 0x4, RZ, 0xc0, !PT ;  /* 0x0000000400ff7812 */ /* 0x000fc6000784c0ff */
[----:B------:R0:W-:Y:S01]  /*22610*/  @!P4 STG.E.U8 desc[UR6][R20.64+0x1], R12 ;  /* 0x0000010c1400c986 */ /* 0x0001e2000c101106 */
[----:B------:R-:W-:-:S03]  /*22620*/  LOP3.LUT R11, R11, 0xffffffbf, RZ, 0xc0, !PT ;  /* 0xffffffbf0b0b7812 */ /* 0x000fc600078ec0ff */
[----:B------:R-:W4:Y:S02]  /*22630*/  LDL.LU R45, [R1+0xf4] ;  /* 0x0000f400012d7983 */ /* 0x000f240000300800 */
[----:B0-----:R-:W0:Y:S01]  /*22640*/  @!P1 LDC.64 R12, c[0x0][0x5c0] ;  /* 0x00017000ff0c9b82 */ /* 0x001e220000000a00 */
[----:B------:R-:W-:-:S04]  /*22650*/  @!P1 IADD3 R15, P4, P5, R3, R10, R9 ;  /* 0x0000000a030f9210 */ /* 0x000fc80007d9e009 */
[----:B------:R-:W-:Y:S02]  /*22660*/  @!P1 IADD3.X R16, R4, R29, R8, P4, P5 ;  /* 0x0000001d04109210 */ /* 0x000fe400027ea408 */
[----:B0-----:R-:W-:Y:S01]  /*22670*/  @!P1 IADD3 R12, P4, R15, R12, RZ ;  /* 0x0000000c0f0c9210 */ /* 0x001fe20007f9e0ff */
[----:B---3--:R-:W-:-:S04]  /*22680*/  FMUL R15, R35, UR4 ;  /* 0x00000004230f7c20 */ /* 0x008fc80008400000 */
[----:B------:R-:W-:Y:S01]  /*22690*/  @!P1 IMAD.X R13, R16, 0x1, R13, P4 ;  /* 0x00000001100d9824 */ /* 0x000fe200020e060d */
[----:B------:R-:W-:Y:S02]  /*226a0*/  ISETP.LT.OR P4, PT, R27, 0x2, !P3 ;  /* 0x000000021b00780c */ /* 0x000fe40005f81670 */
[----:B------:R-:W-:-:S05]  /*226b0*/  F2FP.SATFINITE.E4M3.F32.PACK_AB_MERGE_C R15, RZ, R15, RZ ;  /* 0x0000000fff0f723e */ /* 0x000fca00048070ff */
[----:B------:R0:W-:Y:S01]  /*226c0*/  @!P1 STG.E.U8 desc[UR6][R12.64], R15 ;  /* 0x0000000f0c009986 */ /* 0x0001e2000c101106 */
[----:B------:R-:W-:-:S05]  /*226d0*/  ISETP.LT.OR P1, PT, R27, 0x12, !P0 ;  /* 0x000000121b00780c */ /* 0x000fca0004721670 */
[----:B------:R-:W1:Y:S01]  /*226e0*/  @!P4 LDC.64 R16, c[0x0][0x5c0] ;  /* 0x00017000ff10cb82 */ /* 0x000e620000000a00 */
[----:B------:R-:W-:-:S07]  /*226f0*/  @!P4 IADD3 R18, P5, P6, R3, R10, R9 ;  /* 0x0000000a0312c210 */ /* 0x000fce0007ebe009 */
[----:B0-----:R-:W0:Y:S01]  /*22700*/  @!P1 LDC.64 R12, c[0x0][0x5c0] ;  /* 0x00017000ff0c9b82 */ /* 0x001e220000000a00 */
[----:B------:R-:W-:Y:S02]  /*22710*/  @!P4 IADD3.X R19, R4, R29, R8, P5, P6 ;  /* 0x0000001d0413c210 */ /* 0x000fe40002fec408 */
[----:B------:R-:W-:Y:S02]  /*22720*/  LOP3.LUT R0, R0, 0xfffffffe, RZ, 0xc0, !PT ;  /* 0xfffffffe00007812 */ /* 0x000fe400078ec0ff */
[----:B-1----:R-:W-:Y:S02]  /*22730*/  @!P4 IADD3 R16, P6, R18, R16, RZ ;  /* 0x000000101210c210 */ /* 0x002fe40007fde0ff */
[----:B------:R-:W-:-:S11]  /*22740*/  @P1 LOP3.LUT R11, R11, 0x40, RZ, 0xfc, !PT ;  /* 0x000000400b0b1812 */ /* 0x000fd600078efcff */
[----:B------:R-:W-:Y:S02]  /*22750*/  @P6 LOP3.LUT R0, R0, 0x1, RZ, 0xfc, !PT ;  /* 0x0000000100006812 */ /* 0x000fe400078efcff */
[----:B0-----:R-:W-:-:S04]  /*22760*/  @!P1 IADD3 R20, P5, P6, R10, R12, R7 ;  /* 0x0000000c0a149210 */ /* 0x001fc80007ebe007 */
[----:B------:R-:W-:Y:S02]  /*22770*/  @!P1 IADD3.X R21, R29, R13, R6, P5, P6 ;  /* 0x0000000d1d159210 */ /* 0x000fe40002fec406 */
[----:B------:R-:W-:Y:S02]  /*22780*/  ISETP.LT.OR P1, PT, R27, 0x19, !P0 ;  /* 0x000000191b00780c */ /* 0x000fe40004721670 */
[----:B------:R-:W-:-:S05]  /*22790*/  LOP3.LUT P5, RZ, R0, 0x1, RZ, 0xc0, !PT ;  /* 0x0000000100ff7812 */ /* 0x000fca00078ac0ff */
[----:B------:R-:W-:Y:S01]  /*227a0*/  @!P4 IMAD.X R17, R19, 0x1, R17, P5 ;  /* 0x000000011311c824 */ /* 0x000fe200028e0611 */
[C---:B------:R-:W-:Y:S02]  /*227b0*/  LOP3.LUT P6, RZ, R0.reuse, 0x10, RZ, 0xc0, !PT ;  /* 0x0000001000ff7812 */ /* 0x040fe400078cc0ff */
[----:B------:R-:W-:-:S04]  /*227c0*/  LOP3.LUT R0, R0, 0xfffffbff, RZ, 0xc0, !PT ;  /* 0xfffffbff00007812 */ /* 0x000fc800078ec0ff */
[----:B------:R-:W-:Y:S01]  /*227d0*/  @P1 LOP3.LUT R0, R0, 0x400, RZ, 0xfc, !PT ;  /* 0x0000040000001812 */ /* 0x000fe200078efcff */
[----:B--2---:R-:W-:-:S05]  /*227e0*/  FMUL R12, R34, UR4 ;  /* 0x00000004220c7c20 */ /* 0x004fca0008400000 */
[----:B------:R-:W-:-:S05]  /*227f0*/  F2FP.SATFINITE.E4M3.F32.PACK_AB_MERGE_C R12, RZ, R12, RZ ;  /* 0x0000000cff0c723e */ /* 0x000fca00048070ff */
[----:B------:R0:W-:Y:S02]  /*22800*/  @!P4 STG.E.U8 desc[UR6][R16.64+0x1], R12 ;  /* 0x0000010c1000c986 */ /* 0x0001e4000c101106 */
[----:B0-----:R-:W0:Y:S02]  /*22810*/  @!P1 LDC.64 R12, c[0x0][0x5c0] ;  /* 0x00017000ff0c9b82 */ /* 0x001e240000000a00 */
[----:B0-----:R-:W-:-:S04]  /*22820*/  @!P1 IADD3 R34, P4, P5, R10, R12, R7 ;  /* 0x0000000c0a229210 */ /* 0x001fc80007d9e007 */
[----:B------:R-:W-:Y:S02]  /*22830*/  @!P1 IADD3.X R35, R29, R13, R6, P4, P5 ;  /* 0x0000000d1d239210 */ /* 0x000fe400027ea406 */
[----:B------:R-:W-:-:S13]  /*22840*/  ISETP.LT.OR P1, PT, R27, 0x1a, !P0 ;  /* 0x0000001a1b00780c */ /* 0x000fda0004721670 */
[----:B------:R-:W0:Y:S02]  /*22850*/  @!P1 LDC.64 R12, c[0x0][0x5c0] ;  /* 0x00017000ff0c9b82 */ /* 0x000e240000000a00 */
[----:B0-----:R-:W-:Y:S01]  /*22860*/  @!P1 IADD3 R30, P4, P5, R10, R12, R7 ;  /* 0x0000000c0a1e9210 */ /* 0x001fe20007d9e007 */
[----:B----4-:R-:W-:Y:S02]  /*22870*/  FMUL R12, R44, UR4 ;  /* 0x000000042c0c7c20 */ /* 0x010fe40008400000 */
[----:B------:R-:W2:Y:S01]  /*22880*/  LDL.LU R44, [R1+0xf8] ;  /* 0x0000f800012c7983 */ /* 0x000ea20000300800 */
[----:B------:R-:W-:Y:S02]  /*22890*/  LOP3.LUT R0, R0, 0xffffffdf, RZ, 0xc0, !PT ;  /* 0xffffffdf00007812 */ /* 0x000fe400078ec0ff */
[----:B------:R-:W-:Y:S02]  /*228a0*/  F2FP.SATFINITE.E4M3.F32.PACK_AB_MERGE_C R12, RZ, R12, RZ ;  /* 0x0000000cff0c723e */ /* 0x000fe400048070ff */
[----:B------:R-:W-:-:S02]  /*228b0*/  @P1 LOP3.LUT R0, R0, 0x20, RZ, 0xfc, !PT ;  /* 0x0000002000001812 */ /* 0x000fc400078efcff */
[----:B------:R-:W-:Y:S02]  /*228c0*/  @!P1 IADD3.X R31, R29, R13, R6, P4, P5 ;  /* 0x0000000d1d1f9210 */ /* 0x000fe400027ea406 */
[----:B------:R-:W-:Y:S01]  /*228d0*/  ISETP.GE.AND P1, PT, R26, 0x101, PT ;  /* 0x000001011a00780c */ /* 0x000fe20003f26270 */
[----:B------:R0:W-:Y:S03]  /*228e0*/  @!P6 STG.E.U8 desc[UR6][R32.64+0x8], R12 ;  /* 0x0000080c2000e986 */ /* 0x0001e6000c101106 */
[----:B------:R-:W-:-:S13]  /*228f0*/  ISETP.LT.OR P6, PT, R27, 0x11, !P1 ;  /* 0x000000111b00780c */ /* 0x000fda0004fc1670 */
[----:B0-----:R-:W0:Y:S02]  /*22900*/  @!P6 LDC.64 R12, c[0x0][0x5c0] ;  /* 0x00017000ff0ceb82 */ /* 0x001e240000000a00 */
[----:B0-----:R-:W-:Y:S01]  /*22910*/  @!P6 IADD3 R46, P4, P5, R10, R12, R9 ;  /* 0x0000000c0a2ee210 */ /* 0x001fe20007d9e009 */
[----:B------:R-:W-:Y:S02]  /*22920*/  FMUL R12, R48, UR4 ;  /* 0x00000004300c7c20 */ /* 0x000fe40008400000 */
[----:B------:R-:W3:Y:S01]  /*22930*/  LDL.LU R48, [R1+0xfc] ;  /* 0x0000fc0001307983 */ /* 0x000ee20000300800 */
[----:B------:R-:W-:Y:S02]  /*22940*/  @!P6 IADD3.X R47, R29, R13, R8, P4, P5 ;  /* 0x0000000d1d2fe210 */ /* 0x000fe400027ea408 */
[----:B------:R-:W-:Y:S02]  /*22950*/  ISETP.LT.OR P5, PT, R27, 0x9, !P3 ;  /* 0x000000091b00780c */ /* 0x000fe40005fa1670 */
[----:B------:R-:W-:-:S05]  /*22960*/  F2FP.SATFINITE.E4M3.F32.PACK_AB_MERGE_C R12, RZ, R12, RZ ;  /* 0x0000000cff0c723e */ /* 0x000fca00048070ff */
[----:B------:R0:W-:Y:S06]  /*22970*/  @!P2 STG.E.U8 desc[UR6][R22.64+0x9], R12 ;  /* 0x0000090c1600a986 */ /* 0x0001ec000c101106 */
[----:B0-----:R-:W0:Y:S01]  /*22980*/  @!P5 LDC.64 R12, c[0x0][0x5c0] ;  /* 0x00017000ff0cdb82 */ /* 0x001e220000000a00 */
[----:B------:R-:W-:-:S04]  /*22990*/  LOP3.LUT R0, R0, 0xffffffef, RZ, 0xc0, !PT ;  /* 0xffffffef00007812 */ /* 0x000fc800078ec0ff */
[----:B------:R-:W-:Y:S02]  /*229a0*/  @P6 LOP3.LUT R0, R0, 0x10, RZ, 0xfc, !PT ;  /* 0x0000001000006812 */ /* 0x000fe400078efcff */
[----:B------:R-:W-:-:S04]  /*229b0*/  @!P5 IADD3 R15, P4, P6, R3, R10, R9 ;  /* 0x0000000a030fd210 */ /* 0x000fc80007e9e009 */
[----:B------:R-:W-:Y:S02]  /*229c0*/  @!P5 IADD3.X R16, R4, R29, R8, P4, P6 ;  /* 0x0000001d0410d210 */ /* 0x000fe400027ec408 */
[----:B0-----:R-:W-:Y:S01]  /*229d0*/  @!P5 IADD3 R12, P4, R15, R12, RZ ;  /* 0x0000000c0f0cd210 */ /* 0x001fe20007f9e0ff */
[----:B------:R-:W-:Y:S02]  /*229e0*/  FMUL R15, R45, UR4 ;  /* 0x000000042d0f7c20 */ /* 0x000fe40008400000 */
[----:B------:R-:W4:Y:S02]  /*229f0*/  LDL.LU R45, [R1+0x100] ;  /* 0x00010000012d7983 */ /* 0x000f240000300800 */
[----:B------:R-:W-:Y:S01]  /*22a00*/  @!P5 IMAD.X R13, R16, 0x1, R13, P4 ;  /* 0x00000001100dd824 */ /* 0x000fe200020e060d */
[C---:B------:R-:W-:Y:S02]  /*22a10*/  ISETP.LT.OR P4, PT, R27.reuse, 0xa, !P3 ;  /* 0x0000000a1b00780c */ /* 0x040fe40005f81670 */
[----:B------:R-:W-:-:S02]  /*22a20*/  ISETP.LT.OR P3, PT, R27, 0x12, !P1 ;  /* 0x000000121b00780c */ /* 0x000fc40004f61670 */
[----:B------:R-:W-:-:S05]  /*22a30*/  F2FP.SATFINITE.E4M3.F32.PACK_AB_MERGE_C R15, RZ, R15, RZ ;  /* 0x0000000fff0f723e */ /* 0x000fca00048070ff */
[----:B------:R0:W-:Y:S04]  /*22a40*/  @!P5 STG.E.U8 desc[UR6][R12.64+0x8], R15 ;  /* 0x0000080f0c00d986 */ /* 0x0001e8000c101106 */
[----:B------:R-:W1:Y:S08]  /*22a50*/  @!P4 LDC.64 R16, c[0x0][0x5c0] ;  /* 0x00017000ff10cb82 */ /* 0x000e700000000a00 */
[----:B0-----:R-:W0:Y:S01]  /*22a60*/  @!P3 LDC.64 R12, c[0x0][0x5c0] ;  /* 0x00017000ff0cbb82 */ /* 0x001e220000000a00 */
[----:B------:R-:W-:-:S04]  /*22a70*/  @!P4 IADD3 R18, P2, P6, R3, R10, R9 ;  /* 0x0000000a0312c210 */ /* 0x000fc80007e5e009 */
[----:B------:R-:W-:Y:S02]  /*22a80*/  @!P4 IADD3.X R19, R4, R29, R8, P2, P6 ;  /* 0x0000001d0413c210 */ /* 0x000fe400017ec408 */
[----:B0-----:R-:W-:-:S04]  /*22a90*/  @!P3 IADD3 R22, P5, P6, R10, R12, R9 ;  /* 0x0000000c0a16b210 */ /* 0x001fc80007ebe009 */
[----:B------:R-:W-:Y:S02]  /*22aa0*/  @!P3 IADD3.X R23, R29, R13, R8, P5, P6 ;  /* 0x0000000d1d17b210 */ /* 0x000fe40002fec408 */
[----:B------:R-:W-:Y:S02]  /*22ab0*/  ISETP.LT.OR P6, PT, R27, 0x19, !P1 ;  /* 0x000000191b00780c */ /* 0x000fe40004fc1670 */
[----:B-1----:R-:W-:-:S05]  /*22ac0*/  @!P4 IADD3 R16, P2, R18, R16, RZ ;  /* 0x000000101210c210 */ /* 0x002fca0007f5e0ff */
[----:B------:R-:W-:Y:S02]  /*22ad0*/  @!P4 IMAD.X R17, R19, 0x1, R17, P2 ;  /* 0x000000011311c824 */ /* 0x000fe400010e0611 */
[----:B--2---:R-:W-:Y:S02]  /*22ae0*/  FMUL R12, R44, UR4 ;  /* 0x000000042c0c7c20 */ /* 0x004fe40008400000 */
[----:B------:R-:W2:Y:S03]  /*22af0*/  LDL.LU R44, [R1+0x104] ;  /* 0x00010400012c7983 */ /* 0x000ea60000300800 */
[----:B------:R-:W-:Y:S01]  /*22b00*/  F2FP.SATFINITE.E4M3.F32.PACK_AB_MERGE_C R12, RZ, R12, RZ ;  /* 0x0000000cff0c723e */ /* 0x000fe200048070ff */
[----:B------:R-:W2:Y:S04]  /*22b10*/  LDL.LU R52, [R1+0x108] ;  /* 0x0001080001347983 */ /* 0x000ea80000300800 */
[----:B------:R0:W-:Y:S02]  /*22b20*/  @!P4 STG.E.U8 desc[UR6][R16.64+0x9], R12 ;  /* 0x0000090c1000c986 */ /* 0x0001e4000c101106 */
[----:B0-----:R-:W0:Y:S01]  /*22b30*/  @!P6 LDC.64 R12, c[0x0][0x5c0] ;  /* 0x00017000ff0ceb82 */ /* 0x001e220000000a00 */
[----:B------:R-:W-:-:S02]  /*22b40*/  ISETP.GE.AND P2, PT, R26, 0x1, PT ;  /* 0x000000011a00780c */ /* 0x000fc40003f46270 */
[----:B0-----:R-:W-:-:S04]  /*22b50*/  @!P6 IADD3 R32, P4, P5, R10, R12, R9 ;  /* 0x0000000c0a20e210 */ /* 0x001fc80007d9e009 */
[----:B------:R-:W-:Y:S02]  /*22b60*/  @!P6 IADD3.X R33, R29, R13, R8, P4, P5 ;  /* 0x0000000d1d21e210 */ /* 0x000fe400027ea408 */
[----:B------:R-:W-:-:S13]  /*22b70*/  ISETP.LT.OR P4, PT, R27, 0x11, !P2 ;  /* 0x000000111b00780c */ /* 0x000fda0005781670 */
[----:B------:R-:W0:Y:S01]  /*22b80*/  @!P4 LDC.64 R12, c[0x0][0x5c0] ;  /* 0x00017000ff0ccb82 */ /* 0x000e220000000a00 */
[----:B---3--:R-:W-:-:S05]  /*22b90*/  FMUL R15, R48, UR4 ;  /* 0x00000004300f7c20 */ /* 0x008fca0008400000 */
[----:B------:R-:W-:Y:S02]  /*22ba0*/  F2FP.SATFINITE.E4M3.F32.PACK_AB_MERGE_C R15, RZ, R15, RZ ;  /* 0x0000000fff0f723e */ /* 0x000fe400048070ff */
[----:B0-----:R-:W-:-:S05]  /*22bb0*/  @!P4 IADD3 R12, P5, R10, R12, RZ ;  /* 0x0000000c0a0cc210 */ /* 0x001fca0007fbe0ff */
[----:B------:R-:W-:-:S05]  /*22bc0*/  @!P4 IMAD.X R13, R29, 0x1, R13, P5 ;  /* 0x000000011d0dc824 */ /* 0x000fca00028e060d */
[----:B------:R0:W-:Y:S01]  /*22bd0*/  @!P4 STG.E.U8 desc[UR6][R12.64+0x10], R15 ;  /* 0x0000100f0c00c986 */ /* 0x0001e2000c101106 */
[----:B------:R-:W-:-:S13]  /*22be0*/  ISETP.LT.OR P4, PT, R27, 0x12, !P2 ;  /* 0x000000121b00780c */ /* 0x000fda0005781670 */
[----:B0-----:R-:W0:Y:S01]  /*22bf0*/  @!P4 LDC.64 R12, c[0x0][0x5c0] ;  /* 0x00017000ff0ccb82 */ /* 0x001e220000000a00 */
[----:B------:R-:W-:Y:S01]  /*22c00*/  ISETP.LT.OR P1, PT, R27, 0x1a, !P1 ;  /* 0x0000001a1b00780c */ /* 0x000fe20004f21670 */
[----:B----4-:R-:W-:Y:S01]  /*22c10*/  FMUL R15, R45, UR4 ;  /* 0x000000042d0f7c20 */ /* 0x010fe20008400000 */
[----:B------:R-:W-:Y:S01]  /*22c20*/  LOP3.LUT R0, R0, 0xfffffffb, RZ, 0xc0, !PT ;  /* 0xfffffffb00007812 */ /* 0x000fe200078ec0ff */
[----:B------:R-:W3:Y:S03]  /*22c30*/  LDL.LU R45, [R1+0x10c] ;  /* 0x00010c00012d7983 */ /* 0x000ee60000300800 */
[----:B------:R-:W-:Y:S02]  /*22c40*/  F2FP.SATFINITE.E4M3.F32.PACK_AB_MERGE_C R15, RZ, R15, RZ ;  /* 0x0000000fff0f723e */ /* 0x000fe400048070ff */
[----:B0-----:R-:W-:-:S05]  /*22c50*/  @!P4 IADD3 R12, P5, R10, R12, RZ ;  /* 0x0000000c0a0cc210 */ /* 0x001fca0007fbe0ff */
[----:B------:R-:W-:-:S05]  /*22c60*/  @!P4 IMAD.X R13, R29, 0x1, R13, P5 ;  /* 0x000000011d0dc824 */ /* 0x000fca00028e060d */
[----:B------:R0:W-:Y:S01]  /*22c70*/  @!P4 STG.E.U8 desc[UR6][R12.64+0x11], R15 ;  /* 0x0000110f0c00c986 */ /* 0x0001e2000c101106 */
[----:B------:R-:W-:Y:S01]  /*22c80*/  @P3 LOP3.LUT R0, R0, 0x4, RZ, 0xfc, !PT ;  /* 0x0000000400003812 */ /* 0x000fe200078efcff */
[----:B0-----:R-:W0:Y:S03]  /*22c90*/  @!P1 LDC.64 R12, c[0x0][0x5c0] ;  /* 0x00017000ff0c9b82 */ /* 0x001e260000000a00 */
[----:B------:R-:W-:Y:S02]  /*22ca0*/  LOP3.LUT R0, R0, 0xfffff7ff, RZ, 0xc0, !PT ;  /* 0xfffff7ff00007812 */ /* 0x000fe400078ec0ff */
[----:B------:R-:W-:Y:S02]  /*22cb0*/  LOP3.LUT P3, RZ, R11, 0x80, RZ, 0xc0, !PT ;  /* 0x000000800bff7812 */ /* 0x000fe4000786c0ff */
[----:B------:R-:W-:Y:S02]  /*22cc0*/  @P6 LOP3.LUT R0, R0, 0x800, RZ, 0xfc, !PT ;  /* 0x0000080000006812 */ /* 0x000fe400078efcff */
[----:B------:R-:W-:-:S02]  /*22cd0*/  ISETP.LT.OR P6, PT, R27, 0x21, !P3 ;  /* 0x000000211b00780c */ /* 0x000fc40005fc1670 */
[----:B0-----:R-:W-:-:S04]  /*22ce0*/  @!P1 IADD3 R18, P4, P5, R10, R12, R9 ;  /* 0x0000000c0a129210 */ /* 0x001fc80007d9e009 */
[----:B------:R-:W-:-:S07]  /*22cf0*/  @!P1 IADD3.X R19, R29, R13, R8, P4, P5 ;  /* 0x0000000d1d139210 */ /* 0x000fce00027ea408 */
[----:B------:R-:W0:Y:S02]  /*22d00*/  @!P6 LDC.64 R12, c[0x0][0x5c0] ;  /* 0x00017000ff0ceb82 */ /* 0x000e240000000a00 */
[----:B0-----:R-:W-:Y:S01]  /*22d10*/  @!P6 IADD3 R50, P4, P5, R10, R12, R3 ;  /* 0x0000000c0a32e210 */ /* 0x001fe20007d9e003 */
[----:B--2---:R-:W-:Y:S02]  /*22d20*/  FMUL R12, R44, UR4 ;  /* 0x000000042c0c7c20 */ /* 0x004fe40008400000 */
[----:B------:R-:W2:Y:S04]  /*22d30*/  LDL.LU R44, [R1+0x110] ;  /* 0x00011000012c7983 */ /* 0x000ea80000300800 */
[----:B------:R-:W4:Y:S01]  /*22d40*/  LDL.LU R56, [R1+0x114] ;  /* 0x0001140001387983 */ /* 0x000f220000300800 */
[----:B------:R-:W-:-:S02]  /*22d50*/  LOP3.LUT R0, R0, 0xfffffffe, RZ, 0xc0, !PT ;  /* 0xfffffffe00007812 */ /* 0x000fc400078ec0ff */
[----:B------:R-:W-:Y:S01]  /*22d60*/  F2FP.SATFINITE.E4M3.F32.PACK_AB_MERGE_C R12, RZ, R12, RZ ;  /* 0x0000000cff0c723e */ /* 0x000fe200048070ff */
[----:B------:R-:W4:Y:S01]  /*22d70*/  LDL.LU R53, [R1+0x118] ;  /* 0x0001180001357983 */ /* 0x000f220000300800 */
[----:B------:R-:W-:Y:S02]  /*22d80*/  @P1 LOP3.LUT R0, R0, 0x1, RZ, 0xfc, !PT ;  /* 0x0000000100001812 */ /* 0x000fe400078efcff */
[----:B------:R-:W-:-:S13]  /*22d90*/  ISETP.LT.OR P1, PT, R27, 0x11, !P3 ;  /* 0x000000111b00780c */ /* 0x000fda0005f21670 */
[----:B------:R0:W-:Y:S01]  /*22da0*/  @!P1 STG.E.U8 desc[UR6][R42.64+0x10], R12 ;  /* 0x0000100c2a009986 */ /* 0x0001e2000c101106 */
[----:B------:R-:W-:Y:S02]  /*22db0*/  ISETP.LT.OR P1, PT, R27, 0x22, !P3 ;  /* 0x000000221b00780c */ /* 0x000fe40005f21670 */
[----:B------:R-:W-:-:S11]  /*22dc0*/  @!P6 IADD3.X R51, R29, R13, R4, P4, P5 ;  /* 0x0000000d1d33e210 */ /* 0x000fd600027ea404 */
[----:B0-----:R-:W0:Y:S01]  /*22dd0*/  @!P1 LDC.64 R12, c[0x0][0x5c0] ;  /* 0x00017000ff0c9b82 */ /* 0x001e220000000a00 */
[C---:B------:R-:W-:Y:S02]  /*22de0*/  ISETP.LT.OR P6, PT, R27.reuse, 0x12, !P3 ;  /* 0x000000121b00780c */ /* 0x040fe40005fc1670 */
[----:B0-----:R-:W-:Y:S01]  /*22df0*/  @!P1 IADD3 R48, P4, P5, R10, R12, R3 ;  /* 0x0000000c0a309210 */ /* 0x001fe20007d9e003 */
[----:B------:R-:W-:Y:S02]  /*22e00*/  FMUL R12, R52, UR4 ;  /* 0x00000004340c7c20 */ /* 0x000fe40008400000 */
[----:B------:R-:W4:Y:S03]  /*22e10*/  LDL.LU R52, [R1+0x11c] ;  /* 0x00011c0001347983 */ /* 0x000f260000300800 */
[----:B------:R-:W-:Y:S01]  /*22e20*/  F2FP.SATFINITE.E4M3.F32.PACK_AB_MERGE_C R12, RZ, R12, RZ ;  /* 0x0000000cff0c723e */ /* 0x000fe200048070ff */
[----:B------:R-:W4:Y:S04]  /*22e30*/  LDL.LU R58, [R1+0x120] ;  /* 0x00012000013a7983 */ /* 0x000f280000300800 */
[----:B------:R0:W-:Y:S01]  /*22e40*/  @!P6 STG.E.U8 desc[UR6][R24.64+0x11], R12 ;  /* 0x0000110c1800e986 */ /* 0x0001e2000c101106 */
[----:B------:R-:W-:-:S02]  /*22e50*/  ISETP.LT.OR P6, PT, R27, 0x29, !P3 ;  /* 0x000000291b00780c */ /* 0x000fc40005fc1670 */
[----:B------:R-:W-:-:S11]  /*22e60*/  @!P1 IADD3.X R49, R29, R13, R4, P4, P5 ;  /* 0x0000000d1d319210 */ /* 0x000fd600027ea404 */
[----:B0-----:R-:W0:Y:S02]  /*22e70*/  @!P6 LDC.64 R12, c[0x0][0x5c0] ;  /* 0x00017000ff0ceb82 */ /* 0x001e240000000a00 */
        /* <DEDUP_REMOVED lines=11> */
[----:B------:R-:W-:Y:S02]  /*22f30*/  ISETP.LT.OR P2, PT, R27, 0x2a, !P3 ;  /* 0x0000002a1b00780c */ /* 0x000fe40005f41670 */
[----:B0-----:R-:W-:-:S05]  /*22f40*/  @!P4 IADD3 R12, P5, R10, R12, RZ ;  /* 0x0000000c0a0cc210 */ /* 0x001fca0007fbe0ff */
[----:B------:R-:W-:Y:S01]  /*22f50*/  @!P4 IMAD.X R13, R29, 0x1, R13, P5 ;  /* 0x000000011d0dc824 */ /* 0x000fe200028e060d */
[----:B------:R-:W-:Y:S02]  /*22f60*/  LOP3.LUT R0, R0, 0xffffbfff, RZ, 0xc0, !PT ;  /* 0xffffbfff00007812 */ /* 0x000fe400078ec0ff */
[C---:B------:R-:W-:Y:S02]  /*22f70*/  LOP3.LUT P1, RZ, R11.reuse, 0x40, RZ, 0xc0, !PT ;  /* 0x000000400bff7812 */ /* 0x040fe4000782c0ff */
[----:B------:R-:W-:Y:S02]  /*22f80*/  LOP3.LUT R11, R11, 0xfffffff7, RZ, 0xc0, !PT ;  /* 0xfffffff70b0b7812 */ /* 0x000fe400078ec0ff */
[----:B------:R-:W-:Y:S02]  /*22f90*/  @P6 LOP3.LUT R0, R0, 0x4000, RZ, 0xfc, !PT ;  /* 0x0000400000006812 */ /* 0x000fe400078efcff */
[----:B------:R-:W-:Y:S02]  /*22fa0*/  @P3 LOP3.LUT R11, R11, 0x8, RZ, 0xfc, !PT ;  /* 0x000000080b0b3812 */ /* 0x000fe400078efcff */
[----:B------:R-:W-:-:S02]  /*22fb0*/  LOP3.LUT P6, RZ, R0, 0x80, RZ, 0xc0, !PT ;  /* 0x0000008000ff7812 */ /* 0x000fc400078cc0ff */
        /* <DEDUP_REMOVED lines=12> */
[----:B----4-:R-:W-:-:S05]  /*23080*/  FMUL R12, R56, UR4 ;  /* 0x00000004380c7c20 */ /* 0x010fca0008400000 */
[----:B------:R-:W-:-:S05]  /*23090*/  F2FP.SATFINITE.E4M3.F32.PACK_AB_MERGE_C R12, RZ, R12, RZ ;  /* 0x0000000cff0c723e */ /* 0x000fca00048070ff */
[----:B------:R0:W-:Y:S01]  /*230a0*/  @!P3 STG.E.U8 desc[UR6][R40.64+0x18], R12 ;  /* 0x0000180c2800b986 */ /* 0x0001e2000c101106 */
[----:B------:R-:W-:Y:S02]  /*230b0*/  ISETP.LT.OR P3, PT, R27, 0x22, !P0 ;  /* 0x000000221b00780c */ /* 0x000fe40004761670 */
[----:B------:R-:W-:-:S11]  /*230c0*/  @!P2 IADD3.X R45, R29, R13, R6, P4, P5 ;  /* 0x0000000d1d2da210 */ /* 0x000fd600027ea406 */
[----:B0-----:R-:W0:Y:S01]  /*230d0*/  @!P3 LDC.64 R12, c[0x0][0x5c0] ;  /* 0x00017000ff0cbb82 */ /* 0x001e220000000a00 */
[----:B------:R-:W-:-:S04]  /*230e0*/  LOP3.LUT R0, R0, 0xffffdfff, RZ, 0xc0, !PT ;  /* 0xffffdfff00007812 */ /* 0x000fc800078ec0ff */
[----:B------:R-:W-:-:S04]  /*230f0*/  @P2 LOP3.LUT R0, R0, 0x2000, RZ, 0xfc, !PT ;  /* 0x0000200000002812 */ /* 0x000fc800078efcff */
[----:B------:R-:W-:-:S04]  /*23100*/  LOP3.LUT R0, R0, 0xfffffeff, RZ, 0xc0, !PT ;  /* 0xfffffeff00007812 */ /* 0x000fc800078ec0ff */
[----:B------:R-:W-:Y:S02]  /*23110*/  @P3 LOP3.LUT R0, R0, 0x100, RZ, 0xfc, !PT ;  /* 0x0000010000003812 */ /* 0x000fe400078efcff */
[----:B0-----:R-:W-:Y:S01]  /*23120*/  @!P3 IADD3 R24, P4, P5, R10, R12, R7 ;  /* 0x0000000c0a18b210 */ /* 0x001fe20007d9e007 */
[----:B------:R-:W-:Y:S02]  /*23130*/  FMUL R12, R53, UR4 ;  /* 0x00000004350c7c20 */ /* 0x000fe40008400000 */
[----:B------:R-:W2:Y:S01]  /*23140*/  LDL.LU R53, [R1+0x124] ;  /* 0x0001240001357983 */ /* 0x000ea20000300800 */
[----:B------:R-:W-:Y:S02]  /*23150*/  @!P3 IADD3.X R25, R29, R13, R6, P4, P5 ;  /* 0x0000000d1d19b210 */ /* 0x000fe400027ea406 */
[----:B------:R-:W-:Y:S02]  /*23160*/  ISETP.LT.OR P3, PT, R27, 0x29, !P0 ;  /* 0x000000291b00780c */ /* 0x000fe40004761670 */
[----:B------:R-:W-:-:S05]  /*23170*/  F2FP.SATFINITE.E4M3.F32.PACK_AB_MERGE_C R12, RZ, R12, RZ ;  /* 0x0000000cff0c723e */ /* 0x000fca00048070ff */
[----:B------:R0:W-:Y:S06]  /*23180*/  @!P6 STG.E.U8 desc[UR6][R36.64+0x19], R12 ;  /* 0x0000190c2400e986 */ /* 0x0001ec000c101106 */
[----:B0-----:R-:W0:Y:S01]  /*23190*/  @!P3 LDC.64 R12, c[0x0][0x5c0] ;  /* 0x00017000ff0cbb82 */ /* 0x001e220000000a00 */
[----:B------:R-:W-:-:S04]  /*231a0*/  LOP3.LUT R0, R0, 0xffff7fff, RZ, 0xc0, !PT ;  /* 0xffff7fff00007812 */ /* 0x000fc800078ec0ff */
[----:B------:R-:W-:Y:S02]  /*231b0*/  @P3 LOP3.LUT R0, R0, 0x8000, RZ, 0xfc, !PT ;  /* 0x0000800000003812 */ /* 0x000fe400078efcff */
[----:B0-----:R-:W-:-:S04]  /*231c0*/  @!P3 IADD3 R40, P4, P5, R10, R12, R7 ;  /* 0x0000000c0a28b210 */ /* 0x001fc80007d9e007 */
[----:B------:R-:W-:Y:S02]  /*231d0*/  @!P3 IADD3.X R41, R29, R13, R6, P4, P5 ;  /* 0x0000000d1d29b210 */ /* 0x000fe400027ea406 */
[----:B------:R-:W-:-:S13]  /*231e0*/  ISETP.LT.OR P3, PT, R27, 0x2a, !P0 ;  /* 0x0000002a1b00780c */ /* 0x000fda0004761670 */
[----:B------:R-:W0:Y:S02]  /*231f0*/  @!P3 LDC.64 R12, c[0x0][0x5c0] ;  /* 0x00017000ff0cbb82 */ /* 0x000e240000000a00 */
[----:B0-----:R-:W-:Y:S01]  /*23200*/  @!P3 IADD3 R36, P4, P5, R10, R12, R7 ;  /* 0x0000000c0a24b210 */ /* 0x001fe20007d9e007 */
[----:B------:R-:W-:Y:S02]  /*23210*/  FMUL R12, R52, UR4 ;  /* 0x00000004340c7c20 */ /* 0x000fe40008400000 */
[----:B------:R-:W3:Y:S04]  /*23220*/  LDL.LU R52, [R1+0x128] ;  /* 0x0001280001347983 */ /* 0x000ee80000300800 */
[----:B------:R-:W4:Y:S01]  /*23230*/  LDL.LU R60, [R1+0x12c] ;  /* 0x00012c00013c7983 */ /* 0x000f220000300800 */
[----:B------:R-:W-:-:S02]  /*23240*/  LOP3.LUT R0, R0, 0xffffff7f, RZ, 0xc0, !PT ;  /* 0xffffff7f00007812 */ /* 0x000fc400078ec0ff */
[C---:B------:R-:W-:Y:S01]  /*23250*/  LOP3.LUT P2, RZ, R11.reuse, 0x20, RZ, 0xc0, !PT ;  /* 0x000000200bff7812 */ /* 0x040fe2000784c0ff */
[----:B------:R-:W4:Y:S01]  /*23260*/  LDL.LU R59, [R1+0x130] ;  /* 0x00013000013b7983 */ /* 0x000f220000300800 */
[----:B------:R-:W-:Y:S02]  /*23270*/  LOP3.LUT R11, R11, 0xfffffffb, RZ, 0xc0, !PT ;  /* 0xfffffffb0b0b7812 */ /* 0x000fe400078ec0ff */
[----:B------:R-:W-:Y:S02]  /*23280*/  @P3 LOP3.LUT R0, R0, 0x80, RZ, 0xfc, !PT ;  /* 0x0000008000003812 */ /* 0x000fe400078efcff */
[----:B------:R-:W-:Y:S02]  /*23290*/  @!P3 IADD3.X R37, R29, R13, R6, P4, P5 ;  /* 0x0000000d1d25b210 */ /* 0x000fe400027ea406 */
[----:B------:R-:W-:Y:S02]  /*232a0*/  ISETP.GE.AND P3, PT, R26, 0x101, PT ;  /* 0x000001011a00780c */ /* 0x000fe40003f66270 */
[----:B------:R-:W-:-:S02]  /*232b0*/  @P0 LOP3.LUT R11, R11, 0x4, RZ, 0xfc, !PT ;  /* 0x000000040b0b0812 */ /* 0x000fc400078efcff */
[----:B------:R-:W-:Y:S02]  /*232c0*/  ISETP.LT.OR P0, PT, R27, 0x21, !P3 ;  /* 0x000000211b00780c */ /* 0x000fe40005f01670 */
[----:B------:R-:W-:-:S05]  /*232d0*/  F2FP.SATFINITE.E4M3.F32.PACK_AB_MERGE_C R12, RZ, R12, RZ ;  /* 0x0000000cff0c723e */ /* 0x000fca00048070ff */
[----:B------:R0:W-:Y:S06]  /*232e0*/  @!P2 STG.E.U8 desc[UR6][R38.64+0x10], R12 ;  /* 0x0000100c2600a986 */ /* 0x0001ec000c101106 */
[----:B0-----:R-:W0:Y:S01]  /*232f0*/  @!P0 LDC.64 R12, c[0x0][0x5c0] ;  /* 0x00017000ff0c8b82 */ /* 0x001e220000000a00 */
[----:B------:R-:W-:Y:S02]  /*23300*/  LOP3.LUT P2, RZ, R11, 0x10, RZ, 0xc0, !PT ;  /* 0x000000100bff7812 */ /* 0x000fe4000784c0ff */
[----:B0-----:R-:W-:Y:S01]  /*23310*/  @!P0 IADD3 R56, P4, P5, R10, R12, R9 ;  /* 0x0000000c0a388210 */ /* 0x001fe20007d9e009 */
[----:B------:R-:W-:-:S02]  /*23320*/  FMUL R12, R58, UR4 ;  /* 0x000000043a0c7c20 */ /* 0x000fc40008400000 */
[----:B------:R-:W4:Y:S01]  /*23330*/  LDL.LU R58, [R1+0x134] ;  /* 0x00013400013a7983 */ /* 0x000f220000300800 */
[----:B------:R-:W-:Y:S02]  /*23340*/  @!P0 IADD3.X R57, R29, R13, R8, P4, P5 ;  /* 0x0000000d1d398210 */ /* 0x000fe400027ea408 */
[----:B------:R-:W-:Y:S01]  /*23350*/  ISETP.LT.OR P4, PT, R27, 0x11, !P2 ;  /* 0x000000111b00780c */ /* 0x000fe20005781670 */
[----:B------:R-:W4:Y:S01]  /*23360*/  LDL.LU R61, [R1+0x138] ;  /* 0x00013800013d7983 */ /* 0x000f220000300800 */
[----:B------:R-:W-:-:S05]  /*23370*/  F2FP.SATFINITE.E4M3.F32.PACK_AB_MERGE_C R12, RZ, R12, RZ ;  /* 0x0000000cff0c723e */ /* 0x000fca00048070ff */
[----:B------:R0:W-:Y:S06]  /*23380*/  @!P1 STG.E.U8 desc[UR6][R20.64+0x11], R12 ;  /* 0x0000110c14009986 */ /* 0x0001ec000c101106 */
[----:B0-----:R-:W0:Y:S01]  /*23390*/  @!P4 LDC.64 R12, c[0x0][0x5c0] ;  /* 0x00017000ff0ccb82 */ /* 0x001e220000000a00 */
[----:B------:R-:W-:-:S04]  /*233a0*/  @!P4 IADD3 R15, P1, P5, R3, R10, R7 ;  /* 0x0000000a030fc210 */ /* 0x000fc80007d3e007 */
[----:B------:R-:W-:Y:S02]  /*233b0*/  @!P4 IADD3.X R16, R4, R29, R6, P1, P5 ;  /* 0x0000001d0410c210 */ /* 0x000fe40000fea406 */
[----:B------:R-:W-:Y:S02]  /*233c0*/  ISETP.LT.OR P3, PT, R27, 0x22, !P3 ;  /* 0x000000221b00780c */ /* 0x000fe40005f61670 */
[----:B0-----:R-:W-:-:S05]  /*233d0*/  @!P4 IADD3 R12, P1, R15, R12, RZ ;  /* 0x0000000c0f0cc210 */ /* 0x001fca0007f3e0ff */
[----:B------:R-:W-:Y:S01]  /*233e0*/  @!P4 IMAD.X R13, R16, 0x1, R13, P1 ;  /* 0x00000001100dc824 */ /* 0x000fe200008e060d */
[----:B------:R-:W-:-:S13]  /*233f0*/  ISETP.LT.OR P1, PT, R27, 0x12, !P2 ;  /* 0x000000121b00780c */ /* 0x000fda0005721670 */
[----:B------:R-:W0:Y:S01]  /*23400*/  @!P1 LDC.64 R16, c[0x0][0x5c0] ;  /* 0x00017000ff109b82 */ /* 0x000e220000000a00 */
[----:B------:R-:W-:Y:S02]  /*23410*/  LOP3.LUT R0, R0, 0xfffeffff, RZ, 0xc0, !PT ;  /* 0xfffeffff00007812 */ /* 0x000fe400078ec0ff */
[----:B------:R-:W-:Y:S02]  /*23420*/  @!P1 IADD3 R20, P5, P6, R3, R10, R7 ;  /* 0x0000000a03149210 */ /* 0x000fe40007ebe007 */
[----:B------:R-:W-:Y:S02]  /*23430*/  @P0 LOP3.LUT R0, R0, 0x10000, RZ, 0xfc, !PT ;  /* 0x0001000000000812 */ /* 0x000fe400078efcff */
[----:B------:R-:W-:Y:S02]  /*23440*/  @!P1 IADD3.X R28, R4, R29, R6, P5, P6 ;  /* 0x0000001d041c9210 */ /* 0x000fe40002fec406 */
[C---:B------:R-:W-:Y:S02]  /*23450*/  LOP3.LUT P0, RZ, R0.reuse, 0x20, RZ, 0xc0, !PT ;  /* 0x0000002000ff7812 */ /* 0x040fe4000780c0ff */
[----:B------:R-:W-:-:S04]  /*23460*/  LOP3.LUT R0, R0, 0xfffffdff, RZ, 0xc0, !PT ;  /* 0xfffffdff00007812 */ /* 0x000fc800078ec0ff */
[----:B------:R-:W-:Y:S01]  /*23470*/  @P3 LOP3.LUT R0, R0, 0x200, RZ, 0xfc, !PT ;  /* 0x0000020000003812 */ /* 0x000fe200078efcff */
[----:B--2---:R-:W-:-:S05]  /*23480*/  FMUL R15, R53, UR4 ;  /* 0x00000004350f7c20 */ /* 0x004fca0008400000 */
[----:B------:R-:W-:-:S05]  /*23490*/  F2FP.SATFINITE.E4M3.F32.PACK_AB_MERGE_C R15, RZ, R15, RZ ;  /* 0x0000000fff0f723e */ /* 0x000fca00048070ff */
[----:B------:R1:W-:Y:S02]  /*234a0*/  @!P4 STG.E.U8 desc[UR6][R12.64+0x10], R15 ;  /* 0x0000100f0c00c986 */ /* 0x0003e4000c101106 */
[----:B-1----:R-:W1:Y:S01]  /*234b0*/  @!P3 LDC.64 R12, c[0x0][0x5c0] ;  /* 0x00017000ff0cbb82 */ /* 0x002e620000000a00 */
[----:B0-----:R-:W-:-:S05]  /*234c0*/  @!P1 IADD3 R16, P4, R20, R16, RZ ;  /* 0x0000001014109210 */ /* 0x001fca0007f9e0ff */
[----:B------:R-:W-:Y:S01]  /*234d0*/  @!P1 IMAD.X R17, R28, 0x1, R17, P4 ;  /* 0x000000011c119824 */ /* 0x000fe200020e0611 */
[----:B-1----:R-:W-:-:S04]  /*234e0*/  @!P3 IADD3 R20, P5, P6, R10, R12, R9 ;  /* 0x0000000c0a14b210 */ /* 0x002fc80007ebe009 */
[----:B------:R-:W-:Y:S02]  /*234f0*/  @!P3 IADD3.X R21, R29, R13, R8, P5, P6 ;  /* 0x0000000d1d15b210 */ /* 0x000fe40002fec408 */
[----:B------:R-:W-:-:S04]  /*23500*/  ISETP.GE.AND P5, PT, R26, 0x101, PT ;  /* 0x000001011a00780c */ /* 0x000fc80003fa6270 */
[C---:B------:R-:W-:Y:S02]  /*23510*/  ISETP.LT.OR P3, PT, R27.reuse, 0x29, !P5 ;  /* 0x000000291b00780c */ /* 0x040fe40006f61670 */
[----:B------:R-:W-:Y:S01]  /*23520*/  ISETP.LT.OR P5, PT, R27, 0x2a, !P5 ;  /* 0x0000002a1b00780c */ /* 0x000fe20006fa1670 */
[----:B---3--:R-:W-:-:S05]  /*23530*/  FMUL R12, R52, UR4 ;  /* 0x00000004340c7c20 */ /* 0x008fca0008400000 */
[----:B------:R-:W-:-:S05]  /*23540*/  F2FP.SATFINITE.E4M3.F32.PACK_AB_MERGE_C R12, RZ, R12, RZ ;  /* 0x0000000cff0c723e */ /* 0x000fca00048070ff */
[----:B------:R0:W-:Y:S02]  /*23550*/  @!P1 STG.E.U8 desc[UR6][R16.64+0x11], R12 ;  /* 0x0000110c10009986 */ /* 0x0001e4000c101106 */
[----:B0-----:R-:W0:Y:S02]  /*23560*/  @!P3 LDC.64 R12, c[0x0][0x5c0] ;  /* 0x00017000ff0cbb82 */ /* 0x001e240000000a00 */
[----:B0-----:R-:W-:-:S04]  /*23570*/  @!P3 IADD3 R52, P1, P4, R10, R12, R9 ;  /* 0x0000000c0a34b210 */ /* 0x001fc80007c3e009 */
[----:B------:R-:W-:Y:S02]  /*23580*/  @!P3 IADD3.X R53, R29, R13, R8, P1, P4 ;  /* 0x0000000d1d35b210 */ /* 0x000fe40000fe8408 */
[----:B------:R-:W0:Y:S02]  /*23590*/  @!P5 LDC.64 R12, c[0x0][0x5c0] ;  /* 0x00017000ff0cdb82 */ /* 0x000e240000000a00 */
[----:B0-----:R-:W-:Y:S01]  /*235a0*/  @!P5 IADD3 R38, P1, P4, R10, R12, R9 ;  /* 0x0000000c0a26d210 */ /* 0x001fe20007c3e009 */
[----:B----4-:R-:W-:Y:S02]  /*235b0*/  FMUL R12, R60, UR4 ;  /* 0x000000043c0c7c20 */ /* 0x010fe40008400000 */
[----:B------:R-:W2:Y:S04]  /*235c0*/  LDL.LU R60, [R1+0x13c] ;  /* 0x00013c00013c7983 */ /* 0x000ea80000300800 */
[----:B------:R-:W3:Y:S04]  /*235d0*/  LDL.LU R70, [R1+0x140] ;  /* 0x0001400001467983 */ /* 0x000ee80000300800 */
[----:B------:R-:W4:Y:S01]  /*235e0*/  LDL.LU R66, [R1+0x144] ;  /* 0x0001440001427983 */ /* 0x000f220000300800 */
[----:B------:R-:W-:-:S02]  /*235f0*/  LOP3.LUT P6, RZ, R0, 0x400, RZ, 0xc0, !PT ;  /* 0x0000040000ff7812 */ /* 0x000fc400078cc0ff */
[----:B------:R-:W-:Y:S01]  /*23600*/  LOP3.LUT R0, R0, 0xfffbffff, RZ, 0xc0, !PT ;  /* 0xfffbffff00007812 */ /* 0x000fe200078ec0ff */
[----:B------:R-:W4:Y:S03]  /*23610*/  LDL.LU R67, [R1+0x148] ;  /* 0x0001480001437983 */ /* 0x000f260000300800 */
[----:B------:R-:W-:Y:S02]  /*23620*/  @P3 LOP3.LUT R0, R0, 0x40000, RZ, 0xfc, !PT ;  /* 0x0004000000003812 */ /* 0x000fe400078efcff */
[----:B------:R-:W-:Y:S02]  /*23630*/  LOP3.LUT P3, RZ, R11, 0x8, RZ, 0xc0, !PT ;  /* 0x000000080bff7812 */ /* 0x000fe4000786c0ff */
[----:B------:R-:W-:Y:S02]  /*23640*/  LOP3.LUT R0, R0, 0xfffdffff, RZ, 0xc0, !PT ;  /* 0xfffdffff00007812 */ /* 0x000fe400078ec0ff */
[----:B------:R-:W-:-:S02]  /*23650*/  @!P5 IADD3.X R39, R29, R13, R8, P1, P4 ;  /* 0x0000000d1d27d210 */ /* 0x000fc40000fe8408 */
[----:B------:R-:W-:Y:S02]  /*23660*/  @P5 LOP3.LUT R0, R0, 0x20000, RZ, 0xfc, !PT ;  /* 0x0002000000005812 */ /* 0x000fe400078efcff */
[----:B------:R-:W-:Y:S02]  /*23670*/  ISETP.LT.OR P5, PT, R27, 0x31, !P3 ;  /* 0x000000311b00780c */ /* 0x000fe40005fa1670 */
[----:B------:R-:W-:-:S05]  /*23680*/  F2FP.SATFINITE.E4M3.F32.PACK_AB_MERGE_C R12, RZ, R12, RZ ;  /* 0x0000000cff0c723e */ /* 0x000fca00048070ff */
[----:B------:R0:W-:Y:S06]  /*23690*/  @!P6 STG.E.U8 desc[UR6][R34.64+0x18], R12 ;  /* 0x0000180c2200e986 */ /* 0x0001ec000c101106 */
[----:B0-----:R-:W0:Y:S02]  /*236a0*/  @!P5 LDC.64 R12, c[0x0][0x5c0] ;  /* 0x00017000ff0cdb82 */ /* 0x001e240000000a00 */
[----:B0-----:R-:W-:Y:S01]  /*236b0*/  @!P5 IADD3 R68, P1, P4, R10, R12, R3 ;  /* 0x0000000c0a44d210 */ /* 0x001fe20007c3e003 */
[----:B------:R-:W-:-:S03]  /*236c0*/  FMUL R12, R59, UR4 ;  /* 0x000000043b0c7c20 */ /* 0x000fc60008400000 */
[----:B------:R-:W-:Y:S02]  /*236d0*/  @!P5 IADD3.X R69, R29, R13, R4, P1, P4 ;  /* 0x0000000d1d45d210 */ /* 0x000fe40000fe8404 */
[----:B------:R-:W-:Y:S02]  /*236e0*/  ISETP.LT.OR P4, PT, R27, 0x19, !P2 ;  /* 0x000000191b00780c */ /* 0x000fe40005781670 */
[----:B------:R-:W-:-:S05]  /*236f0*/  F2FP.SATFINITE.E4M3.F32.PACK_AB_MERGE_C R12, RZ, R12, RZ ;  /* 0x0000000cff0c723e */ /* 0x000fca00048070ff */
[----:B------:R0:W-:Y:S06]  /*23700*/  @!P0 STG.E.U8 desc[UR6][R30.64+0x19], R12 ;  /* 0x0000190c1e008986 */ /* 0x0001ec000c101106 */
[----:B0-----:R-:W0:Y:S01]  /*23710*/  @!P4 LDC.64 R12, c[0x0][0x5c0] ;  /* 0x00017000ff0ccb82 */ /* 0x001e220000000a00 */
[----:B------:R-:W-:Y:S02]  /*23720*/  @!P4 IADD3 R15, P1, P5, R3, R10, R7 ;  /* 0x0000000a030fc210 */ /* 0x000fe40007d3e007 */
[----:B------:R-:W-:Y:S02]  /*23730*/  ISETP.LT.OR P0, PT, R27, 0x32, !P3 ;  /* 0x000000321b00780c */ /* 0x000fe40005f01670 */
[----:B------:R-:W-:-:S02]  /*23740*/  @!P4 IADD3.X R16, R4, R29, R6, P1, P5 ;  /* 0x0000001d0410c210 */ /* 0x000fc40000fea406 */
[----:B0-----:R-:W-:Y:S01]  /*23750*/  @!P4 IADD3 R12, P1, R15, R12, RZ ;  /* 0x0000000c0f0cc210 */ /* 0x001fe20007f3e0ff */
[----:B------:R-:W-:-:S04]  /*23760*/  FMUL R15, R58, UR4 ;  /* 0x000000043a0f7c20 */ /* 0x000fc80008400000 */
[----:B------:R-:W-:Y:S01]  /*23770*/  @!P4 IMAD.X R13, R16, 0x1, R13, P1 ;  /* 0x00000001100dc824 */ /* 0x000fe200008e060d */
[----:B------:R-:W-:Y:S02]  /*23780*/  ISETP.LT.OR P1, PT, R27, 0x1a, !P2 ;  /* 0x0000001a1b00780c */ /* 0x000fe40005721670 */
[----:B------:R-:W-:-:S05]  /*23790*/  F2FP.SATFINITE.E4M3.F32.PACK_AB_MERGE_C R15, RZ, R15, RZ ;  /* 0x0000000fff0f723e */ /* 0x000fca00048070ff */
[----:B------:R0:W-:Y:S06]  /*237a0*/  @!P4 STG.E.U8 desc[UR6][R12.64+0x18], R15 ;  /* 0x0000180f0c00c986 */ /* 0x0001ec000c101106 */
[----:B------:R-:W1:Y:S08]  /*237b0*/  @!P1 LDC.64 R16, c[0x0][0x5c0] ;  /* 0x00017000ff109b82 */ /* 0x000e700000000a00 */
[----:B0-----:R-:W0:Y:S01]  /*237c0*/  @!P0 LDC.64 R12, c[0x0][0x5c0] ;  /* 0x00017000ff0c8b82 */ /* 0x001e220000000a00 */
[----:B------:R-:W-:-:S04]  /*237d0*/  @!P1 IADD3 R28, P5, P6, R3, R10, R7 ;  /* 0x0000000a031c9210 */ /* 0x000fc80007ebe007 */
[----:B------:R-:W-:Y:S02]  /*237e0*/  @!P1 IADD3.X R30, R4, R29, R6, P5, P6 ;  /* 0x0000001d041e9210 */ /* 0x000fe40002fec406 */
[----:B-1----:R-:W-:Y:S02]  /*237f0*/  @!P1 IADD3 R16, P4, R28, R16, RZ ;  /* 0x000000101c109210 */ /* 0x002fe40007f9e0ff */
[----:B0-----:R-:W-:Y:S01]  /*23800*/  @!P0 IADD3 R58, P5, P6, R10, R12, R3 ;  /* 0x0000000c0a3a8210 */ /* 0x001fe20007ebe003 */
[----:B------:R-:W-:-:S03]  /*23810*/  FMUL R12, R61, UR4 ;  /* 0x000000043d0c7c20 */ /* 0x000fc60008400000 */
[----:B------:R-:W-:Y:S02]  /*23820*/  @!P0 IADD3.X R59, R29, R13, R4, P5, P6 ;  /* 0x0000000d1d3b8210 */ /* 0x000fe40002fec404 */
[----:B------:R-:W-:Y:S01]  /*23830*/  ISETP.LT.OR P5, PT, R27, 0x39, !P3 ;  /* 0x000000391b00780c */ /* 0x000fe20005fa1670 */
[----:B------:R-:W-:Y:S01]  /*23840*/  @!P1 IMAD.X R17, R30, 0x1, R17, P4 ;  /* 0x000000011e119824 */ /* 0x000fe200020e0611 */
[----:B------:R-:W-:-:S05]  /*23850*/  F2FP.SATFINITE.E4M3.F32.PACK_AB_MERGE_C R12, RZ, R12, RZ ;  /* 0x0000000cff0c723e */ /* 0x000fca00048070ff */
[----:B------:R0:W-:Y:S06]  /*23860*/  @!P1 STG.E.U8 desc[UR6][R16.64+0x19], R12 ;  /* 0x0000190c10009986 */ /* 0x0001ec000c101106 */
[----:B0-----:R-:W0:Y:S01]  /*23870*/  @!P5 LDC.64 R12, c[0x0][0x5c0] ;  /* 0x00017000ff0cdb82 */ /* 0x001e220000000a00 */
[----:B------:R-:W-:Y:S02]  /*23880*/  LOP3.LUT R11, R11, 0xfffffffe, RZ, 0xc0, !PT ;  /* 0xfffffffe0b0b7812 */ /* 0x000fe400078ec0ff */
[----:B------:R-:W-:Y:S02]  /*23890*/  LOP3.LUT P6, RZ, R0, 0x10, RZ, 0xc0, !PT ;  /* 0x0000001000ff7812 */ /* 0x000fe400078cc0ff */
[----:B------:R-:W-:-:S02]  /*238a0*/  @P2 LOP3.LUT R11, R11, 0x1, RZ, 0xfc, !PT ;  /* 0x000000010b0b2812 */ /* 0x000fc400078efcff */
[C---:B------:R-:W-:Y:S02]  /*238b0*/  LOP3.LUT P2, RZ, R0.reuse, 0x4, RZ, 0xc0, !PT ;  /* 0x0000000400ff7812 */ /* 0x040fe4000784c0ff */
[----:B------:R-:W-:-:S04]  /*238c0*/  LOP3.LUT R0, R0, 0xfff7ffff, RZ, 0xc0, !PT ;  /* 0xfff7ffff00007812 */ /* 0x000fc800078ec0ff */
[----:B------:R-:W-:Y:S02]  /*238d0*/  @P5 LOP3.LUT R0, R0, 0x80000, RZ, 0xfc, !PT ;  /* 0x0008000000005812 */ /* 0x000fe400078efcff */
[----:B0-----:R-:W-:-:S04]  /*238e0*/  @!P5 IADD3 R64, P1, P4, R10, R12, R3 ;  /* 0x0000000c0a40d210 */ /* 0x001fc80007c3e003 */
[----:B------:R-:W-:Y:S02]  /*238f0*/  @!P5 IADD3.X R65, R29, R13, R4, P1, P4 ;  /* 0x0000000d1d41d210 */ /* 0x000fe40000fe8404 */
[----:B------:R-:W-:-:S13]  /*23900*/  ISETP.LT.OR P5, PT, R27, 0x3a, !P3 ;  /* 0x0000003a1b00780c */ /* 0x000fda0005fa1670 */
[----:B------:R-:W0:Y:S01]  /*23910*/  @!P5 LDC.64 R12, c[0x0][0x5c0] ;  /* 0x00017000ff0cdb82 */ /* 0x000e220000000a00 */
[C---:B------:R-:W-:Y:S02]  /*23920*/  LOP3.LUT P0, RZ, R11.reuse, 0x4, RZ, 0xc0, !PT ;  /* 0x000000040bff7812 */ /* 0x040fe4000780c0ff */
[----:B------:R-:W-:-:S04]  /*23930*/  LOP3.LUT R11, R11, 0xfffffffd, RZ, 0xc0, !PT ;  /* 0xfffffffd0b0b7812 */ /* 0x000fc800078ec0ff */
[----:B------:R-:W-:Y:S02]  /*23940*/  @P3 LOP3.LUT R11, R11, 0x2, RZ, 0xfc, !PT ;  /* 0x000000020b0b3812 */ /* 0x000fe400078efcff */
[----:B------:R-:W-:Y:S02]  /*23950*/  ISETP.LT.OR P3, PT, R27, 0x31, !P0 ;  /* 0x000000311b00780c */ /* 0x000fe40004761670 */
[----:B0-----:R-:W-:-:S04]  /*23960*/  @!P5 IADD3 R62, P1, P4, R10, R12, R3 ;  /* 0x0000000c0a3ed210 */ /* 0x001fc80007c3e003 */
[----:B------:R-:W-:Y:S02]  /*23970*/  @!P5 IADD3.X R63, R29, R13, R4, P1, P4 ;  /* 0x0000000d1d3fd210 */ /* 0x000fe40000fe8404 */
[----:B------:R-:W-:Y:S01]  /*23980*/  LOP3.LUT R0, R0, 0xfffffbff, RZ, 0xc0, !PT ;  /* 0xfffffbff00007812 */ /* 0x000fe200078ec0ff */
[----:B--2---:R-:W-:-:S05]  /*23990*/  FMUL R12, R60, UR4 ;  /* 0x000000043c0c7c20 */ /* 0x004fca0008400000 */
[----:B------:R-:W-:-:S05]  /*239a0*/  F2FP.SATFINITE.E4M3.F32.PACK_AB_MERGE_C R12, RZ, R12, RZ ;  /* 0x0000000cff0c723e */ /* 0x000fca00048070ff */
[----:B------:R0:W-:Y:S02]  /*239b0*/  @!P6 STG.E.U8 desc[UR6][R46.64+0x10], R12 ;  /* 0x0000100c2e00e986 */ /* 0x0001e4000c101106 */
[----:B0-----:R-:W0:Y:S01]  /*239c0*/  @!P3 LDC.64 R12, c[0x0][0x5c0] ;  /* 0x00017000ff0cbb82 */ /* 0x001e220000000a00 */
[----:B------:R-:W-:-:S04]  /*239d0*/  @P5 LOP3.LUT R0, R0, 0x400, RZ, 0xfc, !PT ;  /* 0x0000040000005812 */ /* 0x000fc800078efcff */
[----:B------:R-:W-:-:S04]  /*239e0*/  LOP3.LUT R0, R0, 0xffffffef, RZ, 0xc0, !PT ;  /* 0xffffffef00007812 */ /* 0x000fc800078ec0ff */
[----:B------:R-:W-:Y:S02]  /*239f0*/  @P3 LOP3.LUT R0, R0, 0x10, RZ, 0xfc, !PT ;  /* 0x0000001000003812 */ /* 0x000fe400078efcff */
[----:B0-----:R-:W-:-:S04]  /*23a00*/  @!P3 IADD3 R60, P1, P4, R10, R12, R7 ;  /* 0x0000000c0a3cb210 */ /* 0x001fc80007c3e007 */
[----:B------:R-:W-:Y:S02]  /*23a10*/  @!P3 IADD3.X R61, R29, R13, R6, P1, P4 ;  /* 0x0000000d1d3db210 */ /* 0x000fe40000fe8406 */
[----:B------:R-:W-:Y:S01]  /*23a20*/  ISETP.GE.AND P3, PT, R26, 0x109, PT ;  /* 0x000001091a00780c */ /* 0x000fe20003f66270 */
[----:B---3--:R-:W-:-:S03]  /*23a30*/  FMUL R12, R70, UR4 ;  /* 0x00000004460c7c20 */ /* 0x008fc60008400000 */
[----:B------:R-:W-:Y:S02]  /*23a40*/  ISETP.LT.OR P4, PT, R27, 0x11, !P3 ;  /* 0x000000111b00780c */ /* 0x000fe40005f81670 */
[----:B------:R-:W-:-:S05]  /*23a50*/  F2FP.SATFINITE.E4M3.F32.PACK_AB_MERGE_C R12, RZ, R12, RZ ;  /* 0x0000000cff0c723e */ /* 0x000fca00048070ff */
[----:B------:R0:W-:Y:S06]  /*23a60*/  @!P2 STG.E.U8 desc[UR6][R22.64+0x11], R12 ;  /* 0x0000110c1600a986 */ /* 0x0001ec000c101106 */
[----:B0-----:R-:W0:Y:S01]  /*23a70*/  @!P4 LDC.64 R12, c[0x0][0x5c0] ;  /* 0x00017000ff0ccb82 */ /* 0x001e220000000a00 */
[----:B------:R-:W-:-:S04]  /*23a80*/  @!P4 IADD3 R15, P1, P5, R3, R10, R9 ;  /* 0x0000000a030fc210 */ /* 0x000fc80007d3e009 */
[----:B------:R-:W-:Y:S02]  /*23a90*/  @!P4 IADD3.X R16, R4, R29, R8, P1, P5 ;  /* 0x0000001d0410c210 */ /* 0x000fe40000fea408 */
[----:B0-----:R-:W-:Y:S01]  /*23aa0*/  @!P4 IADD3 R12, P1, R15, R12, RZ ;  /* 0x0000000c0f0cc210 */ /* 0x001fe20007f3e0ff */
[----:B----4-:R-:W-:Y:S02]  /*23ab0*/  FMUL R15, R66, UR4 ;  /* 0x00000004420f7c20 */ /* 0x010fe40008400000 */
[----:B------:R-:W2:Y:S04]  /*23ac0*/  LDL.LU R66, [R1+0x14c] ;  /* 0x00014c0001427983 */ /* 0x000ea80000300800 */
[----:B------:R-:W3:Y:S04]  /*23ad0*/  LDL.LU R71, [R1+0x150] ;  /* 0x0001500001477983 */ /* 0x000ee80000300800 */
[----:B------:R-:W4:Y:S04]  /*23ae0*/  LDL.LU R70, [R1+0x154] ;  /* 0x0001540001467983 */ /* 0x000f280000300800 */
[----:B------:R-:W4:Y:S01]  /*23af0*/  LDL.LU R72, [R1+0x158] ;  /* 0x0001580001487983 */ /* 0x000f220000300800 */
[----:B------:R-:W-:Y:S01]  /*23b00*/  @!P4 IMAD.X R13, R16, 0x1, R13, P1 ;  /* 0x00000001100dc824 */ /* 0x000fe200008e060d */
[----:B------:R-:W-:-:S02]  /*23b10*/  ISETP.LT.OR P1, PT, R27, 0x12, !P3 ;  /* 0x000000121b00780c */ /* 0x000fc40005f21670 */
[----:B------:R-:W-:Y:S02]  /*23b20*/  ISETP.LT.OR P2, PT, R27, 0x32, !P0 ;  /* 0x000000321b00780c */ /* 0x000fe40004741670 */
[----:B------:R-:W-:-:S05]  /*23b30*/  F2FP.SATFINITE.E4M3.F32.PACK_AB_MERGE_C R15, RZ, R15, RZ ;  /* 0x0000000fff0f723e */ /* 0x000fca00048070ff */
[----:B------:R0:W-:Y:S04]  /*23b40*/  @!P4 STG.E.U8 desc[UR6][R12.64+0x10], R15 ;  /* 0x0000100f0c00c986 */ /* 0x0001e8000c101106 */
[----:B------:R-:W1:Y:S08]  /*23b50*/  @!P1 LDC.64 R16, c[0x0][0x5c0] ;  /* 0x00017000ff109b82 */ /* 0x000e700000000a00 */
[----:B0-----:R-:W0:Y:S01]  /*23b60*/  @!P2 LDC.64 R12, c[0x0][0x5c0] ;  /* 0x00017000ff0cab82 */ /* 0x001e220000000a00 */
[----:B------:R-:W-:-:S02]  /*23b70*/  @!P1 IADD3 R22, P5, P6, R3, R10, R9 ;  /* 0x0000000a03169210 */ /* 0x000fc40007ebe009 */
[----:B------:R-:W-:Y:S02]  /*23b80*/  LOP3.LUT R0, R0, 0xfffffffb, RZ, 0xc0, !PT ;  /* 0xfffffffb00007812 */ /* 0x000fe400078ec0ff */
[----:B------:R-:W-:Y:S02]  /*23b90*/  @!P1 IADD3.X R28, R4, R29, R8, P5, P6 ;  /* 0x0000001d041c9210 */ /* 0x000fe40002fec408 */
[----:B------:R-:W-:Y:S02]  /*23ba0*/  @P2 LOP3.LUT R0, R0, 0x4, RZ, 0xfc, !PT ;  /* 0x0000000400002812 */ /* 0x000fe400078efcff */
        /* <DEDUP_REMOVED lines=9> */
[C---:B------:R-:W-:Y:S02]  /*23c40*/  LOP3.LUT P5, RZ, R0.reuse, 0x800, RZ, 0xc0, !PT ;  /* 0x0000080000ff7812 */ /* 0x040fe400078ac0ff */
[C---:B------:R-:W-:Y:S02]  /*23c50*/  LOP3.LUT P6, RZ, R0.reuse, 0x1, RZ, 0xc0, !PT ;  /* 0x0000000100ff7812 */ /* 0x040fe400078cc0ff */
        /* <DEDUP_REMOVED lines=8> */
[----:B0-----:R-:W-:-:S04]  /*23ce0*/  @!P2 IADD3 R34, P1, P4, R10, R12, R7 ;  /* 0x0000000c0a22a210 */ /* 0x001fc80007c3e007 */
[----:B------:R-:W-:Y:S02]  /*23cf0*/  @!P2 IADD3.X R35, R29, R13, R6, P1, P4 ;  /* 0x0000000d1d23a210 */ /* 0x000fe40000fe8406 */
[----:B------:R-:W-:Y:S02]  /*23d00*/  ISETP.GE.AND P2, PT, R26, 0x101, PT ;  /* 0x000001011a00780c */ /* 0x000fe40003f46270 */
[----:B------:R-:W-:Y:S01]  /*23d10*/  LOP3.LUT R0, R0, 0xfeffffff, RZ, 0xc0, !PT ;  /* 0xfeffffff00007812 */ /* 0x000fe200078ec0ff */
[----:B--2---:R-:W-:-:S05]  /*23d20*/  FMUL R12, R66, UR4 ;  /* 0x00000004420c7c20 */ /* 0x004fca0008400000 */
[----:B------:R-:W-:-:S05]  /*23d30*/  F2FP.SATFINITE.E4M3.F32.PACK_AB_MERGE_C R12, RZ, R12, RZ ;  /* 0x0000000cff0c723e */ /* 0x000fca00048070ff */
[----:B------:R0:W-:Y:S01]  /*23d40*/  @!P5 STG.E.U8 desc[UR6][R32.64+0x18], R12 ;  /* 0x0000180c2000d986 */ /* 0x0001e2000c101106 */
[----:B------:R-:W-:-:S13]  /*23d50*/  ISETP.LT.OR P5, PT, R27, 0x31, !P2 ;  /* 0x000000311b00780c */ /* 0x000fda00057a1670 */
[----:B0-----:R-:W0:Y:S02]  /*23d60*/  @!P5 LDC.64 R12, c[0x0][0x5c0] ;  /* 0x00017000ff0cdb82 */ /* 0x001e240000000a00 */
[----:B0-----:R-:W-:Y:S01]  /*23d70*/  @!P5 IADD3 R66, P1, P4, R10, R12, R9 ;  /* 0x0000000c0a42d210 */ /* 0x001fe20007c3e009 */
[----:B---3--:R-:W-:Y:S02]  /*23d80*/  FMUL R12, R71, UR4 ;  /* 0x00000004470c7c20 */ /* 0x008fe40008400000 */
[----:B------:R-:W2:Y:S01]  /*23d90*/  LDL.LU R71, [R1+0x15c] ;  /* 0x00015c0001477983 */ /* 0x000ea20000300800 */
[----:B------:R-:W-:Y:S02]  /*23da0*/  @!P5 IADD3.X R67, R29, R13, R8, P1, P4 ;  /* 0x0000000d1d43d210 */ /* 0x000fe40000fe8408 */
[----:B------:R-:W-:Y:S02]  /*23db0*/  ISETP.LT.OR P4, PT, R27, 0x19, !P3 ;  /* 0x000000191b00780c */ /* 0x000fe40005f81670 */
[----:B------:R-:W-:-:S05]  /*23dc0*/  F2FP.SATFINITE.E4M3.F32.PACK_AB_MERGE_C R12, RZ, R12, RZ ;  /* 0x0000000cff0c723e */ /* 0x000fca00048070ff */
[----:B------:R0:W-:Y:S06]  /*23dd0*/  @!P6 STG.E.U8 desc[UR6][R18.64+0x19], R12 ;  /* 0x0000190c1200e986 */ /* 0x0001ec000c101106 */
[----:B0-----:R-:W0:Y:S01]  /*23de0*/  @!P4 LDC.64 R12, c[0x0][0x5c0] ;  /* 0x00017000ff0ccb82 */ /* 0x001e220000000a00 */
[----:B------:R-:W-:Y:S02]  /*23df0*/  @P5 LOP3.LUT R0, R0, 0x1000000, RZ, 0xfc, !PT ;  /* 0x0100000000005812 */ /* 0x000fe400078efcff */
[----:B------:R-:W-:-:S04]  /*23e00*/  @!P4 IADD3 R15, P1, P5, R3, R10, R9 ;  /* 0x0000000a030fc210 */ /* 0x000fc80007d3e009 */
[----:B------:R-:W-:Y:S02]  /*23e10*/  @!P4 IADD3.X R16, R4, R29, R8, P1, P5 ;  /* 0x0000001d0410c210 */ /* 0x000fe40000fea408 */
[----:B0-----:R-:W-:Y:S01]  /*23e20*/  @!P4 IADD3 R12, P1, R15, R12, RZ ;  /* 0x0000000c0f0cc210 */ /* 0x001fe20007f3e0ff */
[----:B----4-:R-:W-:Y:S02]  /*23e30*/  FMUL R15, R70, UR4 ;  /* 0x00000004460f7c20 */ /* 0x010fe40008400000 */
[----:B------:R-:W3:Y:S02]  /*23e40*/  LDL.LU R70, [R1+0x160] ;  /* 0x0001600001467983 */ /* 0x000ee40000300800 */
        /* <DEDUP_REMOVED lines=8> */
[--C-:B------:R-:W-:Y:S02]  /*23ed0*/  @!P1 IADD3.X R19, R4, R29, R8.reuse, P5, P6 ;  /* 0x0000001d04139210 */ /* 0x100fe40002fec408 */
[----:B0-----:R-:W-:Y:S01]  /*23ee0*/  @!P3 IADD3 R30, P5, P6, R10, R12, R9 ;  /* 0x0000000c0a1eb210 */ /* 0x001fe20007ebe009 */
[----:B------:R-:W-:Y:S02]  /*23ef0*/  FMUL R12, R72, UR4 ;  /* 0x00000004480c7c20 */ /* 0x000fe40008400000 */
[----:B------:R-:W4:Y:S01]  /*23f00*/  LDL.LU R72, [R1+0x164] ;  /* 0x0001640001487983 */ /* 0x000f220000300800 */
[----:B------:R-:W-:Y:S02]  /*23f10*/  @!P3 IADD3.X R31, R29, R13, R8, P5, P6 ;  /* 0x0000000d1d1fb210 */ /* 0x000fe40002fec408 */
[----:B------:R-:W-:Y:S01]  /*23f20*/  ISETP.LT.OR P5, PT, R27, 0x39, !P2 ;  /* 0x000000391b00780c */ /* 0x000fe200057a1670 */
[----:B------:R-:W4:Y:S01]  /*23f30*/  LDL.LU R74, [R1+0x168] ;  /* 0x00016800014a7983 */ /* 0x000f220000300800 */
[----:B-1----:R-:W-:-:S02]  /*23f40*/  @!P1 IADD3 R16, P4, R18, R16, RZ ;  /* 0x0000001012109210 */ /* 0x002fc40007f9e0ff */
[----:B------:R-:W-:Y:S01]  /*23f50*/  F2FP.SATFINITE.E4M3.F32.PACK_AB_MERGE_C R12, RZ, R12, RZ ;  /* 0x0000000cff0c723e */ /* 0x000fe200048070ff */
[----:B------:R-:W4:Y:S02]  /*23f60*/  LDL.LU R73, [R1+0x16c] ;  /* 0x00016c0001497983 */ /* 0x000f240000300800 */
[----:B------:R-:W-:-:S05]  /*23f70*/  @!P1 IMAD.X R17, R19, 0x1, R17, P4 ;  /* 0x0000000113119824 */ /* 0x000fca00020e0611 */
[----:B------:R0:W-:Y:S02]  /*23f80*/  @!P1 STG.E.U8 desc[UR6][R16.64+0x19], R12 ;  /* 0x0000190c10009986 */ /* 0x0001e4000c101106 */
[----:B0-----:R-:W0:Y:S01]  /*23f90*/  @!P5 LDC.64 R12, c[0x0][0x5c0] ;  /* 0x00017000ff0cdb82 */ /* 0x001e220000000a00 */
[----:B------:R-:W-:Y:S02]  /*23fa0*/  ISETP.GE.AND P6, PT, R26, 0x1, PT ;  /* 0x000000011a00780c */ /* 0x000fe40003fc6270 */
[----:B0-----:R-:W-:-:S04]  /*23fb0*/  @!P5 IADD3 R32, P1, P4, R10, R12, R9 ;  /* 0x0000000c0a20d210 */ /* 0x001fc80007c3e009 */
[----:B------:R-:W-:Y:S02]  /*23fc0*/  @!P5 IADD3.X R33, R29, R13, R8, P1, P4 ;  /* 0x0000000d1d21d210 */ /* 0x000fe40000fe8408 */
[----:B------:R-:W-:-:S13]  /*23fd0*/  ISETP.LT.OR P1, PT, R27, 0x21, !P6 ;  /* 0x000000211b00780c */ /* 0x000fda0007721670 */
[----:B------:R-:W0:Y:S02]  /*23fe0*/  @!P1 LDC.64 R12, c[0x0][0x5c0] ;  /* 0x00017000ff0c9b82 */ /* 0x000e240000000a00 */
[----:B0-----:R-:W-:-:S05]  /*23ff0*/  @!P1 IADD3 R12, P4, R10, R12, RZ ;  /* 0x0000000c0a0c9210 */ /* 0x001fca0007f9e0ff */
[----:B------:R-:W-:Y:S01]  /*24000*/  @!P1 IMAD.X R13, R29, 0x1, R13, P4 ;  /* 0x000000011d0d9824 */ /* 0x000fe200020e060d */
[----:B------:R-:W-:Y:S02]  /*24010*/  ISETP.LT.OR P2, PT, R27, 0x3a, !P2 ;  /* 0x0000003a1b00780c */ /* 0x000fe40005741670 */
[----:B------:R-:W-:-:S04]  /*24020*/  LOP3.LUT R0, R0, 0xfffffffe, RZ, 0xc0, !PT ;  /* 0xfffffffe00007812 */ /* 0x000fc800078ec0ff */
[----:B------:R-:W-:Y:S02]  /*24030*/  @P3 LOP3.LUT R0, R0, 0x1, RZ, 0xfc, !PT ;  /* 0x0000000100003812 */ /* 0x000fe400078efcff */
[----:B------:R-:W-:Y:S02]  /*24040*/  LOP3.LUT P3, RZ, R11, 0x2, RZ, 0xc0, !PT ;  /* 0x000000020bff7812 */ /* 0x000fe4000786c0ff */
[----:B------:R-:W-:-:S04]  /*24050*/  LOP3.LUT R0, R0, 0xfdffffff, RZ, 0xc0, !PT ;  /* 0xfdffffff00007812 */ /* 0x000fc800078ec0ff */
[----:B------:R-:W-:Y:S02]  /*24060*/  @P5 LOP3.LUT R0, R0, 0x2000000, RZ, 0xfc, !PT ;  /* 0x0200000000005812 */ /* 0x000fe400078efcff */
[----:B------:R-:W-:Y:S01]  /*24070*/  ISETP.LT.OR P5, PT, R27, 0x41, !P3 ;  /* 0x000000411b00780c */ /* 0x000fe20005fa1670 */
[----:B--2---:R-:W-:-:S05]  /*24080*/  FMUL R15, R71, UR4 ;  /* 0x00000004470f7c20 */ /* 0x004fca0008400000 */
[----:B------:R-:W-:-:S05]  /*24090*/  F2FP.SATFINITE.E4M3.F32.PACK_AB_MERGE_C R15, RZ, R15, RZ ;  /* 0x0000000fff0f723e */ /* 0x000fca00048070ff */
[----:B------:R0:W-:Y:S01]  /*240a0*/  @!P1 STG.E.U8 desc[UR6][R12.64+0x20], R15 ;  /* 0x0000200f0c009986 */ /* 0x0001e2000c101106 */
[----:B------:R-:W-:-:S13]  /*240b0*/  ISETP.LT.OR P1, PT, R27, 0x22, !P6 ;  /* 0x000000221b00780c */ /* 0x000fda0007721670 */
[----:B0-----:R-:W0:Y:S02]  /*240c0*/  @!P1 LDC.64 R12, c[0x0][0x5c0] ;  /* 0x00017000ff0c9b82 */ /* 0x001e240000000a00 */
[----:B0-----:R-:W-:Y:S01]  /*240d0*/  @!P1 IADD3 R12, P4, R10, R12, RZ ;  /* 0x0000000c0a0c9210 */ /* 0x001fe20007f9e0ff */
[----:B---3--:R-:W-:-:S04]  /*240e0*/  FMUL R15, R70, UR4 ;  /* 0x00000004460f7c20 */ /* 0x008fc80008400000 */
[----:B------:R-:W-:Y:S01]  /*240f0*/  @!P1 IMAD.X R13, R29, 0x1, R13, P4 ;  /* 0x000000011d0d9824 */ /* 0x000fe200020e060d */
        /* <DEDUP_REMOVED lines=9> */
[----:B------:R-:W3:Y:S01]  /*24190*/  LDL.LU R78, [R1+0x174] ;  /* 0x00017400014e7983 */ /* 0x000ee20000300800 */
[----:B------:R-:W-:-:S02]  /*241a0*/  LOP3.LUT R0, R0, 0xfffff7ff, RZ, 0xc0, !PT ;  /* 0xfffff7ff00007812 */ /* 0x000fc400078ec0ff */
[----:B------:R-:W-:Y:S01]  /*241b0*/  @!P5 IADD3.X R71, R29, R13, R4, P1, P4 ;  /* 0x0000000d1d47d210 */ /* 0x000fe20000fe8404 */
[----:B------:R-:W4:Y:S01]  /*241c0*/  LDL.LU R76, [R1+0x178] ;  /* 0x00017800014c7983 */ /* 0x000f220000300800 */
[----:B------:R-:W-:Y:S02]  /*241d0*/  @P2 LOP3.LUT R0, R0, 0x800, RZ, 0xfc, !PT ;  /* 0x0000080000002812 */ /* 0x000fe400078efcff */
[----:B------:R-:W-:Y:S01]  /*241e0*/  ISETP.LT.OR P2, PT, R27, 0x21, !P3 ;  /* 0x000000211b00780c */ /* 0x000fe20005f41670 */
[----:B------:R-:W-:Y:S01]  /*241f0*/  FMUL R15, R73, UR4 ;  /* 0x00000004490f7c20 */ /* 0x000fe20008400000 */
[----:B------:R-:W-:Y:S01]  /*24200*/  ISETP.LT.OR P5, PT, R27, 0x42, !P3 ;  /* 0x000000421b00780c */ /* 0x000fe20005fa1670 */
[----:B------:R-:W4:Y:S01]  /*24210*/  LDL.LU R77, [R1+0x17c] ;  /* 0x00017c00014d7983 */ /* 0x000f220000300800 */
[----:B------:R-:W-:-:S09]  /*24220*/  F2FP.SATFINITE.E4M3.F32.PACK_AB_MERGE_C R12, RZ, R12, RZ ;  /* 0x0000000cff0c723e */ /* 0x000fd200048070ff */
[----:B------:R0:W-:Y:S02]  /*24230*/  @!P2 STG.E.U8 desc[UR6][R50.64+0x20], R12 ;  /* 0x0000200c3200a986 */ /* 0x0001e4000c101106 */
[----:B0-----:R-:W0:Y:S01]  /*24240*/  @!P5 LDC.64 R12, c[0x0][0x5c0] ;  /* 0x00017000ff0cdb82 */ /* 0x001e220000000a00 */
[----:B------:R-:W-:Y:S02]  /*24250*/  ISETP.LT.OR P2, PT, R27, 0x22, !P3 ;  /* 0x000000221b00780c */ /* 0x000fe40005f41670 */
[----:B0-----:R-:W-:Y:S01]  /*24260*/  @!P5 IADD3 R50, P1, P4, R10, R12, R3 ;  /* 0x0000000c0a32d210 */ /* 0x001fe20007c3e003 */
[----:B------:R-:W-:-:S03]  /*24270*/  FMUL R12, R74, UR4 ;  /* 0x000000044a0c7c20 */ /* 0x000fc60008400000 */
[----:B------:R-:W-:Y:S02]  /*24280*/  @!P5 IADD3.X R51, R29, R13, R4, P1, P4 ;  /* 0x0000000d1d33d210 */ /* 0x000fe40000fe8404 */
[----:B------:R-:W-:Y:S02]  /*24290*/  ISETP.LT.OR P5, PT, R27, 0x49, !P3 ;  /* 0x000000491b00780c */ /* 0x000fe40005fa1670 */
[----:B------:R-:W-:-:S05]  /*242a0*/  F2FP.SATFINITE.E4M3.F32.PACK_AB_MERGE_C R12, RZ, R12, RZ ;  /* 0x0000000cff0c723e */ /* 0x000fca00048070ff */
[----:B------:R0:W-:Y:S06]  /*242b0*/  @!P2 STG.E.U8 desc[UR6][R48.64+0x21], R12 ;  /* 0x0000210c3000a986 */ /* 0x0001ec000c101106 */
[----:B0-----:R-:W0:Y:S02]  /*242c0*/  @!P5 LDC.64 R12, c[0x0][0x5c0] ;  /* 0x00017000ff0cdb82 */ /* 0x001e240000000a00 */
[----:B0-----:R-:W-:-:S04]  /*242d0*/  @!P5 IADD3 R74, P1, P4, R10, R12, R3 ;  /* 0x0000000c0a4ad210 */ /* 0x001fc80007c3e003 */
[----:B------:R-:W-:Y:S02]  /*242e0*/  @!P5 IADD3.X R75, R29, R13, R4, P1, P4 ;  /* 0x0000000d1d4bd210 */ /* 0x000fe40000fe8404 */
[----:B------:R-:W-:-:S13]  /*242f0*/  ISETP.LT.OR P1, PT, R27, 0x29, !P6 ;  /* 0x000000291b00780c */ /* 0x000fda0007721670 */
[----:B------:R-:W0:Y:S01]  /*24300*/  @!P1 LDC.64 R12, c[0x0][0x5c0] ;  /* 0x00017000ff0c9b82 */ /* 0x000e220000000a00 */
        /* <DEDUP_REMOVED lines=9> */
[C---:B------:R-:W-:Y:S02]  /*243a0*/  LOP3.LUT P2, RZ, R0.reuse, 0x4000, RZ, 0xc0, !PT ;  /* 0x0000400000ff7812 */ /* 0x040fe4000784c0ff */
[----:B------:R-:W-:Y:S02]  /*243b0*/  LOP3.LUT R0, R0, 0xefffffff, RZ, 0xc0, !PT ;  /* 0xefffffff00007812 */ /* 0x000fe400078ec0ff */
        /* <DEDUP_REMOVED lines=16> */
[----:B---3--:R-:W-:Y:S01]  /*244c0*/  FMUL R12, R78, UR4 ;  /* 0x000000044e0c7c20 */ /* 0x008fe20008400000 */
[----:B------:R-:W-:Y:S01]  /*244d0*/  LOP3.LUT R0, R0, 0xf7ffffff, RZ, 0xc0, !PT ;  /* 0xf7ffffff00007812 */ /* 0x000fe200078ec0ff */
[----:B------:R-:W2:Y:S03]  /*244e0*/  LDL.LU R78, [R1+0x180] ;  /* 0x00018000014e7983 */ /* 0x000ea60000300800 */
[----:B------:R-:W-:-:S05]  /*244f0*/  F2FP.SATFINITE.E4M3.F32.PACK_AB_MERGE_C R12, RZ, R12, RZ ;  /* 0x0000000cff0c723e */ /* 0x000fca00048070ff */
[----:B------:R0:W-:Y:S01]  /*24500*/  @!P2 STG.E.U8 desc[UR6][R54.64+0x28], R12 ;  /* 0x0000280c3600a986 */ /* 0x0001e2000c101106 */
[----:B------:R-:W-:Y:S02]  /*24510*/  ISETP.LT.OR P2, PT, R27, 0x42, !P0 ;  /* 0x000000421b00780c */ /* 0x000fe40004741670 */
[----:B------:R-:W-:-:S11]  /*24520*/  @!P6 IADD3.X R73, R29, R13, R6, P1, P4 ;  /* 0x0000000d1d49e210 */ /* 0x000fd60000fe8406 */
[----:B0-----:R-:W0:Y:S01]  /*24530*/  @!P2 LDC.64 R12, c[0x0][0x5c0] ;  /* 0x00017000ff0cab82 */ /* 0x001e220000000a00 */
[----:B------:R-:W-:-:S04]  /*24540*/  @P6 LOP3.LUT R0, R0, 0x8000000, RZ, 0xfc, !PT ;  /* 0x0800000000006812 */ /* 0x000fc800078efcff */
[C---:B------:R-:W-:Y:S02]  /*24550*/  LOP3.LUT P6, RZ, R0.reuse, 0x100, RZ, 0xc0, !PT ;  /* 0x0000010000ff7812 */ /* 0x040fe400078cc0ff */
[----:B------:R-:W-:-:S04]  /*24560*/  LOP3.LUT R0, R0, 0xffffbfff, RZ, 0xc0, !PT ;  /* 0xffffbfff00007812 */ /* 0x000fc800078ec0ff */
[----:B------:R-:W-:Y:S02]  /*24570*/  @P2 LOP3.LUT R0, R0, 0x4000, RZ, 0xfc, !PT ;  /* 0x0000400000002812 */ /* 0x000fe400078efcff */
[----:B0-----:R-:W-:-:S04]  /*24580*/  @!P2 IADD3 R54, P1, P4, R10, R12, R7 ;  /* 0x0000000c0a36a210 */ /* 0x001fc80007c3e007 */
[----:B------:R-:W-:Y:S02]  /*24590*/  @!P2 IADD3.X R55, R29, R13, R6, P1, P4 ;  /* 0x0000000d1d37a210 */ /* 0x000fe40000fe8406 */
[----:B------:R-:W-:Y:S01]  /*245a0*/  LOP3.LUT P2, RZ, R11, 0x1, RZ, 0xc0, !PT ;  /* 0x000000010bff7812 */ /* 0x000fe2000784c0ff */
[----:B----4-:R-:W-:Y:S02]  /*245b0*/  FMUL R11, R76, UR4 ;  /* 0x000000044c0b7c20 */ /* 0x010fe40008400000 */
[----:B------:R-:W3:Y:S03]  /*245c0*/  LDL.LU R76, [R1+0x184] ;  /* 0x00018400014c7983 */ /* 0x000ee60000300800 */
[----:B------:R-:W-:-:S05]  /*245d0*/  F2FP.SATFINITE.E4M3.F32.PACK_AB_MERGE_C R11, RZ, R11, RZ ;  /* 0x0000000bff0b723e */ /* 0x000fca00048070ff */
[----:B------:R0:W-:Y:S01]  /*245e0*/  @!P3 STG.E.U8 desc[UR6][R42.64+0x29], R11 ;  /* 0x0000290b2a00b986 */ /* 0x0001e2000c101106 */
        /* <DEDUP_REMOVED lines=8> */
[----:B------:R-:W-:Y:S02]  /*24670*/  LOP3.LUT R0, R0, 0xfffffffd, RZ, 0xc0, !PT ;  /* 0xfffffffd00007812 */ /* 0x000fe400078ec0ff */
[----:B------:R-:W-:Y:S02]  /*24680*/  LOP3.LUT R14, R14, 0xbfffffff, RZ, 0xc0, !PT ;  /* 0xbfffffff0e0e7812 */ /* 0x000fe400078ec0ff */
[----:B------:R-:W-:Y:S02]  /*24690*/  @P3 LOP3.LUT R0, R0, 0x2, RZ, 0xfc, !PT ;  /* 0x0000000200003812 */ /* 0x000fe400078efcff */
[----:B------:R-:W-:Y:S02]  /*246a0*/  @P0 LOP3.LUT R14, R14, 0x40000000, RZ, 0xfc, !PT ;  /* 0x400000000e0e0812 */ /* 0x000fe400078efcff */
[----:B0-----:R-:W-:-:S04]  /*246b0*/  @!P3 IADD3 R104, P1, P4, R10, R12, R7 ;  /* 0x0000000c0a68b210 */ /* 0x001fc80007c3e007 */
[----:B------:R-:W-:Y:S02]  /*246c0*/  @!P3 IADD3.X R105, R29, R13, R6, P1, P4 ;  /* 0x0000000d1d69b210 */ /* 0x000fe40000fe8406 */
[----:B------:R-:W-:-:S04]  /*246d0*/  ISETP.GE.AND P3, PT, R26, 0x101, PT ;  /* 0x000001011a00780c */ /* 0x000fc80003f66270 */
[----:B------:R-:W-:-:S13]  /*246e0*/  ISETP.LT.OR P0, PT, R27, 0x41, !P3 ;  /* 0x000000411b00780c */ /* 0x000fda0005f01670 */
[----:B------:R-:W0:Y:S01]  /*246f0*/  @!P0 LDC.64 R12, c[0x0][0x5c0] ;  /* 0x00017000ff0c8b82 */ /* 0x000e220000000a00 */
[----:B------:R-:W-:Y:S02]  /*24700*/  FMUL R11, R77, UR4 ;  /* 0x000000044d0b7c20 */ /* 0x000fe40008400000 */
[----:B------:R-:W4:Y:S01]  /*24710*/  LDL.LU R77, [R1+0x188] ;  /* 0x00018800014d7983 */ /* 0x000f220000300800 */
[----:B0-----:R-:W-:-:S04]  /*24720*/  @!P0 IADD3 R112, P1, P4, R10, R12, R9 ;  /* 0x0000000c0a708210 */ /* 0x001fc80007c3e009 */
[----:B------:R-:W-:Y:S02]  /*24730*/  @!P0 IADD3.X R113, R29, R13, R8, P1, P4 ;  /* 0x0000000d1d718210 */ /* 0x000fe40000fe8408 */
[----:B------:R-:W-:Y:S02]  /*24740*/  ISETP.LT.OR P4, PT, R27, 0x21, !P2 ;  /* 0x000000211b00780c */ /* 0x000fe40005781670 */
[----:B------:R-:W-:-:S11]  /*24750*/  F2FP.SATFINITE.E4M3.F32.PACK_AB_MERGE_C R11, RZ, R11, RZ ;  /* 0x0000000bff0b723e */ /* 0x000fd600048070ff */
[----:B------:R-:W0:Y:S01]  /*24760*/  @!P4 LDC.64 R12, c[0x0][0x5c0] ;  /* 0x00017000ff0ccb82 */ /* 0x000e220000000a00 */
[----:B------:R2:W-:Y:S02]  /*24770*/  @!P5 STG.E.U8 desc[UR6][R44.64+0x20], R11 ;  /* 0x0000200b2c00d986 */ /* 0x0005e4000c101106 */
[----:B--2---:R-:W-:-:S05]  /*24780*/  FMUL R11, R78, UR4 ;  /* 0x000000044e0b7c20 */ /* 0x004fca0008400000 */
[----:B------:R-:W-:-:S05]  /*24790*/  F2FP.SATFINITE.E4M3.F32.PACK_AB_MERGE_C R11, RZ, R11, RZ ;  /* 0x0000000bff0b723e */ /* 0x000fca00048070ff */
[----:B------:R1:W-:Y:S02]  /*247a0*/  @!P6 STG.E.U8 desc[UR6][R24.64+0x21], R11 ;  /* 0x0000210b1800e986 */ /* 0x0003e4000c101106 */
[----:B-1----:R-:W-:-:S04]  /*247b0*/  @!P4 IADD3 R11, P1, P5, R3, R10, R7 ;  /* 0x0000000a030bc210 */ /* 0x002fc80007d3e007 */
[----:B------:R-:W-:Y:S02]  /*247c0*/  @!P4 IADD3.X R15, R4, R29, R6, P1, P5 ;  /* 0x0000001d040fc210 */ /* 0x000fe40000fea406 */
[----:B0-----:R-:W-:Y:S01]  /*247d0*/  @!P4 IADD3 R12, P1, R11, R12, RZ ;  /* 0x0000000c0b0cc210 */ /* 0x001fe20007f3e0ff */
[----:B---3--:R-:W-:Y:S02]  /*247e0*/  FMUL R11, R76, UR4 ;  /* 0x000000044c0b7c20 */ /* 0x008fe40008400000 */
[----:B------:R-:W2:Y:S02]  /*247f0*/  LDL.LU R76, [R1+0x18c] ;  /* 0x00018c00014c7983 */ /* 0x000ea40000300800 */
[----:B------:R-:W-:Y:S01]  /*24800*/  @!P4 IMAD.X R13, R15, 0x1, R13, P1 ;  /* 0x000000010f0dc824 */ /* 0x000fe200008e060d */
[----:B------:R-:W-:Y:S01]  /*24810*/  ISETP.LT.OR P1, PT, R27, 0x22, !P2 ;  /* 0x000000221b00780c */ /* 0x000fe20005721670 */
[----:B------:R-:W3:Y:S01]  /*24820*/  LDL.LU R78, [R1+0x190] ;  /* 0x00019000014e7983 */ /* 0x000ee20000300800 */
[----:B------:R-:W-:-:S11]  /*24830*/  F2FP.SATFINITE.E4M3.F32.PACK_AB_MERGE_C R11, RZ, R11, RZ ;  /* 0x0000000bff0b723e */ /* 0x000fd600048070ff */
[----:B------:R-:W0:Y:S01]  /*24840*/  @!P1 LDC.64 R16, c[0x0][0x5c0] ;  /* 0x00017000ff109b82 */ /* 0x000e220000000a00 */
[----:B------:R4:W-:Y:S01]  /*24850*/  @!P4 STG.E.U8 desc[UR6][R12.64+0x20], R11 ;  /* 0x0000200b0c00c986 */ /* 0x0009e2000c101106 */
[----:B------:R-:W-:-:S04]  /*24860*/  @!P1 IADD3 R15, P5, P6, R3, R10, R7 ;  /* 0x0000000a030f9210 */ /* 0x000fc80007ebe007 */
[----:B------:R-:W-:Y:S02]  /*24870*/  @!P1 IADD3.X R28, R4, R29, R6, P5, P6 ;  /* 0x0000001d041c9210 */ /* 0x000fe40002fec406 */
[----:B0-----:R-:W-:-:S05]  /*24880*/  @!P1 IADD3 R16, P4, R15, R16, RZ ;  /* 0x000000100f109210 */ /* 0x001fca0007f9e0ff */
[----:B------:R-:W-:Y:S02]  /*24890*/  @!P1 IMAD.X R17, R28, 0x1, R17, P4 ;  /* 0x000000011c119824 */ /* 0x000fe400020e0611 */
[----:B----4-:R-:W-:Y:S02]  /*248a0*/  FMUL R11, R77, UR4 ;  /* 0x000000044d0b7c20 */ /* 0x010fe40008400000 */
[----:B------:R-:W4:Y:S03]  /*248b0*/  LDL.LU R77, [R1+0x194] ;  /* 0x00019400014d7983 */ /* 0x000f260000300800 */
[----:B------:R-:W-:-:S05]  /*248c0*/  F2FP.SATFINITE.E4M3.F32.PACK_AB_MERGE_C R11, RZ, R11, RZ ;  /* 0x0000000bff0b723e */ /* 0x000fca00048070ff */
[----:B------:R2:W-:Y:S01]  /*248d0*/  @!P1 STG.E.U8 desc[UR6][R16.64+0x21], R11 ;  /* 0x0000210b10009986 */ /* 0x0005e2000c101106 */
[----:B------:R-:W-:-:S13]  /*248e0*/  ISETP.LT.OR P3, PT, R27, 0x42, !P3 ;  /* 0x000000421b00780c */ /* 0x000fda0005f61670 */
[----:B------:R-:W0:Y:S01]  /*248f0*/  @!P3 LDC.64 R12, c[0x0][0x5c0] ;  /* 0x00017000ff0cbb82 */ /* 0x000e220000000a00 */
[----:B------:R-:W-:-:S04]  /*24900*/  LOP3.LUT R0, R0, 0xffffdfff, RZ, 0xc0, !PT ;  /* 0xffffdfff00007812 */ /* 0x000fc800078ec0ff */
[----:B------:R-:W-:-:S04]  /*24910*/  @P0 LOP3.LUT R0, R0, 0x2000, RZ, 0xfc, !PT ;  /* 0x0000200000000812 */ /* 0x000fc800078efcff */
[C---:B------:R-:W-:Y:S02]  /*24920*/  LOP3.LUT P0, RZ, R0.reuse, 0x80, RZ, 0xc0, !PT ;  /* 0x0000008000ff7812 */ /* 0x040fe4000780c0ff */
[----:B------:R-:W-:-:S04]  /*24930*/  LOP3.LUT R0, R0, 0xfffffeff, RZ, 0xc0, !PT ;  /* 0xfffffeff00007812 */ /* 0x000fc800078ec0ff */
[----:B------:R-:W-:Y:S02]  /*24940*/  @P3 LOP3.LUT R0, R0, 0x100, RZ, 0xfc, !PT ;  /* 0x0000010000003812 */ /* 0x000fe400078efcff */
[----:B0-----:R-:W-:-:S04]  /*24950*/  @!P3 IADD3 R24, P5, P6, R10, R12, R9 ;  /* 0x0000000c0a18b210 */ /* 0x001fc80007ebe009 */
[----:B------:R-:W-:Y:S02]  /*24960*/  @!P3 IADD3.X R25, R29, R13, R8, P5, P6 ;  /* 0x0000000d1d19b210 */ /* 0x000fe40002fec408 */
[----:B------:R-:W-:-:S04]  /*24970*/  ISETP.GE.AND P5, PT, R26, 0x101, PT ;  /* 0x000001011a00780c */ /* 0x000fc80003fa6270 */
[----:B------:R-:W-:-:S13]  /*24980*/  ISETP.LT.OR P3, PT, R27, 0x49, !P5 ;  /* 0x000000491b00780c */ /* 0x000fda0006f61670 */
[----:B------:R-:W0:Y:S01]  /*24990*/  @!P3 LDC.64 R12, c[0x0][0x5c0] ;  /* 0x00017000ff0cbb82 */ /* 0x000e220000000a00 */
[----:B--2---:R-:W-:Y:S02]  /*249a0*/  FMUL R11, R76, UR4 ;  /* 0x000000044c0b7c20 */ /* 0x004fe40008400000 */
[----:B------:R-:W2:Y:S01]  /*249b0*/  LDL.LU R76, [R1+0x198] ;  /* 0x00019800014c7983 */ /* 0x000ea20000300800 */
[----:B------:R-:W-:Y:S02]  /*249c0*/  ISETP.LT.OR P5, PT, R27, 0x4a, !P5 ;  /* 0x0000004a1b00780c */ /* 0x000fe40006fa1670 */
[----:B0-----:R-:W-:-:S04]  /*249d0*/  @!P3 IADD3 R44, P1, P4, R10, R12, R9 ;  /* 0x0000000c0a2cb210 */ /* 0x001fc80007c3e009 */
[----:B------:R-:W-:-:S07]  /*249e0*/  @!P3 IADD3.X R45, R29, R13, R8, P1, P4 ;  /* 0x0000000d1d2db210 */ /* 0x000fce0000fe8408 */
[----:B------:R-:W0:Y:S01]  /*249f0*/  @!P5 LDC.64 R12, c[0x0][0x5c0] ;  /* 0x00017000ff0cdb82 */ /* 0x000e220000000a00 */
[C---:B------:R-:W-:Y:S02]  /*24a00*/  LOP3.LUT P6, RZ, R0.reuse, 0x8000, RZ, 0xc0, !PT ;  /* 0x0000800000ff7812 */ /* 0x040fe400078cc0ff */
[----:B------:R-:W-:-:S04]  /*24a10*/  LOP3.LUT R0, R0, 0x7fffffff, RZ, 0xc0, !PT ;  /* 0x7fffffff00007812 */ /* 0x000fc800078ec0ff */
[----:B------:R-:W-:Y:S02]  /*24a20*/  @P3 LOP3.LUT R0, R0, 0x80000000, RZ, 0xfc, !PT ;  /* 0x8000000000003812 */ /* 0x000fe400078efcff */
[----:B------:R-:W-:Y:S02]  /*24a30*/  LOP3.LUT P3, RZ, R14, 0x80000000, RZ, 0xc0, !PT ;  /* 0x800000000eff7812 */ /* 0x000fe4000786c0ff */
[----:B------:R-:W-:-:S04]  /*24a40*/  LOP3.LUT R0, R0, 0xbfffffff, RZ, 0xc0, !PT ;  /* 0xbfffffff00007812 */ /* 0x000fc800078ec0ff */
[----:B------:R-:W-:Y:S02]  /*24a50*/  @P5 LOP3.LUT R0, R0, 0x40000000, RZ, 0xfc, !PT ;  /* 0x4000000000005812 */ /* 0x000fe400078efcff */
[----:B0-----:R-:W-:-:S04]  /*24a60*/  @!P5 IADD3 R110, P1, P4, R10, R12, R9 ;  /* 0x0000000c0a6ed210 */ /* 0x001fc80007c3e009 */
[----:B------:R-:W-:Y:S02]  /*24a70*/  @!P5 IADD3.X R111, R29, R13, R8, P1, P4 ;  /* 0x0000000d1d6fd210 */ /* 0x000fe40000fe8408 */
[----:B------:R-:W-:-:S13]  /*24a80*/  ISETP.LT.OR P5, PT, R27, 0x51, !P3 ;  /* 0x000000511b00780c */ /* 0x000fda0005fa1670 */
[----:B------:R-:W0:Y:S01]  /*24a90*/  @!P5 LDC.64 R12, c[0x0][0x5c0] ;  /* 0x00017000ff0cdb82 */ /* 0x000e220000000a00 */
[----:B------:R-:W-:Y:S02]  /*24aa0*/  F2FP.SATFINITE.E4M3.F32.PACK_AB_MERGE_C R11, RZ, R11, RZ ;  /* 0x0000000bff0b723e */ /* 0x000fe400048070ff */
[----:B0-----:R-:W-:-:S04]  /*24ab0*/  @!P5 IADD3 R122, P1, P4, R10, R12, R3 ;  /* 0x0000000c0a7ad210 */ /* 0x001fc80007c3e003 */
[----:B------:R-:W-:Y:S02]  /*24ac0*/  @!P5 IADD3.X R123, R29, R13, R4, P1, P4 ;  /* 0x0000000d1d7bd210 */ /* 0x000fe40000fe8404 */
[----:B------:R-:W-:Y:S01]  /*24ad0*/  ISETP.LT.OR P4, PT, R27, 0x29, !P2 ;  /* 0x000000291b00780c */ /* 0x000fe20005781670 */
[----:B------:R3:W-:-:S12]  /*24ae0*/  @!P6 STG.E.U8 desc[UR6][R40.64+0x28], R11 ;  /* 0x0000280b2800e986 */ /* 0x0007d8000c101106 */
[----:B------:R-:W0:Y:S01]  /*24af0*/  @!P4 LDC.64 R12, c[0x0][0x5c0] ;  /* 0x00017000ff0ccb82 */ /* 0x000e220000000a00 */
[----:B---3--:R-:W-:-:S05]  /*24b00*/  FMUL R11, R78, UR4 ;  /* 0x000000044e0b7c20 */ /* 0x008fca0008400000 */
[----:B------:R-:W-:-:S05]  /*24b10*/  F2FP.SATFINITE.E4M3.F32.PACK_AB_MERGE_C R11, RZ, R11, RZ ;  /* 0x0000000bff0b723e */ /* 0x000fca00048070ff */
[----:B------:R1:W-:Y:S02]  /*24b20*/  @!P0 STG.E.U8 desc[UR6][R36.64+0x29], R11 ;  /* 0x0000290b24008986 */ /* 0x0003e4000c101106 */
[----:B-1----:R-:W-:-:S04]  /*24b30*/  @!P4 IADD3 R11, P1, P5, R3, R10, R7 ;  /* 0x0000000a030bc210 */ /* 0x002fc80007d3e007 */
[----:B------:R-:W-:Y:S02]  /*24b40*/  @!P4 IADD3.X R15, R4, R29, R6, P1, P5 ;  /* 0x0000001d040fc210 */ /* 0x000fe40000fea406 */
[----:B0-----:R-:W-:Y:S01]  /*24b50*/  @!P4 IADD3 R12, P1, R11, R12, RZ ;  /* 0x0000000c0b0cc210 */ /* 0x001fe20007f3e0ff */
[----:B----4-:R-:W-:Y:S02]  /*24b60*/  FMUL R11, R77, UR4 ;  /* 0x000000044d0b7c20 */ /* 0x010fe40008400000 */
[----:B------:R-:W3:Y:S04]  /*24b70*/  LDL.LU R77, [R1+0x19c] ;  /* 0x00019c00014d7983 */ /* 0x000ee80000300800 */
[----:B------:R-:W4:Y:S01]  /*24b80*/  LDL.LU R78, [R1+0x1a0] ;  /* 0x0001a000014e7983 */ /* 0x000f220000300800 */
[----:B------:R-:W-:Y:S01]  /*24b90*/  @!P4 IMAD.X R13, R15, 0x1, R13, P1 ;  /* 0x000000010f0dc824 */ /* 0x000fe200008e060d */
[----:B------:R-:W-:-:S05]  /*24ba0*/  F2FP.SATFINITE.E4M3.F32.PACK_AB_MERGE_C R11, RZ, R11, RZ ;  /* 0x0000000bff0b723e */ /* 0x000fca00048070ff */
[----:B------:R0:W-:Y:S01]  /*24bb0*/  @!P4 STG.E.U8 desc[UR6][R12.64+0x28], R11 ;  /* 0x0000280b0c00c986 */ /* 0x0001e2000c101106 */
[C---:B------:R-:W-:Y:S02]  /*24bc0*/  ISETP.LT.OR P0, PT, R27.reuse, 0x52, !P3 ;  /* 0x000000521b00780c */ /* 0x040fe40005f01670 */
[----:B------:R-:W-:-:S11]  /*24bd0*/  ISETP.LT.OR P1, PT, R27, 0x2a, !P2 ;  /* 0x0000002a1b00780c */ /* 0x000fd60005721670 */
[----:B0-----:R-:W0:Y:S02]  /*24be0*/  @!P0 LDC.64 R12, c[0x0][0x5c0] ;  /* 0x00017000ff0c8b82 */ /* 0x001e240000000a00 */
[----:B------:R-:W-:Y:S01]  /*24bf0*/  @!P1 IADD3 R15, P5, P6, R3, R10, R7 ;  /* 0x0000000a030f9210 */ /* 0x000fe20007ebe007 */
[----:B--2---:R-:W-:-:S05]  /*24c00*/  FMUL R11, R76, UR4 ;  /* 0x000000044c0b7c20 */ /* 0x004fca0008400000 */
[----:B------:R-:W1:Y:S01]  /*24c10*/  @!P1 LDC.64 R16, c[0x0][0x5c0] ;  /* 0x00017000ff109b82 */ /* 0x000e620000000a00 */
[----:B------:R-:W2:Y:S01]  /*24c20*/  LDL.LU R76, [R1+0x1a4] ;  /* 0x0001a400014c7983 */ /* 0x000ea20000300800 */
[----:B------:R-:W-:Y:S02]  /*24c30*/  @!P1 IADD3.X R28, R4, R29, R6, P5, P6 ;  /* 0x0000001d041c9210 */ /* 0x000fe40002fec406 */
[----:B0-----:R-:W-:-:S04]  /*24c40*/  @!P0 IADD3 R36, P5, P6, R10, R12, R3 ;  /* 0x0000000c0a248210 */ /* 0x001fc80007ebe003 */
[----:B------:R-:W-:Y:S02]  /*24c50*/  @!P0 IADD3.X R37, R29, R13, R4, P5, P6 ;  /* 0x0000000d1d258210 */ /* 0x000fe40002fec404 */
[----:B------:R-:W-:-:S13]  /*24c60*/  ISETP.LT.OR P5, PT, R27, 0x59, !P3 ;  /* 0x000000591b00780c */ /* 0x000fda0005fa1670 */
[----:B------:R-:W0:Y:S01]  /*24c70*/  @!P5 LDC.64 R12, c[0x0][0x5c0] ;  /* 0x00017000ff0cdb82 */ /* 0x000e220000000a00 */
[----:B-1----:R-:W-:Y:S02]  /*24c80*/  @!P1 IADD3 R16, P4, R15, R16, RZ ;  /* 0x000000100f109210 */ /* 0x002fe40007f9e0ff */
[----:B------:R-:W-:-:S03]  /*24c90*/  F2FP.SATFINITE.E4M3.F32.PACK_AB_MERGE_C R11, RZ, R11, RZ ;  /* 0x0000000bff0b723e */ /* 0x000fc600048070ff */
[----:B------:R-:W-:Y:S01]  /*24ca0*/  @!P1 IMAD.X R17, R28, 0x1, R17, P4 ;  /* 0x000000011c119824 */ /* 0x000fe200020e0611 */
[----:B------:R-:W-:-:S04]  /*24cb0*/  LOP3.LUT R2, R2, 0xfffffffd, RZ, 0xc0, !PT ;  /* 0xfffffffd02027812 */ /* 0x000fc800078ec0ff */
[----:B------:R3:W-:Y:S01]  /*24cc0*/  @!P1 STG.E.U8 desc[UR6][R16.64+0x29], R11 ;  /* 0x0000290b10009986 */ /* 0x0007e2000c101106 */
[----:B------:R-:W-:Y:S02]  /*24cd0*/  @P5 LOP3.LUT R2, R2, 0x2, RZ, 0xfc, !PT ;  /* 0x0000000202025812 */ /* 0x000fe400078efcff */
[----:B0-----:R-:W-:-:S04]  /*24ce0*/  @!P5 IADD3 R114, P1, P4, R10, R12, R3 ;  /* 0x0000000c0a72d210 */ /* 0x001fc80007c3e003 */
[----:B------:R-:W-:Y:S02]  /*24cf0*/  @!P5 IADD3.X R115, R29, R13, R4, P1, P4 ;  /* 0x0000000d1d73d210 */ /* 0x000fe40000fe8404 */
[----:B------:R-:W-:Y:S02]  /*24d00*/  ISETP.LT.OR P5, PT, R27, 0x5a, !P3 ;  /* 0x0000005a1b00780c */ /* 0x000fe40005fa1670 */
[----:B------:R-:W-:-:S04]  /*24d10*/  LOP3.LUT R14, R14, 0xefffffff, RZ, 0xc0, !PT ;  /* 0xefffffff0e0e7812 */ /* 0x000fc800078ec0ff */
[----:B------:R-:W-:-:S07]  /*24d20*/  @P2 LOP3.LUT R14, R14, 0x10000000, RZ, 0xfc, !PT ;  /* 0x100000000e0e2812 */ /* 0x000fce00078efcff */
[----:B------:R-:W0:Y:S01]  /*24d30*/  @!P5 LDC.64 R12, c[0x0][0x5c0] ;  /* 0x00017000ff0cdb82 */ /* 0x000e220000000a00 */
[C---:B------:R-:W-:Y:S02]  /*24d40*/  LOP3.LUT P0, RZ, R14.reuse, 0x40000000, RZ, 0xc0, !PT ;  /* 0x400000000eff7812 */ /* 0x040fe4000780c0ff */
[----:B------:R-:W-:-:S04]  /*24d50*/  LOP3.LUT R14, R14, 0xdfffffff, RZ, 0xc0, !PT ;  /* 0xdfffffff0e0e7812 */ /* 0x000fc800078ec0ff */
[----:B------:R-:W-:Y:S02]  /*24d60*/  @P3 LOP3.LUT R14, R14, 0x20000000, RZ, 0xfc, !PT ;  /* 0x200000000e0e3812 */ /* 0x000fe400078efcff */
[----:B------:R-:W-:Y:S02]  /*24d70*/  ISETP.LT.OR P3, PT, R27, 0x51, !P0 ;  /* 0x000000511b00780c */ /* 0x000fe40004761670 */
[----:B0-----:R-:W-:-:S04]  /*24d80*/  @!P5 IADD3 R118, P1, P4, R10, R12, R3 ;  /* 0x0000000c0a76d210 */ /* 0x001fc80007c3e003 */
[----:B------:R-:W-:-:S07]  /*24d90*/  @!P5 IADD3.X R119, R29, R13, R4, P1, P4 ;  /* 0x0000000d1d77d210 */ /* 0x000fce0000fe8404 */
[----:B------:R-:W0:Y:S01]  /*24da0*/  @!P3 LDC.64 R12, c[0x0][0x5c0] ;  /* 0x00017000ff0cbb82 */ /* 0x000e220000000a00 */
[C---:B------:R-:W-:Y:S02]  /*24db0*/  LOP3.LUT P2, RZ, R0.reuse, 0x200, RZ, 0xc0, !PT ;  /* 0x0000020000ff7812 */ /* 0x040fe4000784c0ff */
[C---:B------:R-:W-:Y:S02]  /*24dc0*/  LOP3.LUT P6, RZ, R0.reuse, 0x10000, RZ, 0xc0, !PT ;  /* 0x0001000000ff7812 */ /* 0x040fe400078cc0ff */
[----:B------:R-:W-:-:S04]  /*24dd0*/  LOP3.LUT R0, R0, 0xfffeffff, RZ, 0xc0, !PT ;  /* 0xfffeffff00007812 */ /* 0x000fc800078ec0ff */
[----:B------:R-:W-:Y:S02]  /*24de0*/  @P3 LOP3.LUT R0, R0, 0x10000, RZ, 0xfc, !PT ;  /* 0x0001000000003812 */ /* 0x000fe400078efcff */
[----:B0-----:R-:W-:-:S04]  /*24df0*/  @!P3 IADD3 R116, P1, P4, R10, R12, R7 ;  /* 0x0000000c0a74b210 */ /* 0x001fc80007c3e007 */
[----:B------:R-:W-:Y:S02]  /*24e00*/  @!P3 IADD3.X R117, R29, R13, R6, P1, P4 ;  /* 0x0000000d1d75b210 */ /* 0x000fe40000fe8406 */
[----:B------:R-:W-:-:S04]  /*24e10*/  ISETP.GE.AND P3, PT, R26, 0x109, PT ;  /* 0x000001091a00780c */ /* 0x000fc80003f66270 */
[----:B------:R-:W-:Y:S01]  /*24e20*/  ISETP.LT.OR P4, PT, R27, 0x21, !P3 ;  /* 0x000000211b00780c */ /* 0x000fe20005f81670 */
[----:B---3--:R-:W-:Y:S01]  /*24e30*/  FMUL R11, R77, UR4 ;  /* 0x000000044d0b7c20 */ /* 0x008fe20008400000 */
[----:B------:R-:W-:Y:S01]  /*24e40*/  LOP3.LUT R2, R2, 0xfffffffb, RZ, 0xc0, !PT ;  /* 0xfffffffb02027812 */ /* 0x000fe200078ec0ff */
[----:B------:R-:W3:Y:S03]  /*24e50*/  LDL.LU R77, [R1+0x1a8] ;  /* 0x0001a800014d7983 */ /* 0x000ee60000300800 */
[----:B------:R-:W-:-:S07]  /*24e60*/  F2FP.SATFINITE.E4M3.F32.PACK_AB_MERGE_C R11, RZ, R11, RZ ;  /* 0x0000000bff0b723e */ /* 0x000fce00048070ff */
[----:B------:R-:W0:Y:S01]  /*24e70*/  @!P4 LDC.64 R12, c[0x0][0x5c0] ;  /* 0x00017000ff0ccb82 */ /* 0x000e220000000a00 */
[----:B------:R4:W-:Y:S01]  /*24e80*/  @!P6 STG.E.U8 desc[UR6][R56.64+0x20], R11 ;  /* 0x0000200b3800e986 */ /* 0x0009e2000c101106 */
[----:B------:R-:W-:Y:S01]  /*24e90*/  @P5 LOP3.LUT R2, R2, 0x4, RZ, 0xfc, !PT ;  /* 0x0000000402025812 */ /* 0x000fe200078efcff */
[----:B----4-:R-:W-:-:S05]  /*24ea0*/  FMUL R11, R78, UR4 ;  /* 0x000000044e0b7c20 */ /* 0x010fca0008400000 */
[----:B------:R-:W-:-:S05]  /*24eb0*/  F2FP.SATFINITE.E4M3.F32.PACK_AB_MERGE_C R11, RZ, R11, RZ ;  /* 0x0000000bff0b723e */ /* 0x000fca00048070ff */
[----:B------:R1:W-:Y:S02]  /*24ec0*/  @!P2 STG.E.U8 desc[UR6][R20.64+0x21], R11 ;  /* 0x0000210b1400a986 */ /* 0x0003e4000c101106 */
[----:B-1----:R-:W-:-:S04]  /*24ed0*/  @!P4 IADD3 R11, P1, P5, R3, R10, R9 ;  /* 0x0000000a030bc210 */ /* 0x002fc80007d3e009 */
[----:B------:R-:W-:Y:S02]  /*24ee0*/  @!P4 IADD3.X R15, R4, R29, R8, P1, P5 ;  /* 0x0000001d040fc210 */ /* 0x000fe40000fea408 */
[----:B0-----:R-:W-:Y:S01]  /*24ef0*/  @!P4 IADD3 R12, P1, R11, R12, RZ ;  /* 0x0000000c0b0cc210 */ /* 0x001fe20007f3e0ff */
[----:B--2---:R-:W-:Y:S02]  /*24f00*/  FMUL R11, R76, UR4 ;  /* 0x000000044c0b7c20 */ /* 0x004fe40008400000 */
[----:B------:R-:W2:Y:S04]  /*24f10*/  LDL.LU R76, [R1+0x1ac] ;  /* 0x0001ac00014c7983 */ /* 0x000ea80000300800 */
[----:B------:R-:W4:Y:S01]  /*24f20*/  LDL.LU R78, [R1+0x1b0] ;  /* 0x0001b000014e7983 */ /* 0x000f220000300800 */
[----:B------:R-:W-:Y:S01]  /*24f30*/  @!P4 IMAD.X R13, R15, 0x1, R13, P1 ;  /* 0x000000010f0dc824 */ /* 0x000fe200008e060d */
[----:B------:R-:W-:-:S13]  /*24f40*/  ISETP.LT.OR P1, PT, R27, 0x22, !P3 ;  /* 0x000000221b00780c */ /* 0x000fda0005f21670 */
[----:B------:R-:W0:Y:S01]  /*24f50*/  @!P1 LDC.64 R16, c[0x0][0x5c0] ;  /* 0x00017000ff109b82 */ /* 0x000e220000000a00 */
[----:B------:R-:W-:Y:S02]  /*24f60*/  F2FP.SATFINITE.E4M3.F32.PACK_AB_MERGE_C R11, RZ, R11, RZ ;  /* 0x0000000bff0b723e */ /* 0x000fe400048070ff */
[----:B------:R-:W-:-:S03]  /*24f70*/  @!P1 IADD3 R15, P5, P6, R3, R10, R9 ;  /* 0x0000000a030f9210 */ /* 0x000fc60007ebe009 */
[----:B------:R1:W-:Y:S01]  /*24f80*/  @!P4 STG.E.U8 desc[UR6][R12.64+0x20], R11 ;  /* 0x0000200b0c00c986 */ /* 0x0003e2000c101106 */
[----:B------:R-:W-:Y:S02]  /*24f90*/  @!P1 IADD3.X R20, R4, R29, R8, P5, P6 ;  /* 0x0000001d04149210 */ /* 0x000fe40002fec408 */
[----:B0-----:R-:W-:-:S05]  /*24fa0*/  @!P1 IADD3 R16, P4, R15, R16, RZ ;  /* 0x000000100f109210 */ /* 0x001fca0007f9e0ff */
[----:B------:R-:W-:Y:S01]  /*24fb0*/  @!P1 IMAD.X R17, R20, 0x1, R17, P4 ;  /* 0x0000000114119824 */ /* 0x000fe200020e0611 */
[----:B------:R-:W-:-:S13]  /*24fc0*/  ISETP.LT.OR P2, PT, R27, 0x52, !P0 ;  /* 0x000000521b00780c */ /* 0x000fda0004741670 */
[----:B-1----:R-:W0:Y:S01]  /*24fd0*/  @!P2 LDC.64 R12, c[0x0][0x5c0] ;  /* 0x00017000ff0cab82 */ /* 0x002e220000000a00 */
[----:B---3--:R-:W-:Y:S02]  /*24fe0*/  FMUL R11, R77, UR4 ;  /* 0x000000044d0b7c20 */ /* 0x008fe40008400000 */
[----:B------:R-:W3:Y:S03]  /*24ff0*/  LDL.LU R77, [R1+0x1b4] ;  /* 0x0001b400014d7983 */ /* 0x000ee60000300800 */
[----:B------:R-:W-:-:S05]  /*25000*/  F2FP.SATFINITE.E4M3.F32.PACK_AB_MERGE_C R11, RZ, R11, RZ ;  /* 0x0000000bff0b723e */ /* 0x000fca00048070ff */
[----:B------:R2:W-:Y:S01]  /*25010*/  @!P1 STG.E.U8 desc[UR6][R16.64+0x21], R11 ;  /* 0x0000210b10009986 */ /* 0x0005e2000c101106 */
[----:B------:R-:W-:Y:S02]  /*25020*/  LOP3.LUT R0, R0, 0xfffffdff, RZ, 0xc0, !PT ;  /* 0xfffffdff00007812 */ /* 0x000fe400078ec0ff */
[----:B0-----:R-:W-:Y:S02]  /*25030*/  @!P2 IADD3 R108, P5, P6, R10, R12, R7 ;  /* 0x0000000c0a6ca210 */ /* 0x001fe40007ebe007 */
[----:B------:R-:W-:Y:S02]  /*25040*/  @P2 LOP3.LUT R0, R0, 0x200, RZ, 0xfc, !PT ;  /* 0x0000020000002812 */ /* 0x000fe400078efcff */
[----:B------:R-:W-:Y:S02]  /*25050*/  @!P2 IADD3.X R109, R29, R13, R6, P5, P6 ;  /* 0x0000000d1d6da210 */ /* 0x000fe40002fec406 */
[----:B------:R-:W-:-:S13]  /*25060*/  ISETP.LT.OR P2, PT, R27, 0x59, !P0 ;  /* 0x000000591b00780c */ /* 0x000fda0004741670 */
[----:B------:R-:W0:Y:S01]  /*25070*/  @!P2 LDC.64 R12, c[0x0][0x5c0] ;  /* 0x00017000ff0cab82 */ /* 0x000e220000000a00 */
[----:B------:R-:W-:-:S04]  /*25080*/  LOP3.LUT R2, R2, 0xfffbffff, RZ, 0xc0, !PT ;  /* 0xfffbffff02027812 */ /* 0x000fc800078ec0ff */
[----:B------:R-:W-:Y:S01]  /*25090*/  @P2 LOP3.LUT R2, R2, 0x40000, RZ, 0xfc, !PT ;  /* 0x0004000002022812 */ /* 0x000fe200078efcff */
[----:B--2---:R-:W-:Y:S02]  /*250a0*/  FMUL R11, R76, UR4 ;  /* 0x000000044c0b7c20 */ /* 0x004fe40008400000 */
[----:B------:R-:W2:Y:S01]  /*250b0*/  LDL.LU R76, [R1+0x1b8] ;  /* 0x0001b800014c7983 */ /* 0x000ea20000300800 */
[----:B0-----:R-:W-:-:S04]  /*250c0*/  @!P2 IADD3 R120, P1, P4, R10, R12, R7 ;  /* 0x0000000c0a78a210 */ /* 0x001fc80007c3e007 */
[----:B------:R-:W-:Y:S02]  /*250d0*/  @!P2 IADD3.X R121, R29, R13, R6, P1, P4 ;  /* 0x0000000d1d79a210 */ /* 0x000fe40000fe8406 */
[----:B------:R-:W-:-:S13]  /*250e0*/  ISETP.LT.OR P2, PT, R27, 0x5a, !P0 ;  /* 0x0000005a1b00780c */ /* 0x000fda0004741670 */
[----:B------:R-:W0:Y:S01]  /*250f0*/  @!P2 LDC.64 R12, c[0x0][0x5c0] ;  /* 0x00017000ff0cab82 */ /* 0x000e220000000a00 */
[----:B------:R-:W-:Y:S02]  /*25100*/  LOP3.LUT P5, RZ, R0, 0x40000, RZ, 0xc0, !PT ;  /* 0x0004000000ff7812 */ /* 0x000fe400078ac0ff */
[----:B------:R-:W-:Y:S02]  /*25110*/  LOP3.LUT R2, R2, 0xffefffff, RZ, 0xc0, !PT ;  /* 0xffefffff02027812 */ /* 0x000fe400078ec0ff */
[----:B------:R-:W-:Y:S02]  /*25120*/  F2FP.SATFINITE.E4M3.F32.PACK_AB_MERGE_C R11, RZ, R11, RZ ;  /* 0x0000000bff0b723e */ /* 0x000fe400048070ff */
[----:B------:R-:W-:-:S07]  /*25130*/  @P2 LOP3.LUT R2, R2, 0x100000, RZ, 0xfc, !PT ;  /* 0x0010000002022812 */ /* 0x000fce00078efcff */
[----:B------:R4:W-:Y:S01]  /*25140*/  @!P5 STG.E.U8 desc[UR6][R52.64+0x28], R11 ;  /* 0x0000280b3400d986 */ /* 0x0009e2000c101106 */
[----:B0-----:R-:W-:-:S04]  /*25150*/  @!P2 IADD3 R124, P1, P4, R10, R12, R7 ;  /* 0x0000000c0a7ca210 */ /* 0x001fc80007c3e007 */
[----:B------:R-:W-:Y:S02]  /*25160*/  @!P2 IADD3.X R125, R29, R13, R6, P1, P4 ;  /* 0x0000000d1d7da210 */ /* 0x000fe40000fe8406 */
[----:B------:R-:W-:-:S04]  /*25170*/  ISETP.GE.AND P2, PT, R26, 0x101, PT ;  /* 0x000001011a00780c */ /* 0x000fc80003f46270 */
[----:B------:R-:W-:-:S13]  /*25180*/  ISETP.LT.OR P5, PT, R27, 0x51, !P2 ;  /* 0x000000511b00780c */ /* 0x000fda00057a1670 */
[----:B------:R-:W0:Y:S02]  /*25190*/  @!P5 LDC.64 R12, c[0x0][0x5c0] ;  /* 0x00017000ff0cdb82 */ /* 0x000e240000000a00 */
[----:B0-----:R-:W-:-:S04]  /*251a0*/  @!P5 IADD3 R144, P1, P4, R10, R12, R9 ;  /* 0x0000000c0a90d210 */ /* 0x001fc80007c3e009 */
[----:B------:R-:W-:Y:S02]  /*251b0*/  @!P5 IADD3.X R145, R29, R13, R8, P1, P4 ;  /* 0x0000000d1d91d210 */ /* 0x000fe40000fe8408 */
[----:B------:R-:W-:Y:S01]  /*251c0*/  ISETP.LT.OR P4, PT, R27, 0x29, !P3 ;  /* 0x000000291b00780c */ /* 0x000fe20005f81670 */
[----:B----4-:R-:W-:Y:S01]  /*251d0*/  FMUL R11, R78, UR4 ;  /* 0x000000044e0b7c20 */ /* 0x010fe20008400000 */
[C---:B------:R-:W-:Y:S01]  /*251e0*/  LOP3.LUT P6, RZ, R0.reuse, 0x20000, RZ, 0xc0, !PT ;  /* 0x0002000000ff7812 */ /* 0x040fe200078cc0ff */
[----:B------:R-:W4:Y:S10]  /*251f0*/  LDL.LU R78, [R1+0x1bc] ;  /* 0x0001bc00014e7983 */ /* 0x000f340000300800 */
[----:B------:R-:W0:Y:S01]  /*25200*/  @!P4 LDC.64 R12, c[0x0][0x5c0] ;  /* 0x00017000ff0ccb82 */ /* 0x000e220000000a00 */
[----:B------:R-:W-:-:S02]  /*25210*/  LOP3.LUT R0, R0, 0xfffbffff, RZ, 0xc0, !PT ;  /* 0xfffbffff00007812 */ /* 0x000fc400078ec0ff */
[----:B------:R-:W-:Y:S02]  /*25220*/  F2FP.SATFINITE.E4M3.F32.PACK_AB_MERGE_C R11, RZ, R11, RZ ;  /* 0x0000000bff0b723e */ /* 0x000fe400048070ff */
[----:B------:R-:W-:Y:S02]  /*25230*/  @P5 LOP3.LUT R0, R0, 0x40000, RZ, 0xfc, !PT ;  /* 0x0004000000005812 */ /* 0x000fe400078efcff */
[----:B------:R-:W-:Y:S01]  /*25240*/  @!P4 IADD3 R15, P1, P5, R3, R10, R9 ;  /* 0x0000000a030fc210 */ /* 0x000fe20007d3e009 */
[----:B------:R1:W-:Y:S03]  /*25250*/  @!P6 STG.E.U8 desc[UR6][R38.64+0x29], R11 ;  /* 0x0000290b2600e986 */ /* 0x0003e6000c101106 */
[----:B-1----:R-:W-:Y:S02]  /*25260*/  @!P4 IADD3.X R11, R4, R29, R8, P1, P5 ;  /* 0x0000001d040bc210 */ /* 0x002fe40000fea408 */
[----:B0-----:R-:W-:-:S05]  /*25270*/  @!P4 IADD3 R12, P1, R15, R12, RZ ;  /* 0x0000000c0f0cc210 */ /* 0x001fca0007f3e0ff */
[----:B------:R-:W-:Y:S01]  /*25280*/  @!P4 IMAD.X R13, R11, 0x1, R13, P1 ;  /* 0x000000010b0dc824 */ /* 0x000fe200008e060d */
[----:B------:R-:W-:-:S13]  /*25290*/  ISETP.LT.OR P1, PT, R27, 0x2a, !P3 ;  /* 0x0000002a1b00780c */ /* 0x000fda0005f21670 */
[----:B------:R-:W0:Y:S01]  /*252a0*/  @!P1 LDC.64 R16, c[0x0][0x5c0] ;  /* 0x00017000ff109b82 */ /* 0x000e220000000a00 */
[----:B---3--:R-:W-:Y:S02]  /*252b0*/  FMUL R15, R77, UR4 ;  /* 0x000000044d0f7c20 */ /* 0x008fe40008400000 */
[----:B------:R-:W3:Y:S01]  /*252c0*/  LDL.LU R77, [R1+0x1c0] ;  /* 0x0001c000014d7983 */ /* 0x000ee20000300800 */
[----:B------:R-:W-:Y:S02]  /*252d0*/  @!P1 IADD3 R11, P5, P6, R3, R10, R9 ;  /* 0x0000000a030b9210 */ /* 0x000fe40007ebe009 */
[----:B------:R-:W-:-:S05]  /*252e0*/  F2FP.SATFINITE.E4M3.F32.PACK_AB_MERGE_C R15, RZ, R15, RZ ;  /* 0x0000000fff0f723e */ /* 0x000fca00048070ff */
[----:B------:R1:W-:Y:S01]  /*252f0*/  @!P4 STG.E.U8 desc[UR6][R12.64+0x28], R15 ;  /* 0x0000280f0c00c986 */ /* 0x0003e2000c101106 */
[----:B0-----:R-:W-:Y:S02]  /*25300*/  @!P1 IADD3 R16, P4, R11, R16, RZ ;  /* 0x000000100b109210 */ /* 0x001fe40007f9e0ff */
[----:B------:R-:W-:-:S13]  /*25310*/  ISETP.LT.OR P3, PT, R27, 0x52, !P2 ;  /* 0x000000521b00780c */ /* 0x000fda0005761670 */
[----:B-1----:R-:W0:Y:S01]  /*25320*/  @!P3 LDC.64 R12, c[0x0][0x5c0] ;  /* 0x00017000ff0cbb82 */ /* 0x002e220000000a00 */
[----:B--2---:R-:W-:Y:S02]  /*25330*/  FMUL R11, R76, UR4 ;  /* 0x000000044c0b7c20 */ /* 0x004fe40008400000 */
[----:B------:R-:W2:Y:S01]  /*25340*/  LDL.LU R76, [R1+0x1c4] ;  /* 0x0001c400014c7983 */ /* 0x000ea20000300800 */
[----:B------:R-:W-:Y:S02]  /*25350*/  @!P1 IADD3.X R20, R4, R29, R8, P5, P6 ;  /* 0x0000001d04149210 */ /* 0x000fe40002fec408 */
[----:B0-----:R-:W-:-:S04]  /*25360*/  @!P3 IADD3 R128, P5, P6, R10, R12, R9 ;  /* 0x0000000c0a80b210 */ /* 0x001fc80007ebe009 */
[----:B------:R-:W-:Y:S02]  /*25370*/  @!P3 IADD3.X R129, R29, R13, R8, P5, P6 ;  /* 0x0000000d1d81b210 */ /* 0x000fe40002fec408 */
[----:B------:R-:W-:-:S13]  /*25380*/  ISETP.LT.OR P5, PT, R27, 0x59, !P2 ;  /* 0x000000591b00780c */ /* 0x000fda00057a1670 */
[----:B------:R-:W0:Y:S01]  /*25390*/  @!P5 LDC.64 R12, c[0x0][0x5c0] ;  /* 0x00017000ff0cdb82 */ /* 0x000e220000000a00 */
[----:B------:R-:W-:Y:S01]  /*253a0*/  @!P1 IMAD.X R17, R20, 0x1, R17, P4 ;  /* 0x0000000114119824 */ /* 0x000fe200020e0611 */
[----:B------:R-:W-:Y:S02]  /*253b0*/  F2FP.SATFINITE.E4M3.F32.PACK_AB_MERGE_C R11, RZ, R11, RZ ;  /* 0x0000000bff0b723e */ /* 0x000fe400048070ff */
[----:B------:R-:W-:-:S03]  /*253c0*/  ISETP.GE.AND P6, PT, R26, 0x1, PT ;  /* 0x000000011a00780c */ /* 0x000fc60003fc6270 */
[----:B------:R4:W-:Y:S01]  /*253d0*/  @!P1 STG.E.U8 desc[UR6][R16.64+0x29], R11 ;  /* 0x0000290b10009986 */ /* 0x0009e2000c101106 */
[----:B0-----:R-:W-:-:S04]  /*253e0*/  @!P5 IADD3 R150, P1, P4, R10, R12, R9 ;  /* 0x0000000c0a96d210 */ /* 0x001fc80007c3e009 */
[----:B------:R-:W-:Y:S02]  /*253f0*/  @!P5 IADD3.X R151, R29, R13, R8, P1, P4 ;  /* 0x0000000d1d97d210 */ /* 0x000fe40000fe8408 */
[----:B------:R-:W-:-:S13]  /*25400*/  ISETP.LT.OR P1, PT, R27, 0x31, !P6 ;  /* 0x000000311b00780c */ /* 0x000fda0007721670 */
[----:B------:R-:W0:Y:S02]  /*25410*/  @!P1 LDC.64 R12, c[0x0][0x5c0] ;  /* 0x00017000ff0c9b82 */ /* 0x000e240000000a00 */
[----:B0-----:R-:W-:Y:S01]  /*25420*/  @!P1 IADD3 R12, P4, R10, R12, RZ ;  /* 0x0000000c0a0c9210 */ /* 0x001fe20007f9e0ff */
[----:B----4-:R-:W-:-:S04]  /*25430*/  FMUL R11, R78, UR4 ;  /* 0x000000044e0b7c20 */ /* 0x010fc80008400000 */
[----:B------:R-:W-:Y:S01]  /*25440*/  @!P1 IMAD.X R13, R29, 0x1, R13, P4 ;  /* 0x000000011d0d9824 */ /* 0x000fe200020e060d */
[----:B------:R-:W4:Y:S01]  /*25450*/  LDL.LU R78, [R1+0x1c8] ;  /* 0x0001c800014e7983 */ /* 0x000f220000300800 */
[----:B------:R-:W-:-:S05]  /*25460*/  F2FP.SATFINITE.E4M3.F32.PACK_AB_MERGE_C R11, RZ, R11, RZ ;  /* 0x0000000bff0b723e */ /* 0x000fca00048070ff */
[----:B------:R0:W-:Y:S01]  /*25470*/  @!P1 STG.E.U8 desc[UR6][R12.64+0x30], R11 ;  /* 0x0000300b0c009986 */ /* 0x0001e2000c101106 */
[----:B------:R-:W-:-:S13]  /*25480*/  ISETP.LT.OR P1, PT, R27, 0x32, !P6 ;  /* 0x000000321b00780c */ /* 0x000fda0007721670 */
[----:B0-----:R-:W0:Y:S02]  /*25490*/  @!P1 LDC.64 R12, c[0x0][0x5c0] ;  /* 0x00017000ff0c9b82 */ /* 0x001e240000000a00 */
[----:B0-----:R-:W-:Y:S01]  /*254a0*/  @!P1 IADD3 R12, P4, R10, R12, RZ ;  /* 0x0000000c0a0c9210 */ /* 0x001fe20007f9e0ff */
[----:B---3--:R-:W-:Y:S02]  /*254b0*/  FMUL R11, R77, UR4 ;  /* 0x000000044d0b7c20 */ /* 0x008fe40008400000 */
[----:B------:R-:W3:Y:S02]  /*254c0*/  LDL.LU R77, [R1+0x1cc] ;  /* 0x0001cc00014d7983 */ /* 0x000ee40000300800 */
[----:B------:R-:W-:Y:S01]  /*254d0*/  @!P1 IMAD.X R13, R29, 0x1, R13, P4 ;  /* 0x000000011d0d9824 */ /* 0x000fe200020e060d */
[----:B------:R-:W-:-:S05]  /*254e0*/  F2FP.SATFINITE.E4M3.F32.PACK_AB_MERGE_C R11, RZ, R11, RZ ;  /* 0x0000000bff0b723e */ /* 0x000fca00048070ff */
[----:B------:R0:W-:Y:S01]  /*254f0*/  @!P1 STG.E.U8 desc[UR6][R12.64+0x31], R11 ;  /* 0x0000310b0c009986 */ /* 0x0001e2000c101106 */
[----:B------:R-:W-:Y:S02]  /*25500*/  ISETP.LT.OR P2, PT, R27, 0x5a, !P2 ;  /* 0x0000005a1b00780c */ /* 0x000fe40005741670 */
[----:B------:R-:W-:-:S11]  /*25510*/  LOP3.LUT R0, R0, 0xfffdffff, RZ, 0xc0, !PT ;  /* 0xfffdffff00007812 */ /* 0x000fd600078ec0ff */
[----:B0-----:R-:W0:Y:S01]  /*25520*/  @!P2 LDC.64 R12, c[0x0][0x5c0] ;  /* 0x00017000ff0cab82 */ /* 0x001e220000000a00 */
[----:B--2---:R-:W-:Y:S02]  /*25530*/  FMUL R11, R76, UR4 ;  /* 0x000000044c0b7c20 */ /* 0x004fe40008400000 */
[----:B------:R-:W2:Y:S01]  /*25540*/  LDL.LU R76, [R1+0x1d0] ;  /* 0x0001d000014c7983 */ /* 0x000ea20000300800 */
[----:B------:R-:W-:Y:S02]  /*25550*/  @P3 LOP3.LUT R0, R0, 0x20000, RZ, 0xfc, !PT ;  /* 0x0002000000003812 */ /* 0x000fe400078efcff */
[----:B------:R-:W-:Y:S02]  /*25560*/  LOP3.LUT R2, R2, 0xdfffffff, RZ, 0xc0, !PT ;  /* 0xdfffffff02027812 */ /* 0x000fe400078ec0ff */
[----:B------:R-:W-:Y:S02]  /*25570*/  LOP3.LUT P3, RZ, R14, 0x20000000, RZ, 0xc0, !PT ;  /* 0x200000000eff7812 */ /* 0x000fe4000786c0ff */
[----:B------:R-:W-:-:S02]  /*25580*/  @P5 LOP3.LUT R2, R2, 0x20000000, RZ, 0xfc, !PT ;  /* 0x2000000002025812 */ /* 0x000fc400078efcff */
[----:B------:R-:W-:Y:S02]  /*25590*/  ISETP.LT.OR P5, PT, R27, 0x61, !P3 ;  /* 0x000000611b00780c */ /* 0x000fe40005fa1670 */
[----:B0-----:R-:W-:-:S04]  /*255a0*/  @!P2 IADD3 R130, P1, P4, R10, R12, R9 ;  /* 0x0000000c0a82a210 */ /* 0x001fc80007c3e009 */
[----:B------:R-:W-:-:S07]  /*255b0*/  @!P2 IADD3.X R131, R29, R13, R8, P1, P4 ;  /* 0x0000000d1d83a210 */ /* 0x000fce0000fe8408 */
        /* <DEDUP_REMOVED lines=15> */
[----:B------:R-:W-:Y:S02]  /*256b0*/  ISETP.LT.OR P2, PT, R27, 0x31, !P3 ;  /* 0x000000311b00780c */ /* 0x000fe40005f41670 */
[----:B0-----:R-:W-:-:S04]  /*256c0*/  @!P5 IADD3 R154, P1, P4, R10, R12, R3 ;  /* 0x0000000c0a9ad210 */ /* 0x001fc80007c3e003 */
[----:B------:R-:W-:Y:S02]  /*256d0*/  @!P5 IADD3.X R155, R29, R13, R4, P1, P4 ;  /* 0x0000000d1d9bd210 */ /* 0x000fe40000fe8404 */
[----:B------:R-:W-:Y:S02]  /*256e0*/  ISETP.LT.OR P1, PT, R27, 0x39, !P6 ;  /* 0x000000391b00780c */ /* 0x000fe40007721670 */
[----:B------:R-:W-:-:S11]  /*256f0*/  F2FP.SATFINITE.E4M3.F32.PACK_AB_MERGE_C R11, RZ, R11, RZ ;  /* 0x0000000bff0b723e */ /* 0x000fd600048070ff */
[----:B------:R-:W0:Y:S01]  /*25700*/  @!P1 LDC.64 R12, c[0x0][0x5c0] ;  /* 0x00017000ff0c9b82 */ /* 0x000e220000000a00 */
[----:B------:R4:W-:Y:S01]  /*25710*/  @!P2 STG.E.U8 desc[UR6][R68.64+0x30], R11 ;  /* 0x0000300b4400a986 */ /* 0x0009e2000c101106 */
[----:B------:R-:W-:Y:S01]  /*25720*/  ISETP.LT.OR P2, PT, R27, 0x32, !P3 ;  /* 0x000000321b00780c */ /* 0x000fe20005f41670 */
[----:B----4-:R-:W-:Y:S02]  /*25730*/  FMUL R11, R78, UR4 ;  /* 0x000000044e0b7c20 */ /* 0x010fe40008400000 */
[----:B------:R-:W4:Y:S03]  /*25740*/  LDL.LU R78, [R1+0x1d4] ;  /* 0x0001d400014e7983 */ /* 0x000f260000300800 */
[----:B------:R-:W-:-:S07]  /*25750*/  F2FP.SATFINITE.E4M3.F32.PACK_AB_MERGE_C R11, RZ, R11, RZ ;  /* 0x0000000bff0b723e */ /* 0x000fce00048070ff */
[----:B------:R3:W-:Y:S01]  /*25760*/  @!P2 STG.E.U8 desc[UR6][R58.64+0x31], R11 ;  /* 0x0000310b3a00a986 */ /* 0x0007e2000c101106 */
[----:B0-----:R-:W-:-:S05]  /*25770*/  @!P1 IADD3 R12, P4, R10, R12, RZ ;  /* 0x0000000c0a0c9210 */ /* 0x001fca0007f9e0ff */
[----:B------:R-:W-:Y:S02]  /*25780*/  @!P1 IMAD.X R13, R29, 0x1, R13, P4 ;  /* 0x000000011d0d9824 */ /* 0x000fe400020e060d */
[----:B---3--:R-:W-:-:S05]  /*25790*/  FMUL R11, R77, UR4 ;  /* 0x000000044d0b7c20 */ /* 0x008fca0008400000 */
[----:B------:R-:W-:-:S05]  /*257a0*/  F2FP.SATFINITE.E4M3.F32.PACK_AB_MERGE_C R11, RZ, R11, RZ ;  /* 0x0000000bff0b723e */ /* 0x000fca00048070ff */
[----:B------:R2:W-:Y:S02]  /*257b0*/  @!P1 STG.E.U8 desc[UR6][R12.64+0x38], R11 ;  /* 0x0000380b0c009986 */ /* 0x0005e4000c101106 */
[----:B--2---:R-:W-:Y:S02]  /*257c0*/  FMUL R11, R76, UR4 ;  /* 0x000000044c0b7c20 */ /* 0x004fe40008400000 */
[----:B------:R-:W2:Y:S01]  /*257d0*/  LDL.LU R76, [R1+0x1d8] ;  /* 0x0001d800014c7983 */ /* 0x000ea20000300800 */
[----:B------:R-:W-:-:S03]  /*257e0*/  ISETP.LT.OR P1, PT, R27, 0x3a, !P6 ;  /* 0x0000003a1b00780c */ /* 0x000fc60007721670 */
[----:B------:R-:W3:Y:S10]  /*257f0*/  LDL.LU R77, [R1+0x1dc] ;  /* 0x0001dc00014d7983 */ /* 0x000ef40000300800 */
[----:B------:R-:W0:Y:S01]  /*25800*/  @!P1 LDC.64 R12, c[0x0][0x5c0] ;  /* 0x00017000ff0c9b82 */ /* 0x000e220000000a00 */
[----:B------:R-:W-:-:S02]  /*25810*/  F2FP.SATFINITE.E4M3.F32.PACK_AB_MERGE_C R11, RZ, R11, RZ ;  /* 0x0000000bff0b723e */ /* 0x000fc400048070ff */
[----:B------:R-:W-:Y:S02]  /*25820*/  LOP3.LUT P2, RZ, R0, 0x80000, RZ, 0xc0, !PT ;  /* 0x0008000000ff7812 */ /* 0x000fe4000784c0ff */
[----:B0-----:R-:W-:-:S05]  /*25830*/  @!P1 IADD3 R12, P4, R10, R12, RZ ;  /* 0x0000000c0a0c9210 */ /* 0x001fca0007f9e0ff */
[----:B------:R-:W-:-:S05]  /*25840*/  @!P1 IMAD.X R13, R29, 0x1, R13, P4 ;  /* 0x000000011d0d9824 */ /* 0x000fca00020e060d */
[----:B------:R4:W-:Y:S02]  /*25850*/  @!P1 STG.E.U8 desc[UR6][R12.64+0x39], R11 ;  /* 0x0000390b0c009986 */ /* 0x0009e4000c101106 */
[----:B----4-:R-:W-:Y:S02]  /*25860*/  FMUL R11, R78, UR4 ;  /* 0x000000044e0b7c20 */ /* 0x010fe40008400000 */
[----:B------:R-:W4:Y:S03]  /*25870*/  LDL.LU R78, [R1+0x1e0] ;  /* 0x0001e000014e7983 */ /* 0x000f260000300800 */
[----:B------:R-:W-:-:S05]  /*25880*/  F2FP.SATFINITE.E4M3.F32.PACK_AB_MERGE_C R11, RZ, R11, RZ ;  /* 0x0000000bff0b723e */ /* 0x000fca00048070ff */
[----:B------:R2:W-:Y:S02]  /*25890*/  @!P2 STG.E.U8 desc[UR6][R64.64+0x38], R11 ;  /* 0x0000380b4000a986 */ /* 0x0005e4000c101106 */
[----:B--2---:R-:W-:Y:S02]  /*258a0*/  FMUL R11, R76, UR4 ;  /* 0x000000044c0b7c20 */ /* 0x004fe40008400000 */
[----:B------:R-:W2:Y:S01]  /*258b0*/  LDL.LU R76, [R1+0x1e4] ;  /* 0x0001e400014c7983 */ /* 0x000ea20000300800 */
[----:B------:R-:W-:Y:S02]  /*258c0*/  LOP3.LUT R14, R14, 0xf7ffffff, RZ, 0xc0, !PT ;  /* 0xf7ffffff0e0e7812 */ /* 0x000fe400078ec0ff */
[----:B------:R-:W-:Y:S02]  /*258d0*/  ISETP.LT.OR P6, PT, R27, 0x6a, !P3 ;  /* 0x0000006a1b00780c */ /* 0x000fe40005fc1670 */
[----:B------:R-:W-:Y:S02]  /*258e0*/  @P3 LOP3.LUT R14, R14, 0x8000000, RZ, 0xfc, !PT ;  /* 0x080000000e0e3812 */ /* 0x000fe400078efcff */
[----:B------:R-:W-:-:S02]  /*258f0*/  LOP3.LUT P3, RZ, R0, 0x400, RZ, 0xc0, !PT ;  /* 0x0000040000ff7812 */ /* 0x000fc4000786c0ff */
[----:B------:R-:W-:-:S07]  /*25900*/  F2FP.SATFINITE.E4M3.F32.PACK_AB_MERGE_C R11, RZ, R11, RZ ;  /* 0x0000000bff0b723e */ /* 0x000fce00048070ff */
[----:B------:R-:W0:Y:S04]  /*25910*/  @!P6 LDC.64 R12, c[0x0][0x5c0] ;  /* 0x00017000ff0ceb82 */ /* 0x000e280000000a00 */
[----:B------:R3:W-:Y:S01]  /*25920*/  @!P3 STG.E.U8 desc[UR6][R62.64+0x39], R11 ;  /* 0x0000390b3e00b986 */ /* 0x0007e2000c101106 */
[----:B------:R-:W-:Y:S01]  /*25930*/  LOP3.LUT R5, R5, 0xffffdfff, RZ, 0xc0, !PT ;  /* 0xffffdfff05057812 */ /* 0x000fe200078ec0ff */
[----:B---3--:R-:W-:Y:S02]  /*25940*/  FMUL R11, R77, UR4 ;  /* 0x000000044d0b7c20 */ /* 0x008fe40008400000 */
[----:B------:R-:W3:Y:S01]  /*25950*/  LDL.LU R77, [R1+0x1e8] ;  /* 0x0001e800014d7983 */ /* 0x000ee20000300800 */
[----:B------:R-:W-:Y:S02]  /*25960*/  @P5 LOP3.LUT R5, R5, 0x2000, RZ, 0xfc, !PT ;  /* 0x0000200005055812 */ /* 0x000fe400078efcff */
[----:B------:R-:W-:-:S02]  /*25970*/  LOP3.LUT P5, RZ, R0, 0x10, RZ, 0xc0, !PT ;  /* 0x0000001000ff7812 */ /* 0x000fc400078ac0ff */
[----:B------:R-:W-:Y:S02]  /*25980*/  LOP3.LUT R5, R5, 0xffffefff, RZ, 0xc0, !PT ;  /* 0xffffefff05057812 */ /* 0x000fe400078ec0ff */
[----:B0-----:R-:W-:Y:S02]  /*25990*/  @!P6 IADD3 R142, P1, P4, R10, R12, R3 ;  /* 0x0000000c0a8ee210 */ /* 0x001fe40007c3e003 */
[----:B------:R-:W-:Y:S02]  /*259a0*/  F2FP.SATFINITE.E4M3.F32.PACK_AB_MERGE_C R11, RZ, R11, RZ ;  /* 0x0000000bff0b723e */ /* 0x000fe400048070ff */
[----:B------:R-:W-:Y:S02]  /*259b0*/  @P6 LOP3.LUT R5, R5, 0x1000, RZ, 0xfc, !PT ;  /* 0x0000100005056812 */ /* 0x000fe400078efcff */
[----:B------:R-:W-:Y:S02]  /*259c0*/  @!P6 IADD3.X R143, R29, R13, R4, P1, P4 ;  /* 0x0000000d1d8fe210 */ /* 0x000fe40000fe8404 */
[----:B------:R-:W-:Y:S01]  /*259d0*/  ISETP.LT.OR P6, PT, R27, 0x61, !P0 ;  /* 0x000000611b00780c */ /* 0x000fe200047c1670 */
[----:B------:R4:W-:-:S12]  /*259e0*/  @!P5 STG.E.U8 desc[UR6][R60.64+0x30], R11 ;  /* 0x0000300b3c00d986 */ /* 0x0009d8000c101106 */
[----:B------:R-:W0:Y:S01]  /*259f0*/  @!P6 LDC.64 R12, c[0x0][0x5c0] ;  /* 0x00017000ff0ceb82 */ /* 0x000e220000000a00 */
[C---:B------:R-:W-:Y:S02]  /*25a00*/  ISETP.LT.OR P2, PT, R27.reuse, 0x62, !P0 ;  /* 0x000000621b00780c */ /* 0x040fe40004741670 */
[----:B------:R-:W-:Y:S02]  /*25a10*/  ISETP.LT.OR P3, PT, R27, 0x69, !P0 ;  /* 0x000000691b00780c */ /* 0x000fe40004761670 */
[----:B0-----:R-:W-:-:S04]  /*25a20*/  @!P6 IADD3 R132, P1, P4, R10, R12, R7 ;  /* 0x0000000c0a84e210 */ /* 0x001fc80007c3e007 */
[----:B------:R-:W-:-:S05]  /*25a30*/  @!P6 IADD3.X R133, R29, R13, R6, P1, P4 ;  /* 0x0000000d1d85e210 */ /* 0x000fca0000fe8406 */
[----:B------:R-:W0:Y:S01]  /*25a40*/  @!P2 LDC.64 R12, c[0x0][0x5c0] ;  /* 0x00017000ff0cab82 */ /* 0x000e220000000a00 */
[----:B----4-:R-:W-:Y:S02]  /*25a50*/  FMUL R11, R78, UR4 ;  /* 0x000000044e0b7c20 */ /* 0x010fe40008400000 */
[----:B------:R-:W4:Y:S01]  /*25a60*/  LDL.LU R78, [R1+0x1ec] ;  /* 0x0001ec00014e7983 */ /* 0x000f220000300800 */
[----:B0-----:R-:W-:-:S04]  /*25a70*/  @!P2 IADD3 R126, P1, P4, R10, R12, R7 ;  /* 0x0000000c0a7ea210 */ /* 0x001fc80007c3e007 */
[----:B------:R-:W-:Y:S02]  /*25a80*/  @!P2 IADD3.X R127, R29, R13, R6, P1, P4 ;  /* 0x0000000d1d7fa210 */ /* 0x000fe40000fe8406 */
[----:B------:R-:W0:Y:S01]  /*25a90*/  @!P3 LDC.64 R12, c[0x0][0x5c0] ;  /* 0x00017000ff0cbb82 */ /* 0x000e220000000a00 */
[----:B------:R-:W-:-:S04]  /*25aa0*/  LOP3.LUT R5, R5, 0xffff7fff, RZ, 0xc0, !PT ;  /* 0xffff7fff05057812 */ /* 0x000fc800078ec0ff */
[----:B------:R-:W-:-:S04]  /*25ab0*/  @P6 LOP3.LUT R5, R5, 0x8000, RZ, 0xfc, !PT ;  /* 0x0000800005056812 */ /* 0x000fc800078efcff */
[----:B------:R-:W-:-:S04]  /*25ac0*/  LOP3.LUT R5, R5, 0xffffbfff, RZ, 0xc0, !PT ;  /* 0xffffbfff05057812 */ /* 0x000fc800078ec0ff */
[----:B------:R-:W-:-:S04]  /*25ad0*/  @P2 LOP3.LUT R5, R5, 0x4000, RZ, 0xfc, !PT ;  /* 0x0000400005052812 */ /* 0x000fc800078efcff */
[----:B------:R-:W-:Y:S02]  /*25ae0*/  LOP3.LUT R5, R5, 0xffefffff, RZ, 0xc0, !PT ;  /* 0xffefffff05057812 */ /* 0x000fe400078ec0ff */
[----:B0-----:R-:W-:Y:S02]  /*25af0*/  @!P3 IADD3 R140, P1, P4, R10, R12, R7 ;  /* 0x0000000c0a8cb210 */ /* 0x001fe40007c3e007 */
[----:B------:R-:W-:Y:S02]  /*25b00*/  @P3 LOP3.LUT R5, R5, 0x100000, RZ, 0xfc, !PT ;  /* 0x0010000005053812 */ /* 0x000fe400078efcff */
[----:B------:R-:W-:Y:S02]  /*25b10*/  @!P3 IADD3.X R141, R29, R13, R6, P1, P4 ;  /* 0x0000000d1d8db210 */ /* 0x000fe40000fe8406 */
[----:B------:R-:W-:-:S13]  /*25b20*/  ISETP.LT.OR P3, PT, R27, 0x6a, !P0 ;  /* 0x0000006a1b00780c */ /* 0x000fda0004761670 */
[----:B------:R-:W0:Y:S01]  /*25b30*/  @!P3 LDC.64 R12, c[0x0][0x5c0] ;  /* 0x00017000ff0cbb82 */ /* 0x000e220000000a00 */
[----:B--2---:R-:W-:Y:S02]  /*25b40*/  FMUL R16, R76, UR4 ;  /* 0x000000044c107c20 */ /* 0x004fe40008400000 */
[----:B------:R-:W2:Y:S01]  /*25b50*/  LDL.LU R76, [R1+0x1f0] ;  /* 0x0001f000014c7983 */ /* 0x000ea20000300800 */
[----:B------:R-:W-:Y:S02]  /*25b60*/  LOP3.LUT R5, R5, 0xffdfffff, RZ, 0xc0, !PT ;  /* 0xffdfffff05057812 */ /* 0x000fe400078ec0ff */
[----:B0-----:R-:W-:Y:S02]  /*25b70*/  @!P3 IADD3 R146, P1, P4, R10, R12, R7 ;  /* 0x0000000c0a92b210 */ /* 0x001fe40007c3e007 */
[C---:B------:R-:W-:Y:S02]  /*25b80*/  LOP3.LUT P2, RZ, R14.reuse, 0x10000000, RZ, 0xc0, !PT ;  /* 0x100000000eff7812 */ /* 0x040fe4000784c0ff */
[----:B------:R-:W-:-:S02]  /*25b90*/  LOP3.LUT R14, R14, 0xfbffffff, RZ, 0xc0, !PT ;  /* 0xfbffffff0e0e7812 */ /* 0x000fc400078ec0ff */
[----:B------:R-:W-:Y:S02]  /*25ba0*/  @P3 LOP3.LUT R5, R5, 0x200000, RZ, 0xfc, !PT ;  /* 0x0020000005053812 */ /* 0x000fe400078efcff */
[----:B------:R-:W-:Y:S02]  /*25bb0*/  @!P3 IADD3.X R147, R29, R13, R6, P1, P4 ;  /* 0x0000000d1d93b210 */ /* 0x000fe40000fe8406 */
[----:B------:R-:W-:Y:S02]  /*25bc0*/  ISETP.GE.AND P3, PT, R26, 0x101, PT ;  /* 0x000001011a00780c */ /* 0x000fe40003f66270 */
[----:B------:R-:W-:Y:S02]  /*25bd0*/  @P0 LOP3.LUT R14, R14, 0x4000000, RZ, 0xfc, !PT ;  /* 0x040000000e0e0812 */ /* 0x000fe400078efcff */
[----:B------:R-:W-:-:S13]  /*25be0*/  ISETP.LT.OR P0, PT, R27, 0x61, !P3 ;  /* 0x000000611b00780c */ /* 0x000fda0005f01670 */
[----:B------:R-:W0:Y:S02]  /*25bf0*/  @!P0 LDC.64 R12, c[0x0][0x5c0] ;  /* 0x00017000ff0c8b82 */ /* 0x000e240000000a00 */
[----:B0-----:R-:W-:-:S04]  /*25c00*/  @!P0 IADD3 R162, P1, P4, R10, R12, R9 ;  /* 0x0000000c0aa28210 */ /* 0x001fc80007c3e009 */
[----:B------:R-:W-:Y:S02]  /*25c10*/  @!P0 IADD3.X R163, R29, R13, R8, P1, P4 ;  /* 0x0000000d1da38210 */ /* 0x000fe40000fe8408 */
[----:B------:R-:W-:Y:S02]  /*25c20*/  ISETP.LT.OR P4, PT, R27, 0x31, !P2 ;  /* 0x000000311b00780c */ /* 0x000fe40005781670 */
[----:B------:R-:W-:-:S11]  /*25c30*/  LOP3.LUT P6, RZ, R0, 0x4, RZ, 0xc0, !PT ;  /* 0x0000000400ff7812 */ /* 0x000fd600078cc0ff */
[----:B------:R-:W0:Y:S01]  /*25c40*/  @!P4 LDC.64 R12, c[0x0][0x5c0] ;  /* 0x00017000ff0ccb82 */ /* 0x000e220000000a00 */
[----:B------:R-:W-:Y:S02]  /*25c50*/  F2FP.SATFINITE.E4M3.F32.PACK_AB_MERGE_C R11, RZ, R11, RZ ;  /* 0x0000000bff0b723e */ /* 0x000fe400048070ff */
[----:B------:R-:W-:-:S03]  /*25c60*/  @!P4 IADD3 R15, P1, P5, R3, R10, R7 ;  /* 0x0000000a030fc210 */ /* 0x000fc60007d3e007 */
[----:B------:R1:W-:Y:S02]  /*25c70*/  @!P6 STG.E.U8 desc[UR6][R22.64+0x31], R11 ;  /* 0x0000310b1600e986 */ /* 0x0003e4000c101106 */
[----:B-1----:R-:W-:Y:S02]  /*25c80*/  @!P4 IADD3.X R11, R4, R29, R6, P1, P5 ;  /* 0x0000001d040bc210 */ /* 0x002fe40000fea406 */
[----:B0-----:R-:W-:-:S05]  /*25c90*/  @!P4 IADD3 R12, P1, R15, R12, RZ ;  /* 0x0000000c0f0cc210 */ /* 0x001fca0007f3e0ff */
[----:B------:R-:W-:Y:S01]  /*25ca0*/  @!P4 IMAD.X R13, R11, 0x1, R13, P1 ;  /* 0x000000010b0dc824 */ /* 0x000fe200008e060d */
[----:B------:R-:W-:Y:S02]  /*25cb0*/  ISETP.LT.OR P1, PT, R27, 0x32, !P2 ;  /* 0x000000321b00780c */ /* 0x000fe40005721670 */
[----:B------:R-:W-:-:S05]  /*25cc0*/  F2FP.SATFINITE.E4M3.F32.PACK_AB_MERGE_C R16, RZ, R16, RZ ;  /* 0x00000010ff10723e */ /* 0x000fca00048070ff */
[----:B------:R0:W-:Y:S06]  /*25cd0*/  @!P4 STG.E.U8 desc[UR6][R12.64+0x30], R16 ;  /* 0x000030100c00c986 */ /* 0x0001ec000c101106 */
[----:B0-----:R-:W0:Y:S01]  /*25ce0*/  @!P1 LDC.64 R16, c[0x0][0x5c0] ;  /* 0x00017000ff109b82 */ /* 0x001e220000000a00 */
[----:B------:R-:W-:Y:S02]  /*25cf0*/  ISETP.LT.OR P3, PT, R27, 0x62, !P3 ;  /* 0x000000621b00780c */ /* 0x000fe40005f61670 */
[----:B------:R-:W-:-:S04]  /*25d00*/  @!P1 IADD3 R15, P5, P6, R3, R10, R7 ;  /* 0x0000000a030f9210 */ /* 0x000fc80007ebe007 */
[----:B------:R-:W-:-:S07]  /*25d10*/  @!P1 IADD3.X R11, R4, R29, R6, P5, P6 ;  /* 0x0000001d040b9210 */ /* 0x000fce0002fec406 */
[----:B------:R-:W1:Y:S01]  /*25d20*/  @!P3 LDC.64 R12, c[0x0][0x5c0] ;  /* 0x00017000ff0cbb82 */ /* 0x000e620000000a00 */
[----:B0-----:R-:W-:-:S05]  /*25d30*/  @!P1 IADD3 R16, P4, R15, R16, RZ ;  /* 0x000000100f109210 */ /* 0x001fca0007f9e0ff */
[----:B------:R-:W-:Y:S02]  /*25d40*/  @!P1 IMAD.X R17, R11, 0x1, R17, P4 ;  /* 0x000000010b119824 */ /* 0x000fe400020e0611 */
[----:B---3--:R-:W-:Y:S02]  /*25d50*/  FMUL R11, R77, UR4 ;  /* 0x000000044d0b7c20 */ /* 0x008fe40008400000 */
[----:B------:R-:W3:Y:S03]  /*25d60*/  LDL.LU R77, [R1+0x1f4] ;  /* 0x0001f400014d7983 */ /* 0x000ee60000300800 */
[----:B------:R-:W-:Y:S02]  /*25d70*/  F2FP.SATFINITE.E4M3.F32.PACK_AB_MERGE_C R11, RZ, R11, RZ ;  /* 0x0000000bff0b723e */ /* 0x000fe400048070ff */
[----:B-1----:R-:W-:-:S04]  /*25d80*/  @!P3 IADD3 R148, P5, P6, R10, R12, R9 ;  /* 0x0000000c0a94b210 */ /* 0x002fc80007ebe009 */
[----:B------:R-:W-:Y:S02]  /*25d90*/  @!P3 IADD3.X R149, R29, R13, R8, P5, P6 ;  /* 0x0000000d1d95b210 */ /* 0x000fe40002fec408 */
[----:B------:R-:W-:Y:S01]  /*25da0*/  LOP3.LUT P6, RZ, R0, 0x800000, RZ, 0xc0, !PT ;  /* 0x0080000000ff7812 */ /* 0x000fe200078cc0ff */
[----:B------:R4:W-:Y:S02]  /*25db0*/  @!P1 STG.E.U8 desc[UR6][R16.64+0x31], R11 ;  /* 0x0000310b10009986 */ /* 0x0009e4000c101106 */
[----:B----4-:R-:W-:-:S05]  /*25dc0*/  FMUL R11, R78, UR4 ;  /* 0x000000044e0b7c20 */ /* 0x010fca0008400000 */
[----:B------:R-:W-:-:S05]  /*25dd0*/  F2FP.SATFINITE.E4M3.F32.PACK_AB_MERGE_C R11, RZ, R11, RZ ;  /* 0x0000000bff0b723e */ /* 0x000fca00048070ff */
[----:B------:R2:W-:Y:S01]  /*25de0*/  @!P6 STG.E.U8 desc[UR6][R46.64+0x38], R11 ;  /* 0x0000380b2e00e986 */ /* 0x0005e2000c101106 */
[----:B------:R-:W-:-:S04]  /*25df0*/  LOP3.LUT R5, R5, 0xefffffff, RZ, 0xc0, !PT ;  /* 0xefffffff05057812 */ /* 0x000fc800078ec0ff */
[----:B------:R-:W-:Y:S02]  /*25e00*/  @P0 LOP3.LUT R5, R5, 0x10000000, RZ, 0xfc, !PT ;  /* 0x1000000005050812 */ /* 0x000fe400078efcff */
[----:B------:R-:W-:Y:S02]  /*25e10*/  ISETP.GE.AND P5, PT, R26, 0x101, PT ;  /* 0x000001011a00780c */ /* 0x000fe40003fa6270 */
[----:B------:R-:W-:Y:S01]  /*25e20*/  LOP3.LUT R5, R5, 0xfbffffff, RZ, 0xc0, !PT ;  /* 0xfbffffff05057812 */ /* 0x000fe200078ec0ff */
[----:B--2---:R-:W-:Y:S02]  /*25e30*/  FMUL R11, R76, UR4 ;  /* 0x000000044c0b7c20 */ /* 0x004fe40008400000 */
[----:B------:R-:W2:Y:S01]  /*25e40*/  LDL.LU R76, [R1+0x1f8] ;  /* 0x0001f800014c7983 */ /* 0x000ea20000300800 */
[----:B------:R-:W-:Y:S02]  /*25e50*/  @P3 LOP3.LUT R5, R5, 0x4000000, RZ, 0xfc, !PT ;  /* 0x0400000005053812 */ /* 0x000fe400078efcff */
[----:B------:R-:W-:Y:S01]  /*25e60*/  ISETP.LT.OR P3, PT, R27, 0x69, !P5 ;  /* 0x000000691b00780c */ /* 0x000fe20006f61670 */
[----:B------:R-:W4:-:S12]  /*25e70*/  LDL.LU R78, [R1+0x1fc] ;  /* 0x0001fc00014e7983 */ /* 0x000f180000300800 */
[----:B------:R-:W0:Y:S01]  /*25e80*/  @!P3 LDC.64 R12, c[0x0][0x5c0] ;  /* 0x00017000ff0cbb82 */ /* 0x000e220000000a00 */
[----:B------:R-:W-:Y:S02]  /*25e90*/  ISETP.LT.OR P5, PT, R27, 0x6a, !P5 ;  /* 0x0000006a1b00780c */ /* 0x000fe40006fa1670 */
[----:B------:R-:W-:Y:S02]  /*25ea0*/  LOP3.LUT R5, R5, 0xdfffffff, RZ, 0xc0, !PT ;  /* 0xdfffffff05057812 */ /* 0x000fe400078ec0ff */
[----:B0-----:R-:W-:-:S04]  /*25eb0*/  @!P3 IADD3 R160, P1, P4, R10, R12, R9 ;  /* 0x0000000c0aa0b210 */ /* 0x001fc80007c3e009 */
[----:B------:R-:W-:-:S05]  /*25ec0*/  @!P3 IADD3.X R161, R29, R13, R8, P1, P4 ;  /* 0x0000000d1da1b210 */ /* 0x000fca0000fe8408 */
[----:B------:R-:W0:Y:S01]  /*25ed0*/  @!P5 LDC.64 R12, c[0x0][0x5c0] ;  /* 0x00017000ff0cdb82 */ /* 0x000e220000000a00 */
[----:B------:R-:W-:Y:S02]  /*25ee0*/  @P3 LOP3.LUT R5, R5, 0x20000000, RZ, 0xfc, !PT ;  /* 0x2000000005053812 */ /* 0x000fe400078efcff */
[----:B------:R-:W-:Y:S02]  /*25ef0*/  LOP3.LUT P3, RZ, R14, 0x8000000, RZ, 0xc0, !PT ;  /* 0x080000000eff7812 */ /* 0x000fe4000786c0ff */
        /* <DEDUP_REMOVED lines=8> */
[----:B------:R-:W-:Y:S02]  /*25f80*/  ISETP.LT.OR P4, PT, R27, 0x39, !P2 ;  /* 0x000000391b00780c */ /* 0x000fe40005781670 */
[----:B------:R-:W-:-:S11]  /*25f90*/  LOP3.LUT P0, RZ, R0, 0x400000, RZ, 0xc0, !PT ;  /* 0x0040000000ff7812 */ /* 0x000fd6000780c0ff */
[----:B------:R-:W0:Y:S01]  /*25fa0*/  @!P4 LDC.64 R12, c[0x0][0x5c0] ;  /* 0x00017000ff0ccb82 */ /* 0x000e220000000a00 */
[----:B------:R-:W-:Y:S02]  /*25fb0*/  LOP3.LUT R5, R5, 0xbfffffff, RZ, 0xc0, !PT ;  /* 0xbfffffff05057812 */ /* 0x000fe400078ec0ff */
[----:B------:R-:W-:Y:S02]  /*25fc0*/  F2FP.SATFINITE.E4M3.F32.PACK_AB_MERGE_C R11, RZ, R11, RZ ;  /* 0x0000000bff0b723e */ /* 0x000fe400048070ff */
[----:B------:R-:W-:Y:S02]  /*25fd0*/  @P5 LOP3.LUT R5, R5, 0x40000000, RZ, 0xfc, !PT ;  /* 0x4000000005055812 */ /* 0x000fe400078efcff */
[----:B------:R-:W-:Y:S01]  /*25fe0*/  @!P4 IADD3 R15, P1, P5, R3, R10, R7 ;  /* 0x0000000a030fc210 */ /* 0x000fe20007d3e007 */
[----:B------:R1:W-:Y:S03]  /*25ff0*/  @!P0 STG.E.U8 desc[UR6][R34.64+0x39], R11 ;  /* 0x0000390b22008986 */ /* 0x0003e6000c101106 */
[----:B-1----:R-:W-:-:S02]  /*26000*/  @!P4 IADD3.X R11, R4, R29, R6, P1, P5 ;  /* 0x0000001d040bc210 */ /* 0x002fc40000fea406 */
[----:B0-----:R-:W-:Y:S01]  /*26010*/  @!P4 IADD3 R12, P1, R15, R12, RZ ;  /* 0x0000000c0f0cc210 */ /* 0x001fe20007f3e0ff */
[----:B---3--:R-:W-:Y:S02]  /*26020*/  FMUL R16, R77, UR4 ;  /* 0x000000044d107c20 */ /* 0x008fe40008400000 */
[----:B------:R-:W3:Y:S02]  /*26030*/  LDL.LU R77, [R1+0x200] ;  /* 0x00020000014d7983 */ /* 0x000ee40000300800 */
[----:B------:R-:W-:Y:S01]  /*26040*/  @!P4 IMAD.X R13, R11, 0x1, R13, P1 ;  /* 0x000000010b0dc824 */ /* 0x000fe200008e060d */
[----:B------:R-:W-:Y:S02]  /*26050*/  ISETP.LT.OR P1, PT, R27, 0x3a, !P2 ;  /* 0x0000003a1b00780c */ /* 0x000fe40005721670 */
[----:B------:R-:W-:-:S05]  /*26060*/  F2FP.SATFINITE.E4M3.F32.PACK_AB_MERGE_C R16, RZ, R16, RZ ;  /* 0x00000010ff10723e */ /* 0x000fca00048070ff */
[----:B------:R0:W-:Y:S06]  /*26070*/  @!P4 STG.E.U8 desc[UR6][R12.64+0x38], R16 ;  /* 0x000038100c00c986 */ /* 0x0001ec000c101106 */
[----:B0-----:R-:W0:Y:S01]  /*26080*/  @!P1 LDC.64 R16, c[0x0][0x5c0] ;  /* 0x00017000ff109b82 */ /* 0x001e220000000a00 */
[----:B------:R-:W-:-:S04]  /*26090*/  @!P1 IADD3 R15, P5, P6, R3, R10, R7 ;  /* 0x0000000a030f9210 */ /* 0x000fc80007ebe007 */
[----:B------:R-:W-:Y:S02]  /*260a0*/  @!P1 IADD3.X R11, R4, R29, R6, P5, P6 ;  /* 0x0000001d040b9210 */ /* 0x000fe40002fec406 */
[----:B0-----:R-:W-:-:S05]  /*260b0*/  @!P1 IADD3 R16, P4, R15, R16, RZ ;  /* 0x000000100f109210 */ /* 0x001fca0007f9e0ff */
[----:B------:R-:W-:Y:S02]  /*260c0*/  @!P1 IMAD.X R17, R11, 0x1, R17, P4 ;  /* 0x000000010b119824 */ /* 0x000fe400020e0611 */
[----:B--2---:R-:W-:Y:S02]  /*260d0*/  FMUL R11, R76, UR4 ;  /* 0x000000044c0b7c20 */ /* 0x004fe40008400000 */
[----:B------:R-:W2:Y:S03]  /*260e0*/  LDL.LU R76, [R1+0x204] ;  /* 0x00020400014c7983 */ /* 0x000ea60000300800 */
[----:B------:R-:W-:-:S05]  /*260f0*/  F2FP.SATFINITE.E4M3.F32.PACK_AB_MERGE_C R11, RZ, R11, RZ ;  /* 0x0000000bff0b723e */ /* 0x000fca00048070ff */
[----:B------:R4:W-:Y:S02]  /*26100*/  @!P1 STG.E.U8 desc[UR6][R16.64+0x39], R11 ;  /* 0x0000390b10009986 */ /* 0x0009e4000c101106 */
[----:B----4-:R-:W-:Y:S02]  /*26110*/  FMUL R11, R78, UR4 ;  /* 0x000000044e0b7c20 */ /* 0x010fe40008400000 */
[----:B------:R-:W4:Y:S01]  /*26120*/  LDL.LU R78, [R1+0x208] ;  /* 0x00020800014e7983 */ /* 0x000f220000300800 */
[----:B------:R-:W-:-:S13]  /*26130*/  ISETP.LT.OR P0, PT, R27, 0x72, !P3 ;  /* 0x000000721b00780c */ /* 0x000fda0005f01670 */
[----:B------:R-:W0:Y:S02]  /*26140*/  @!P0 LDC.64 R12, c[0x0][0x5c0] ;  /* 0x00017000ff0c8b82 */ /* 0x000e240000000a00 */
[----:B0-----:R-:W-:-:S04]  /*26150*/  @!P0 IADD3 R138, P5, P6, R10, R12, R3 ;  /* 0x0000000c0a8a8210 */ /* 0x001fc80007ebe003 */
[----:B------:R-:W-:Y:S02]  /*26160*/  @!P0 IADD3.X R139, R29, R13, R4, P5, P6 ;  /* 0x0000000d1d8b8210 */ /* 0x000fe40002fec404 */
[----:B------:R-:W-:-:S13]  /*26170*/  ISETP.LT.OR P5, PT, R27, 0x79, !P3 ;  /* 0x000000791b00780c */ /* 0x000fda0005fa1670 */
[----:B------:R-:W0:Y:S01]  /*26180*/  @!P5 LDC.64 R12, c[0x0][0x5c0] ;  /* 0x00017000ff0cdb82 */ /* 0x000e220000000a00 */
[----:B------:R-:W-:-:S04]  /*26190*/  LOP3.LUT R5, R5, 0xfdffffff, RZ, 0xc0, !PT ;  /* 0xfdffffff05057812 */ /* 0x000fc800078ec0ff */
[----:B------:R-:W-:-:S04]  /*261a0*/  @P0 LOP3.LUT R5, R5, 0x2000000, RZ, 0xfc, !PT ;  /* 0x0200000005050812 */ /* 0x000fc800078efcff */
[----:B------:R-:W-:-:S04]  /*261b0*/  LOP3.LUT R5, R5, 0xfeffffff, RZ, 0xc0, !PT ;  /* 0xfeffffff05057812 */ /* 0x000fc800078ec0ff */
        /* <DEDUP_REMOVED lines=14> */
[----:B--2---:R-:W-:Y:S02]  /*262a0*/  FMUL R16, R76, UR4 ;  /* 0x000000044c107c20 */ /* 0x004fe40008400000 */
[----:B------:R-:W2:Y:S01]  /*262b0*/  LDL.LU R76, [R1+0x20c] ;  /* 0x00020c00014c7983 */ /* 0x000ea20000300800 */
[----:B------:R-:W-:-:S04]  /*262c0*/  LOP3.LUT R5, R5, 0xff7fffff, RZ, 0xc0, !PT ;  /* 0xff7fffff05057812 */ /* 0x000fc800078ec0ff */
[----:B------:R-:W-:Y:S02]  /*262d0*/  @P5 LOP3.LUT R5, R5, 0x800000, RZ, 0xfc, !PT ;  /* 0x0080000005055812 */ /* 0x000fe400078efcff */
[----:B0-----:R-:W-:Y:S02]  /*262e0*/  @!P3 IADD3 R106, P1, P4, R10, R12, R7 ;  /* 0x0000000c0a6ab210 */ /* 0x001fe40007c3e007 */
[----:B------:R-:W-:Y:S02]  /*262f0*/  LOP3.LUT R5, R5, 0xffbfffff, RZ, 0xc0, !PT ;  /* 0xffbfffff05057812 */ /* 0x000fe400078ec0ff */
[----:B------:R-:W-:Y:S02]  /*26300*/  @!P3 IADD3.X R107, R29, R13, R6, P1, P4 ;  /* 0x0000000d1d6bb210 */ /* 0x000fe40000fe8406 */
[----:B------:R-:W-:Y:S02]  /*26310*/  @P3 LOP3.LUT R5, R5, 0x400000, RZ, 0xfc, !PT ;  /* 0x0040000005053812 */ /* 0x000fe400078efcff */
[----:B------:R-:W-:-:S04]  /*26320*/  ISETP.GE.AND P3, PT, R26, 0x109, PT ;  /* 0x000001091a00780c */ /* 0x000fc80003f66270 */
[----:B------:R-:W-:Y:S02]  /*26330*/  ISETP.LT.OR P4, PT, R27, 0x31, !P3 ;  /* 0x000000311b00780c */ /* 0x000fe40005f81670 */
[----:B------:R-:W-:Y:S02]  /*26340*/  LOP3.LUT P6, RZ, R0, 0x1000000, RZ, 0xc0, !PT ;  /* 0x0100000000ff7812 */ /* 0x000fe400078cc0ff */
[----:B------:R-:W-:-:S09]  /*26350*/  F2FP.SATFINITE.E4M3.F32.PACK_AB_MERGE_C R11, RZ, R11, RZ ;  /* 0x0000000bff0b723e */ /* 0x000fd200048070ff */
[----:B------:R-:W0:Y:S01]  /*26360*/  @!P4 LDC.64 R12, c[0x0][0x5c0] ;  /* 0x00017000ff0ccb82 */ /* 0x000e220000000a00 */
[----:B------:R-:W-:Y:S01]  /*26370*/  LOP3.LUT P2, RZ, R0, 0x1, RZ, 0xc0, !PT ;  /* 0x0000000100ff7812 */ /* 0x000fe2000784c0ff */
[----:B------:R3:W-:Y:S01]  /*26380*/  @!P6 STG.E.U8 desc[UR6][R66.64+0x30], R11 ;  /* 0x0000300b4200e986 */ /* 0x0007e2000c101106 */
[----:B------:R-:W-:Y:S01]  /*26390*/  @!P4 IADD3 R15, P1, P5, R3, R10, R9 ;  /* 0x0000000a030fc210 */ /* 0x000fe20007d3e009 */
[----:B---3--:R-:W-:Y:S01]  /*263a0*/  FMUL R11, R77, UR4 ;  /* 0x000000044d0b7c20 */ /* 0x008fe20008400000 */
[----:B------:R-:W-:Y:S01]  /*263b0*/  F2FP.SATFINITE.E4M3.F32.PACK_AB_MERGE_C R16, RZ, R16, RZ ;  /* 0x00000010ff10723e */ /* 0x000fe200048070ff */
[----:B------:R-:W3:Y:S03]  /*263c0*/  LDL.LU R77, [R1+0x210] ;  /* 0x00021000014d7983 */ /* 0x000ee60000300800 */
[----:B------:R-:W-:-:S05]  /*263d0*/  F2FP.SATFINITE.E4M3.F32.PACK_AB_MERGE_C R11, RZ, R11, RZ ;  /* 0x0000000bff0b723e */ /* 0x000fca00048070ff */
[----:B------:R1:W-:Y:S02]  /*263e0*/  @!P2 STG.E.U8 desc[UR6][R30.64+0x31], R11 ;  /* 0x0000310b1e00a986 */ /* 0x0003e4000c101106 */
[----:B-1----:R-:W-:Y:S02]  /*263f0*/  @!P4 IADD3.X R11, R4, R29, R8, P1, P5 ;  /* 0x0000001d040bc210 */ /* 0x002fe40000fea408 */
[----:B0-----:R-:W-:-:S05]  /*26400*/  @!P4 IADD3 R12, P1, R15, R12, RZ ;  /* 0x0000000c0f0cc210 */ /* 0x001fca0007f3e0ff */
[----:B------:R-:W-:Y:S01]  /*26410*/  @!P4 IMAD.X R13, R11, 0x1, R13, P1 ;  /* 0x000000010b0dc824 */ /* 0x000fe200008e060d */
[----:B------:R-:W-:-:S04]  /*26420*/  ISETP.LT.OR P1, PT, R27, 0x32, !P3 ;  /* 0x000000321b00780c */ /* 0x000fc80005f21670 */
[----:B------:R0:W-:Y:S09]  /*26430*/  @!P4 STG.E.U8 desc[UR6][R12.64+0x30], R16 ;  /* 0x000030100c00c986 */ /* 0x0001f2000c101106 */
[----:B0-----:R-:W0:Y:S01]  /*26440*/  @!P1 LDC.64 R16, c[0x0][0x5c0] ;  /* 0x00017000ff109b82 */ /* 0x001e220000000a00 */
        /* <DEDUP_REMOVED lines=16> */
[----:B--2---:R-:W-:Y:S02]  /*26550*/  FMUL R11, R76, UR4 ;  /* 0x000000044c0b7c20 */ /* 0x004fe40008400000 */
[----:B------:R-:W2:Y:S01]  /*26560*/  LDL.LU R76, [R1+0x218] ;  /* 0x00021800014c7983 */ /* 0x000ea20000300800 */
[----:B------:R-:W-:Y:S02]  /*26570*/  LOP3.LUT R5, R5, 0xfffbffff, RZ, 0xc0, !PT ;  /* 0xfffbffff05057812 */ /* 0x000fe400078ec0ff */
[----:B0-----:R-:W-:Y:S02]  /*26580*/  @!P2 IADD3 R100, P1, P4, R10, R12, R7 ;  /* 0x0000000c0a64a210 */ /* 0x001fe40007c3e007 */
[----:B------:R-:W-:Y:S02]  /*26590*/  @P2 LOP3.LUT R5, R5, 0x40000, RZ, 0xfc, !PT ;  /* 0x0004000005052812 */ /* 0x000fe400078efcff */
[----:B------:R-:W-:-:S02]  /*265a0*/  @!P2 IADD3.X R101, R29, R13, R6, P1, P4 ;  /* 0x0000000d1d65a210 */ /* 0x000fc40000fe8406 */
        /* <DEDUP_REMOVED lines=14> */
[----:B------:R-:W-:Y:S02]  /*26690*/  ISETP.LT.OR P4, PT, R27, 0x39, !P3 ;  /* 0x000000391b00780c */ /* 0x000fe40005f81670 */
[----:B------:R-:W-:-:S11]  /*266a0*/  LOP3.LUT P6, RZ, R0, 0x800, RZ, 0xc0, !PT ;  /* 0x0000080000ff7812 */ /* 0x000fd600078cc0ff */
[----:B------:R-:W0:Y:S01]  /*266b0*/  @!P4 LDC.64 R12, c[0x0][0x5c0] ;  /* 0x00017000ff0ccb82 */ /* 0x000e220000000a00 */
[----:B---3--:R-:W-:Y:S01]  /*266c0*/  FMUL R11, R77, UR4 ;  /* 0x000000044d0b7c20 */ /* 0x008fe20008400000 */
[----:B------:R-:W-:Y:S01]  /*266d0*/  LOP3.LUT R5, R5, 0xfffeffff, RZ, 0xc0, !PT ;  /* 0xfffeffff05057812 */ /* 0x000fe200078ec0ff */
[----:B------:R-:W3:Y:S03]  /*266e0*/  LDL.LU R77, [R1+0x21c] ;  /* 0x00021c00014d7983 */ /* 0x000ee60000300800 */
[----:B------:R-:W-:Y:S02]  /*266f0*/  F2FP.SATFINITE.E4M3.F32.PACK_AB_MERGE_C R11, RZ, R11, RZ ;  /* 0x0000000bff0b723e */ /* 0x000fe400048070ff */
[----:B------:R-:W-:Y:S02]  /*26700*/  @P5 LOP3.LUT R5, R5, 0x10000, RZ, 0xfc, !PT ;  /* 0x0001000005055812 */ /* 0x000fe400078efcff */
[----:B------:R-:W-:Y:S01]  /*26710*/  @!P4 IADD3 R15, P1, P5, R3, R10, R9 ;  /* 0x0000000a030fc210 */ /* 0x000fe20007d3e009 */
[----:B------:R1:W-:Y:S01]  /*26720*/  @!P6 STG.E.U8 desc[UR6][R18.64+0x39], R11 ;  /* 0x0000390b1200e986 */ /* 0x0003e2000c101106 */
[----:B----4-:R-:W-:-:S03]  /*26730*/  FMUL R16, R78, UR4 ;  /* 0x000000044e107c20 */ /* 0x010fc60008400000 */
[----:B------:R-:W4:Y:S01]  /*26740*/  LDL.LU R78, [R1+0x220] ;  /* 0x00022000014e7983 */ /* 0x000f220000300800 */
[----:B-1----:R-:W-:Y:S02]  /*26750*/  @!P4 IADD3.X R11, R4, R29, R8, P1, P5 ;  /* 0x0000001d040bc210 */ /* 0x002fe40000fea408 */
[----:B0-----:R-:W-:-:S05]  /*26760*/  @!P4 IADD3 R12, P1, R15, R12, RZ ;  /* 0x0000000c0f0cc210 */ /* 0x001fca0007f3e0ff */
        /* <DEDUP_REMOVED lines=10> */
[----:B------:R-:W2:Y:S01]  /*26810*/  LDL.LU R76, [R1+0x224] ;  /* 0x00022400014c7983 */ /* 0x000ea20000300800 */
[----:B------:R-:W-:-:S13]  /*26820*/  ISETP.LT.OR P3, PT, R27, 0x72, !P2 ;  /* 0x000000721b00780c */ /* 0x000fda0005761670 */
[----:B------:R-:W0:Y:S02]  /*26830*/  @!P3 LDC.64 R12, c[0x0][0x5c0] ;  /* 0x00017000ff0cbb82 */ /* 0x000e240000000a00 */
[----:B0-----:R-:W-:-:S04]  /*26840*/  @!P3 IADD3 R94, P5, P6, R10, R12, R9 ;  /* 0x0000000c0a5eb210 */ /* 0x001fc80007ebe009 */
[----:B------:R-:W-:Y:S02]  /*26850*/  @!P3 IADD3.X R95, R29, R13, R8, P5, P6 ;  /* 0x0000000d1d5fb210 */ /* 0x000fe40002fec408 */
[----:B------:R-:W-:-:S13]  /*26860*/  ISETP.LT.OR P5, PT, R27, 0x79, !P2 ;  /* 0x000000791b00780c */ /* 0x000fda00057a1670 */
[----:B------:R-:W0:Y:S01]  /*26870*/  @!P5 LDC.64 R12, c[0x0][0x5c0] ;  /* 0x00017000ff0cdb82 */ /* 0x000e220000000a00 */
[----:B------:R-:W-:Y:S02]  /*26880*/  F2FP.SATFINITE.E4M3.F32.PACK_AB_MERGE_C R11, RZ, R11, RZ ;  /* 0x0000000bff0b723e */ /* 0x000fe400048070ff */
[----:B------:R-:W-:-:S03]  /*26890*/  ISETP.GE.AND P6, PT, R26, 0x1, PT ;  /* 0x000000011a00780c */ /* 0x000fc60003fc6270 */
[----:B------:R3:W-:Y:S01]  /*268a0*/  @!P1 STG.E.U8 desc[UR6][R16.64+0x39], R11 ;  /* 0x0000390b10009986 */ /* 0x0007e2000c101106 */
[----:B0-----:R-:W-:-:S04]  /*268b0*/  @!P5 IADD3 R92, P1, P4, R10, R12, R9 ;  /* 0x0000000c0a5cd210 */ /* 0x001fc80007c3e009 */
[----:B------:R-:W-:Y:S02]  /*268c0*/  @!P5 IADD3.X R93, R29, R13, R8, P1, P4 ;  /* 0x0000000d1d5dd210 */ /* 0x000fe40000fe8408 */
[----:B------:R-:W-:-:S13]  /*268d0*/  ISETP.LT.OR P1, PT, R27, 0x41, !P6 ;  /* 0x000000411b00780c */ /* 0x000fda0007721670 */
[----:B------:R-:W0:Y:S01]  /*268e0*/  @!P1 LDC.64 R12, c[0x0][0x5c0] ;  /* 0x00017000ff0c9b82 */ /* 0x000e220000000a00 */
[----:B---3--:R-:W-:Y:S02]  /*268f0*/  FMUL R11, R77, UR4 ;  /* 0x000000044d0b7c20 */ /* 0x008fe40008400000 */
[----:B------:R-:W3:Y:S03]  /*26900*/  LDL.LU R77, [R1+0x228] ;  /* 0x00022800014d7983 */ /* 0x000ee60000300800 */
[----:B------:R-:W-:Y:S02]  /*26910*/  F2FP.SATFINITE.E4M3.F32.PACK_AB_MERGE_C R11, RZ, R11, RZ ;  /* 0x0000000bff0b723e */ /* 0x000fe400048070ff */
[----:B0-----:R-:W-:-:S05]  /*26920*/  @!P1 IADD3 R12, P4, R10, R12, RZ ;  /* 0x0000000c0a0c9210 */ /* 0x001fca0007f9e0ff */
[----:B------:R-:W-:-:S05]  /*26930*/  @!P1 IMAD.X R13, R29, 0x1, R13, P4 ;  /* 0x000000011d0d9824 */ /* 0x000fca00020e060d */
[----:B------:R0:W-:Y:S01]  /*26940*/  @!P1 STG.E.U8 desc[UR6][R12.64+0x40], R11 ;  /* 0x0000400b0c009986 */ /* 0x0001e2000c101106 */
[----:B------:R-:W-:-:S13]  /*26950*/  ISETP.LT.OR P1, PT, R27, 0x42, !P6 ;  /* 0x000000421b00780c */ /* 0x000fda0007721670 */
[----:B0-----:R-:W0:Y:S01]  /*26960*/  @!P1 LDC.64 R12, c[0x0][0x5c0] ;  /* 0x00017000ff0c9b82 */ /* 0x001e220000000a00 */
[----:B----4-:R-:W-:Y:S02]  /*26970*/  FMUL R11, R78, UR4 ;  /* 0x000000044e0b7c20 */ /* 0x010fe40008400000 */
[----:B------:R-:W4:Y:S03]  /*26980*/  LDL.LU R78, [R1+0x22c] ;  /* 0x00022c00014e7983 */ /* 0x000f260000300800 */
[----:B------:R-:W-:Y:S02]  /*26990*/  F2FP.SATFINITE.E4M3.F32.PACK_AB_MERGE_C R11, RZ, R11, RZ ;  /* 0x0000000bff0b723e */ /* 0x000fe400048070ff */
[----:B0-----:R-:W-:-:S05]  /*269a0*/  @!P1 IADD3 R12, P4, R10, R12, RZ ;  /* 0x0000000c0a0c9210 */ /* 0x001fca0007f9e0ff */
[----:B------:R-:W-:-:S05]  /*269b0*/  @!P1 IMAD.X R13, R29, 0x1, R13, P4 ;  /* 0x000000011d0d9824 */ /* 0x000fca00020e060d */
[----:B------:R2:W-:Y:S01]  /*269c0*/  @!P1 STG.E.U8 desc[UR6][R12.64+0x41], R11 ;  /* 0x0000410b0c009986 */ /* 0x0005e2000c101106 */
[----:B------:R-:W-:Y:S02]  /*269d0*/  ISETP.LT.OR P2, PT, R27, 0x7a, !P2 ;  /* 0x0000007a1b00780c */ /* 0x000fe40005741670 */
[----:B------:R-:W-:Y:S01]  /*269e0*/  LOP3.LUT R5, R5, 0xfffff7ff, RZ, 0xc0, !PT ;  /* 0xfffff7ff05057812 */ /* 0x000fe200078ec0ff */
[----:B--2---:R-:W-:-:S10]  /*269f0*/  FMUL R11, R76, UR4 ;  /* 0x000000044c0b7c20 */ /* 0x004fd40008400000 */
[----:B------:R-:W0:Y:S01]  /*26a00*/  @!P2 LDC.64 R12, c[0x0][0x5c0] ;  /* 0x00017000ff0cab82 */ /* 0x000e220000000a00 */
[----:B------:R-:W2:Y:S01]  /*26a10*/  LDL.LU R76, [R1+0x230] ;  /* 0x00023000014c7983 */ /* 0x000ea20000300800 */
[----:B------:R-:W-:Y:S02]  /*26a20*/  @P3 LOP3.LUT R5, R5, 0x800, RZ, 0xfc, !PT ;  /* 0x0000080005053812 */ /* 0x000fe400078efcff */
[----:B------:R-:W-:Y:S02]  /*26a30*/  LOP3.LUT P3, RZ, R14, 0x2000000, RZ, 0xc0, !PT ;  /* 0x020000000eff7812 */ /* 0x000fe4000786c0ff */
[----:B------:R-:W-:-:S04]  /*26a40*/  LOP3.LUT R5, R5, 0xfffffbff, RZ, 0xc0, !PT ;  /* 0xfffffbff05057812 */ /* 0x000fc800078ec0ff */
[----:B------:R-:W-:Y:S02]  /*26a50*/  @P5 LOP3.LUT R5, R5, 0x400, RZ, 0xfc, !PT ;  /* 0x0000040005055812 */ /* 0x000fe400078efcff */
[----:B------:R-:W-:Y:S02]  /*26a60*/  ISETP.LT.OR P5, PT, R27, 0x81, !P3 ;  /* 0x000000811b00780c */ /* 0x000fe40005fa1670 */
[----:B0-----:R-:W-:-:S04]  /*26a70*/  @!P2 IADD3 R84, P1, P4, R10, R12, R9 ;  /* 0x0000000c0a54a210 */ /* 0x001fc80007c3e009 */
[----:B------:R-:W-:-:S07]  /*26a80*/  @!P2 IADD3.X R85, R29, R13, R8, P1, P4 ;  /* 0x0000000d1d55a210 */ /* 0x000fce0000fe8408 */
        /* <DEDUP_REMOVED lines=23> */
[----:B---3--:R-:W-:Y:S02]  /*26c00*/  FMUL R11, R77, UR4 ;  /* 0x000000044d0b7c20 */ /* 0x008fe40008400000 */
[----:B------:R-:W3:Y:S03]  /*26c10*/  LDL.LU R77, [R1+0x234] ;  /* 0x00023400014d7983 */ /* 0x000ee60000300800 */
[----:B------:R-:W-:-:S07]  /*26c20*/  F2FP.SATFINITE.E4M3.F32.PACK_AB_MERGE_C R11, RZ, R11, RZ ;  /* 0x0000000bff0b723e */ /* 0x000fce00048070ff */
[----:B------:R4:W-:Y:S01]  /*26c30*/  @!P2 STG.E.U8 desc[UR6][R50.64+0x41], R11 ;  /* 0x0000410b3200a986 */ /* 0x0009e2000c101106 */
[----:B0-----:R-:W-:-:S05]  /*26c40*/  @!P1 IADD3 R12, P4, R10, R12, RZ ;  /* 0x0000000c0a0c9210 */ /* 0x001fca0007f9e0ff */
[----:B------:R-:W-:Y:S02]  /*26c50*/  @!P1 IMAD.X R13, R29, 0x1, R13, P4 ;  /* 0x000000011d0d9824 */ /* 0x000fe400020e060d */
[----:B----4-:R-:W-:-:S05]  /*26c60*/  FMUL R11, R78, UR4 ;  /* 0x000000044e0b7c20 */ /* 0x010fca0008400000 */
[----:B------:R-:W-:-:S05]  /*26c70*/  F2FP.SATFINITE.E4M3.F32.PACK_AB_MERGE_C R11, RZ, R11, RZ ;  /* 0x0000000bff0b723e */ /* 0x000fca00048070ff */
[----:B------:R2:W-:Y:S02]  /*26c80*/  @!P1 STG.E.U8 desc[UR6][R12.64+0x48], R11 ;  /* 0x0000480b0c009986 */ /* 0x0005e4000c101106 */
[----:B--2---:R-:W-:Y:S02]  /*26c90*/  FMUL R11, R76, UR4 ;  /* 0x000000044c0b7c20 */ /* 0x004fe40008400000 */
[----:B------:R-:W2:Y:S04]  /*26ca0*/  LDL.LU R76, [R1+0x238] ;  /* 0x00023800014c7983 */ /* 0x000ea80000300800 */
[----:B------:R-:W4:Y:S04]  /*26cb0*/  LDL.LU R167, [R1+0x23c] ;  /* 0x00023c0001a77983 */ /* 0x000f280000300800 */
[----:B------:R-:W4:Y:S04]  /*26cc0*/  LDL.LU R168, [R1+0x240] ;  /* 0x0002400001a87983 */ /* 0x000f280000300800 */
[----:B------:R-:W4:Y:S01]  /*26cd0*/  LDL.LU R166, [R1+0x244] ;  /* 0x0002440001a67983 */ /* 0x000f220000300800 */
[----:B------:R-:W-:-:S13]  /*26ce0*/  ISETP.LT.OR P1, PT, R27, 0x4a, !P6 ;  /* 0x0000004a1b00780c */ /* 0x000fda0007721670 */
[----:B------:R-:W0:Y:S01]  /*26cf0*/  @!P1 LDC.64 R12, c[0x0][0x5c0] ;  /* 0x00017000ff0c9b82 */ /* 0x000e220000000a00 */
[----:B------:R-:W-:Y:S02]  /*26d00*/  F2FP.SATFINITE.E4M3.F32.PACK_AB_MERGE_C R11, RZ, R11, RZ ;  /* 0x0000000bff0b723e */ /* 0x000fe400048070ff */
[----:B------:R-:W-:Y:S02]  /*26d10*/  LOP3.LUT P2, RZ, R0, 0x10000000, RZ, 0xc0, !PT ;  /* 0x1000000000ff7812 */ /* 0x000fe4000784c0ff */
[----:B------:R-:W-:Y:S02]  /*26d20*/  LOP3.LUT R14, R14, 0xff7fffff, RZ, 0xc0, !PT ;  /* 0xff7fffff0e0e7812 */ /* 0x000fe400078ec0ff */
[----:B0-----:R-:W-:-:S05]  /*26d30*/  @!P1 IADD3 R12, P4, R10, R12, RZ ;  /* 0x0000000c0a0c9210 */ /* 0x001fca0007f9e0ff */
[----:B------:R-:W-:-:S05]  /*26d40*/  @!P1 IMAD.X R13, R29, 0x1, R13, P4 ;  /* 0x000000011d0d9824 */ /* 0x000fca00020e060d */
[----:B------:R0:W-:Y:S01]  /*26d50*/  @!P1 STG.E.U8 desc[UR6][R12.64+0x49], R11 ;  /* 0x0000490b0c009986 */ /* 0x0001e2000c101106 */
[----:B------:R-:W-:Y:S02]  /*26d60*/  ISETP.LT.OR P6, PT, R27, 0x8a, !P3 ;  /* 0x0000008a1b00780c */ /* 0x000fe40005fc1670 */
[----:B------:R-:W-:Y:S02]  /*26d70*/  @P3 LOP3.LUT R14, R14, 0x800000, RZ, 0xfc, !PT ;  /* 0x008000000e0e3812 */ /* 0x000fe400078efcff */
[----:B------:R-:W-:-:S09]  /*26d80*/  LOP3.LUT P3, RZ, R0, 0x40, RZ, 0xc0, !PT ;  /* 0x0000004000ff7812 */ /* 0x000fd2000786c0ff */
[----:B0-----:R-:W0:Y:S01]  /*26d90*/  @!P6 LDC.64 R12, c[0x0][0x5c0] ;  /* 0x00017000ff0ceb82 */ /* 0x001e220000000a00 */
        /* <DEDUP_REMOVED lines=8> */
[----:B---3--:R-:W-:-:S05]  /*26e20*/  FMUL R11, R77, UR4 ;  /* 0x000000044d0b7c20 */ /* 0x008fca0008400000 */
[----:B------:R-:W-:-:S05]  /*26e30*/  F2FP.SATFINITE.E4M3.F32.PACK_AB_MERGE_C R11, RZ, R11, RZ ;  /* 0x0000000bff0b723e */ /* 0x000fca00048070ff */
[----:B------:R2:W-:Y:S01]  /*26e40*/  @!P2 STG.E.U8 desc[UR6][R74.64+0x48], R11 ;  /* 0x0000480b4a00a986 */ /* 0x0005e2000c101106 */
[----:B------:R-:W-:Y:S02]  /*26e50*/  ISETP.LT.OR P2, PT, R27, 0x82, !P0 ;  /* 0x000000821b00780c */ /* 0x000fe40004741670 */
[----:B0-----:R-:W-:-:S04]  /*26e60*/  @!P6 IADD3 R80, P1, P4, R10, R12, R7 ;  /* 0x0000000c0a50e210 */ /* 0x001fc80007c3e007 */
[----:B------:R-:W-:-:S07]  /*26e70*/  @!P6 IADD3.X R81, R29, R13, R6, P1, P4 ;  /* 0x0000000d1d51e210 */ /* 0x000fce0000fe8406 */
[----:B------:R-:W0:Y:S01]  /*26e80*/  @!P2 LDC.64 R12, c[0x0][0x5c0] ;  /* 0x00017000ff0cab82 */ /* 0x000e220000000a00 */
[----:B------:R-:W-:Y:S01]  /*26e90*/  LOP3.LUT P5, RZ, R0, 0x8000000, RZ, 0xc0, !PT ;  /* 0x0800000000ff7812 */ /* 0x000fe200078ac0ff */
[----:B--2---:R-:W-:-:S05]  /*26ea0*/  FMUL R11, R76, UR4 ;  /* 0x000000044c0b7c20 */ /* 0x004fca0008400000 */
[----:B------:R-:W-:-:S05]  /*26eb0*/  F2FP.SATFINITE.E4M3.F32.PACK_AB_MERGE_C R11, RZ, R11, RZ ;  /* 0x0000000bff0b723e */ /* 0x000fca00048070ff */
[----:B------:R4:W-:Y:S02]  /*26ec0*/  @!P3 STG.E.U8 desc[UR6][R48.64+0x49], R11 ;  /* 0x0000490b3000b986 */ /* 0x0009e4000c101106 */
[----:B----4-:R-:W-:Y:S02]  /*26ed0*/  FMUL R11, R167, UR4 ;  /* 0x00000004a70b7c20 */ /* 0x010fe40008400000 */
[----:B------:R-:W2:Y:S01]  /*26ee0*/  LDL.LU R167, [R1+0x248] ;  /* 0x0002480001a77983 */ /* 0x000ea20000300800 */
[----:B------:R-:W-:Y:S02]  /*26ef0*/  ISETP.LT.OR P3, PT, R27, 0x89, !P0 ;  /* 0x000000891b00780c */ /* 0x000fe40004761670 */
[----:B------:R-:W-:-:S05]  /*26f00*/  F2FP.SATFINITE.E4M3.F32.PACK_AB_MERGE_C R11, RZ, R11, RZ ;  /* 0x0000000bff0b723e */ /* 0x000fca00048070ff */
[----:B------:R1:W-:Y:S01]  /*26f10*/  @!P5 STG.E.U8 desc[UR6][R72.64+0x40], R11 ;  /* 0x0000400b4800d986 */ /* 0x0003e2000c101106 */
[----:B0-----:R-:W-:-:S04]  /*26f20*/  @!P2 IADD3 R78, P1, P4, R10, R12, R7 ;  /* 0x0000000c0a4ea210 */ /* 0x001fc80007c3e007 */
[----:B------:R-:W-:Y:S02]  /*26f30*/  @!P2 IADD3.X R79, R29, R13, R6, P1, P4 ;  /* 0x0000000d1d4fa210 */ /* 0x000fe40000fe8406 */
[----:B------:R-:W0:Y:S01]  /*26f40*/  @!P3 LDC.64 R12, c[0x0][0x5c0] ;  /* 0x00017000ff0cbb82 */ /* 0x000e220000000a00 */
[----:B-1----:R-:W-:Y:S02]  /*26f50*/  FMUL R11, R168, UR4 ;  /* 0x00000004a80b7c20 */ /* 0x002fe40008400000 */
[----:B------:R-:W3:Y:S01]  /*26f60*/  LDL.LU R168, [R1+0x24c] ;  /* 0x00024c0001a87983 */ /* 0x000ee20000300800 */
[----:B------:R-:W-:-:S03]  /*26f70*/  FMUL R16, R166, UR4 ;  /* 0x00000004a6107c20 */ /* 0x000fc60008400000 */
[----:B------:R-:W4:Y:S01]  /*26f80*/  LDL.LU R166, [R1+0x250] ;  /* 0x0002500001a67983 */ /* 0x000f220000300800 */
[----:B------:R-:W-:-:S04]  /*26f90*/  LOP3.LUT R5, R5, 0xfffffffb, RZ, 0xc0, !PT ;  /* 0xfffffffb05057812 */ /* 0x000fc800078ec0ff */
[----:B------:R-:W-:-:S04]  /*26fa0*/  @P6 LOP3.LUT R5, R5, 0x4, RZ, 0xfc, !PT ;  /* 0x0000000405056812 */ /* 0x000fc800078efcff */
[----:B------:R-:W-:-:S04]  /*26fb0*/  LOP3.LUT R5, R5, 0xfffffffd, RZ, 0xc0, !PT ;  /* 0xfffffffd05057812 */ /* 0x000fc800078ec0ff */
[----:B------:R-:W-:Y:S02]  /*26fc0*/  @P2 LOP3.LUT R5, R5, 0x2, RZ, 0xfc, !PT ;  /* 0x0000000205052812 */ /* 0x000fe400078efcff */
[----:B0-----:R-:W-:Y:S02]  /*26fd0*/  @!P3 IADD3 R76, P1, P4, R10, R12, R7 ;  /* 0x0000000c0a4cb210 */ /* 0x001fe40007c3e007 */
[----:B------:R-:W-:Y:S02]  /*26fe0*/  LOP3.LUT R5, R5, 0xfffffffe, RZ, 0xc0, !PT ;  /* 0xfffffffe05057812 */ /* 0x000fe400078ec0ff */
[----:B------:R-:W-:Y:S02]  /*26ff0*/  @!P3 IADD3.X R77, R29, R13, R6, P1, P4 ;  /* 0x0000000d1d4db210 */ /* 0x000fe40000fe8406 */
[----:B------:R-:W-:Y:S02]  /*27000*/  @P3 LOP3.LUT R5, R5, 0x1, RZ, 0xfc, !PT ;  /* 0x0000000105053812 */ /* 0x000fe400078efcff */
[----:B------:R-:W-:-:S13]  /*27010*/  ISETP.LT.OR P3, PT, R27, 0x8a, !P0 ;  /* 0x0000008a1b00780c */ /* 0x000fda0004761670 */
[----:B------:R-:W0:Y:S01]  /*27020*/  @!P3 LDC.64 R12, c[0x0][0x5c0] ;  /* 0x00017000ff0cbb82 */ /* 0x000e220000000a00 */
[----:B------:R-:W-:Y:S02]  /*27030*/  LOP3.LUT R2, R2, 0x7fffffff, RZ, 0xc0, !PT ;  /* 0x7fffffff02027812 */ /* 0x000fe400078ec0ff */
[C---:B------:R-:W-:Y:S02]  /*27040*/  LOP3.LUT P2, RZ, R14.reuse, 0x1000000, RZ, 0xc0, !PT ;  /* 0x010000000eff7812 */ /* 0x040fe4000784c0ff */
[----:B------:R-:W-:Y:S02]  /*27050*/  LOP3.LUT R14, R14, 0xffbfffff, RZ, 0xc0, !PT ;  /* 0xffbfffff0e0e7812 */ /* 0x000fe400078ec0ff */
[----:B------:R-:W-:Y:S02]  /*27060*/  @P3 LOP3.LUT R2, R2, 0x80000000, RZ, 0xfc, !PT ;  /* 0x8000000002023812 */ /* 0x000fe400078efcff */
[----:B------:R-:W-:Y:S02]  /*27070*/  @P0 LOP3.LUT R14, R14, 0x400000, RZ, 0xfc, !PT ;  /* 0x004000000e0e0812 */ /* 0x000fe400078efcff */
        /* <DEDUP_REMOVED lines=23> */
[----:B------:R-:W-:Y:S01]  /*271f0*/  @!P1 IMAD.X R17, R11, 0x1, R17, P4 ;  /* 0x000000010b119824 */ /* 0x000fe200020e0611 */
[----:B------:R-:W-:-:S13]  /*27200*/  ISETP.LT.OR P3, PT, R27, 0x82, !P3 ;  /* 0x000000821b00780c */ /* 0x000fda0005f61670 */
[----:B------:R-:W0:Y:S01]  /*27210*/  @!P3 LDC.64 R12, c[0x0][0x5c0] ;  /* 0x00017000ff0cbb82 */ /* 0x000e220000000a00 */
[----:B--2---:R-:W-:Y:S02]  /*27220*/  FMUL R11, R167, UR4 ;  /* 0x00000004a70b7c20 */ /* 0x004fe40008400000 */
[----:B------:R-:W2:Y:S01]  /*27230*/  LDL.LU R167, [R1+0x254] ;  /* 0x0002540001a77983 */ /* 0x000ea20000300800 */
[----:B0-----:R-:W-:Y:S02]  /*27240*/  @!P3 IADD3 R70, P5, P6, R10, R12, R9 ;  /* 0x0000000c0a46b210 */ /* 0x001fe40007ebe009 */
[----:B------:R-:W-:Y:S02]  /*27250*/  F2FP.SATFINITE.E4M3.F32.PACK_AB_MERGE_C R11, RZ, R11, RZ ;  /* 0x0000000bff0b723e */ /* 0x000fe400048070ff */
[----:B------:R-:W-:Y:S02]  /*27260*/  @!P3 IADD3.X R71, R29, R13, R8, P5, P6 ;  /* 0x0000000d1d47b210 */ /* 0x000fe40002fec408 */
[----:B------:R-:W-:Y:S01]  /*27270*/  LOP3.LUT P6, RZ, R0, 0x20000000, RZ, 0xc0, !PT ;  /* 0x2000000000ff7812 */ /* 0x000fe200078cc0ff */
[----:B------:R3:W-:Y:S02]  /*27280*/  @!P1 STG.E.U8 desc[UR6][R16.64+0x41], R11 ;  /* 0x0000410b10009986 */ /* 0x0007e4000c101106 */
[----:B---3--:R-:W-:-:S05]  /*27290*/  FMUL R11, R168, UR4 ;  /* 0x00000004a80b7c20 */ /* 0x008fca0008400000 */
[----:B------:R-:W-:-:S05]  /*272a0*/  F2FP.SATFINITE.E4M3.F32.PACK_AB_MERGE_C R11, RZ, R11, RZ ;  /* 0x0000000bff0b723e */ /* 0x000fca00048070ff */
[----:B------:R4:W-:Y:S02]  /*272b0*/  @!P6 STG.E.U8 desc[UR6][R42.64+0x48], R11 ;  /* 0x0000480b2a00e986 */ /* 0x0009e4000c101106 */
[----:B----4-:R-:W-:Y:S02]  /*272c0*/  FMUL R11, R166, UR4 ;  /* 0x00000004a60b7c20 */ /* 0x010fe40008400000 */
[----:B------:R-:W3:Y:S01]  /*272d0*/  LDL.LU R166, [R1+0x258] ;  /* 0x0002580001a67983 */ /* 0x000ee20000300800 */
[----:B------:R-:W-:-:S04]  /*272e0*/  LOP3.LUT R2, R2, 0xbfffffff, RZ, 0xc0, !PT ;  /* 0xbfffffff02027812 */ /* 0x000fc800078ec0ff */
[----:B------:R-:W-:Y:S02]  /*272f0*/  @P0 LOP3.LUT R2, R2, 0x40000000, RZ, 0xfc, !PT ;  /* 0x4000000002020812 */ /* 0x000fe400078efcff */
[----:B------:R-:W-:Y:S02]  /*27300*/  ISETP.GE.AND P5, PT, R26, 0x101, PT ;  /* 0x000001011a00780c */ /* 0x000fe40003fa6270 */
        /* <DEDUP_REMOVED lines=28> */
[----:B0-----:R-:W-:-:S05]  /*274d0*/  @!P4 IADD3 R12, P1, R15, R12, RZ ;  /* 0x0000000c0f0cc210 */ /* 0x001fca0007f3e0ff */
[----:B------:R-:W-:Y:S01]  /*274e0*/  @!P4 IMAD.X R13, R11, 0x1, R13, P1 ;  /* 0x000000010b0dc824 */ /* 0x000fe200008e060d */
[----:B------:R-:W-:Y:S01]  /*274f0*/  ISETP.LT.OR P1, PT, R27, 0x4a, !P2 ;  /* 0x0000004a1b00780c */ /* 0x000fe20005721670 */
[----:B--2---:R-:W-:Y:S02]  /*27500*/  FMUL R16, R167, UR4 ;  /* 0x00000004a7107c20 */ /* 0x004fe40008400000 */
[----:B------:R-:W2:Y:S03]  /*27510*/  LDL.LU R167, [R1+0x25c] ;  /* 0x00025c0001a77983 */ /* 0x000ea60000300800 */
[----:B------:R-:W-:Y:S01]  /*27520*/  F2FP.SATFINITE.E4M3.F32.PACK_AB_MERGE_C R16, RZ, R16, RZ ;  /* 0x00000010ff10723e */ /* 0x000fe200048070ff */
[----:B------:R-:W4:Y:S04]  /*27530*/  LDL.LU R168, [R1+0x260] ;  /* 0x0002600001a87983 */ /* 0x000f280000300800 */
[----:B------:R0:W-:Y:S02]  /*27540*/  @!P4 STG.E.U8 desc[UR6][R12.64+0x48], R16 ;  /* 0x000048100c00c986 */ /* 0x0001e4000c101106 */
[----:B0-----:R-:W0:Y:S01]  /*27550*/  @!P1 LDC.64 R16, c[0x0][0x5c0] ;  /* 0x00017000ff109b82 */ /* 0x001e220000000a00 */
[----:B------:R-:W-:-:S04]  /*27560*/  @!P1 IADD3 R15, P5, P6, R3, R10, R7 ;  /* 0x0000000a030f9210 */ /* 0x000fc80007ebe007 */
[----:B------:R-:W-:Y:S02]  /*27570*/  @!P1 IADD3.X R11, R4, R29, R6, P5, P6 ;  /* 0x0000001d040b9210 */ /* 0x000fe40002fec406 */
[----:B0-----:R-:W-:-:S05]  /*27580*/  @!P1 IADD3 R16, P4, R15, R16, RZ ;  /* 0x000000100f109210 */ /* 0x001fca0007f9e0ff */
[----:B------:R-:W-:Y:S02]  /*27590*/  @!P1 IMAD.X R17, R11, 0x1, R17, P4 ;  /* 0x000000010b119824 */ /* 0x000fe400020e0611 */
[----:B---3--:R-:W-:Y:S02]  /*275a0*/  FMUL R11, R166, UR4 ;  /* 0x00000004a60b7c20 */ /* 0x008fe40008400000 */
[----:B------:R-:W3:Y:S03]  /*275b0*/  LDL.LU R166, [R1+0x264] ;  /* 0x0002640001a67983 */ /* 0x000ee60000300800 */
[----:B------:R-:W-:-:S05]  /*275c0*/  F2FP.SATFINITE.E4M3.F32.PACK_AB_MERGE_C R11, RZ, R11, RZ ;  /* 0x0000000bff0b723e */ /* 0x000fca00048070ff */
[----:B------:R2:W-:Y:S01]  /*275d0*/  @!P1 STG.E.U8 desc[UR6][R16.64+0x49], R11 ;  /* 0x0000490b10009986 */ /* 0x0005e2000c101106 */
        /* <DEDUP_REMOVED lines=13> */
[----:B------:R-:W-:Y:S01]  /*276b0*/  LOP3.LUT R14, R14, 0xfff7ffff, RZ, 0xc0, !PT ;  /* 0xfff7ffff0e0e7812 */ /* 0x000fe200078ec0ff */
[----:B--2---:R-:W-:-:S10]  /*276c0*/  FMUL R11, R167, UR4 ;  /* 0x00000004a70b7c20 */ /* 0x004fd40008400000 */
[----:B------:R-:W0:Y:S01]  /*276d0*/  @!P5 LDC.64 R12, c[0x0][0x5c0] ;  /* 0x00017000ff0cdb82 */ /* 0x000e220000000a00 */
[----:B------:R-:W2:Y:S01]  /*276e0*/  LDL.LU R167, [R1+0x268] ;  /* 0x0002680001a77983 */ /* 0x000ea20000300800 */
[----:B---3--:R-:W-:-:S03]  /*276f0*/  FMUL R16, R166, UR4 ;  /* 0x00000004a6107c20 */ /* 0x008fc60008400000 */
[----:B------:R-:W3:Y:S01]  /*27700*/  LDL.LU R166, [R1+0x26c] ;  /* 0x00026c0001a67983 */ /* 0x000ee20000300800 */
[----:B------:R-:W-:Y:S02]  /*27710*/  @P2 LOP3.LUT R14, R14, 0x80000, RZ, 0xfc, !PT ;  /* 0x000800000e0e2812 */ /* 0x000fe400078efcff */
[----:B------:R-:W-:Y:S02]  /*27720*/  LOP3.LUT P2, RZ, R0, 0x2000, RZ, 0xc0, !PT ;  /* 0x0000200000ff7812 */ /* 0x000fe4000784c0ff */
[----:B------:R-:W-:Y:S02]  /*27730*/  F2FP.SATFINITE.E4M3.F32.PACK_AB_MERGE_C R11, RZ, R11, RZ ;  /* 0x0000000bff0b723e */ /* 0x000fe400048070ff */
[----:B------:R-:W-:-:S09]  /*27740*/  LOP3.LUT P0, RZ, R14, 0x400000, RZ, 0xc0, !PT ;  /* 0x004000000eff7812 */ /* 0x000fd2000780c0ff */
[----:B------:R4:W-:Y:S01]  /*27750*/  @!P2 STG.E.U8 desc[UR6][R112.64+0x40], R11 ;  /* 0x0000400b7000a986 */ /* 0x0009e2000c101106 */
        /* <DEDUP_REMOVED lines=10> */
[----:B------:R-:W-:-:S04]  /*27800*/  ISETP.GE.AND P2, PT, R26, 0x109, PT ;  /* 0x000001091a00780c */ /* 0x000fc80003f46270 */
[----:B------:R-:W-:Y:S02]  /*27810*/  ISETP.LT.OR P4, PT, R27, 0x41, !P2 ;  /* 0x000000411b00780c */ /* 0x000fe40005781670 */
[----:B------:R-:W-:-:S11]  /*27820*/  LOP3.LUT P6, RZ, R0, 0x100, RZ, 0xc0, !PT ;  /* 0x0000010000ff7812 */ /* 0x000fd600078cc0ff */
[----:B------:R-:W0:Y:S01]  /*27830*/  @!P4 LDC.64 R12, c[0x0][0x5c0] ;  /* 0x00017000ff0ccb82 */ /* 0x000e220000000a00 */
[----:B----4-:R-:W-:Y:S01]  /*27840*/  FMUL R11, R168, UR4 ;  /* 0x00000004a80b7c20 */ /* 0x010fe20008400000 */
[----:B------:R-:W-:Y:S01]  /*27850*/  @!P4 IADD3 R15, P1, P5, R3, R10, R9 ;  /* 0x0000000a030fc210 */ /* 0x000fe20007d3e009 */
[----:B------:R-:W4:Y:S03]  /*27860*/  LDL.LU R168, [R1+0x270] ;  /* 0x0002700001a87983 */ /* 0x000f260000300800 */
[----:B------:R-:W-:-:S05]  /*27870*/  F2FP.SATFINITE.E4M3.F32.PACK_AB_MERGE_C R11, RZ, R11, RZ ;  /* 0x0000000bff0b723e */ /* 0x000fca00048070ff */
        /* <DEDUP_REMOVED lines=15> */
[----:B------:R3:W-:Y:S01]  /*27970*/  @!P1 STG.E.U8 desc[UR6][R16.64+0x41], R11 ;  /* 0x0000410b10009986 */ /* 0x0007e2000c101106 */
[----:B------:R-:W-:-:S13]  /*27980*/  ISETP.LT.OR P2, PT, R27, 0x92, !P0 ;  /* 0x000000921b00780c */ /* 0x000fda0004741670 */
[----:B------:R-:W0:Y:S01]  /*27990*/  @!P2 LDC.64 R12, c[0x0][0x5c0] ;  /* 0x00017000ff0cab82 */ /* 0x000e220000000a00 */
[----:B---3--:R-:W-:Y:S02]  /*279a0*/  FMUL R11, R166, UR4 ;  /* 0x00000004a60b7c20 */ /* 0x008fe40008400000 */
[----:B------:R-:W3:Y:S01]  /*279b0*/  LDL.LU R166, [R1+0x278] ;  /* 0x0002780001a67983 */ /* 0x000ee20000300800 */
[----:B------:R-:W-:Y:S02]  /*279c0*/  LOP3.LUT R2, R2, 0xfffdffff, RZ, 0xc0, !PT ;  /* 0xfffdffff02027812 */ /* 0x000fe400078ec0ff */
[----:B0-----:R-:W-:Y:S02]  /*279d0*/  @!P2 IADD3 R54, P5, P6, R10, R12, R7 ;  /* 0x0000000c0a36a210 */ /* 0x001fe40007ebe007 */
        /* <DEDUP_REMOVED lines=18> */
[----:B------:R-:W-:Y:S01]  /*27b00*/  ISETP.LT.OR P6, PT, R27, 0x91, !P2 ;  /* 0x000000911b00780c */ /* 0x000fe200057c1670 */
[----:B----4-:R-:W-:Y:S02]  /*27b10*/  FMUL R11, R168, UR4 ;  /* 0x00000004a80b7c20 */ /* 0x010fe40008400000 */
[----:B------:R-:W4:Y:S10]  /*27b20*/  LDL.LU R168, [R1+0x27c] ;  /* 0x00027c0001a87983 */ /* 0x000f340000300800 */
[----:B------:R-:W0:Y:S01]  /*27b30*/  @!P6 LDC.64 R12, c[0x0][0x5c0] ;  /* 0x00017000ff0ceb82 */ /* 0x000e220000000a00 */
        /* <DEDUP_REMOVED lines=8> */
[----:B------:R-:W-:-:S05]  /*27bc0*/  F2FP.SATFINITE.E4M3.F32.PACK_AB_MERGE_C R11, RZ, R11, RZ ;  /* 0x0000000bff0b723e */ /* 0x000fca00048070ff */
[----:B------:R1:W-:Y:S01]  /*27bd0*/  @!P5 STG.E.U8 desc[UR6][R110.64+0x49], R11 ;  /* 0x0000490b6e00d986 */ /* 0x0003e2000c101106 */
[----:B------:R-:W-:-:S04]  /*27be0*/  @!P4 IADD3 R15, P1, P5, R3, R10, R9 ;  /* 0x0000000a030fc210 */ /* 0x000fc80007d3e009 */
[----:B-1----:R-:W-:Y:S02]  /*27bf0*/  @!P4 IADD3.X R11, R4, R29, R8, P1, P5 ;  /* 0x0000001d040bc210 */ /* 0x002fe40000fea408 */
[----:B0-----:R-:W-:-:S05]  /*27c00*/  @!P4 IADD3 R12, P1, R15, R12, RZ ;  /* 0x0000000c0f0cc210 */ /* 0x001fca0007f3e0ff */
[----:B------:R-:W-:Y:S01]  /*27c10*/  @!P4 IMAD.X R13, R11, 0x1, R13, P1 ;  /* 0x000000010b0dc824 */ /* 0x000fe200008e060d */
[----:B------:R-:W-:Y:S01]  /*27c20*/  ISETP.LT.OR P1, PT, R27, 0x4a, !P6 ;  /* 0x0000004a1b00780c */ /* 0x000fe20007721670 */
[----:B--2---:R-:W-:Y:S02]  /*27c30*/  FMUL R16, R167, UR4 ;  /* 0x00000004a7107c20 */ /* 0x004fe40008400000 */
[----:B------:R-:W2:Y:S03]  /*27c40*/  LDL.LU R167, [R1+0x280] ;  /* 0x0002800001a77983 */ /* 0x000ea60000300800 */
[----:B------:R-:W-:-:S05]  /*27c50*/  F2FP.SATFINITE.E4M3.F32.PACK_AB_MERGE_C R16, RZ, R16, RZ ;  /* 0x00000010ff10723e */ /* 0x000fca00048070ff */
[----:B------:R0:W-:Y:S02]  /*27c60*/  @!P4 STG.E.U8 desc[UR6][R12.64+0x48], R16 ;  /* 0x000048100c00c986 */ /* 0x0001e4000c101106 */
[----:B0-----:R-:W0:Y:S01]  /*27c70*/  @!P1 LDC.64 R16, c[0x0][0x5c0] ;  /* 0x00017000ff109b82 */ /* 0x001e220000000a00 */
[----:B------:R-:W-:-:S04]  /*27c80*/  @!P1 IADD3 R15, P5, P6, R3, R10, R9 ;  /* 0x0000000a030f9210 */ /* 0x000fc80007ebe009 */
[----:B------:R-:W-:Y:S02]  /*27c90*/  @!P1 IADD3.X R11, R4, R29, R8, P5, P6 ;  /* 0x0000001d040b9210 */ /* 0x000fe40002fec408 */
[----:B0-----:R-:W-:-:S05]  /*27ca0*/  @!P1 IADD3 R16, P4, R15, R16, RZ ;  /* 0x000000100f109210 */ /* 0x001fca0007f9e0ff */
[----:B------:R-:W-:Y:S02]  /*27cb0*/  @!P1 IMAD.X R17, R11, 0x1, R17, P4 ;  /* 0x000000010b119824 */ /* 0x000fe400020e0611 */
[----:B---3--:R-:W-:Y:S02]  /*27cc0*/  FMUL R11, R166, UR4 ;  /* 0x00000004a60b7c20 */ /* 0x008fe40008400000 */
[----:B------:R-:W3:Y:S01]  /*27cd0*/  LDL.LU R166, [R1+0x284] ;  /* 0x0002840001a67983 */ /* 0x000ee20000300800 */
[----:B------:R-:W-:-:S13]  /*27ce0*/  ISETP.LT.OR P2, PT, R27, 0x92, !P2 ;  /* 0x000000921b00780c */ /* 0x000fda0005741670 */
[----:B------:R-:W0:Y:S01]  /*27cf0*/  @!P2 LDC.64 R12, c[0x0][0x5c0] ;  /* 0x00017000ff0cab82 */ /* 0x000e220000000a00 */
[----:B------:R-:W-:-:S04]  /*27d00*/  LOP3.LUT R2, R2, 0xffffdfff, RZ, 0xc0, !PT ;  /* 0xffffdfff02027812 */ /* 0x000fc800078ec0ff */
[----:B------:R-:W-:Y:S02]  /*27d10*/  @P2 LOP3.LUT R2, R2, 0x2000, RZ, 0xfc, !PT ;  /* 0x0000200002022812 */ /* 0x000fe400078efcff */
[----:B0-----:R-:W-:-:S04]  /*27d20*/  @!P2 IADD3 R46, P5, P6, R10, R12, R9 ;  /* 0x0000000c0a2ea210 */ /* 0x001fc80007ebe009 */
[----:B------:R-:W-:Y:S02]  /*27d30*/  @!P2 IADD3.X R47, R29, R13, R8, P5, P6 ;  /* 0x0000000d1d2fa210 */ /* 0x000fe40002fec408 */
[----:B------:R-:W-:-:S04]  /*27d40*/  ISETP.GE.AND P6, PT, R26, 0x101, PT ;  /* 0x000001011a00780c */ /* 0x000fc80003fc6270 */
        /* <DEDUP_REMOVED lines=9> */
[----:B----4-:R-:W-:Y:S02]  /*27de0*/  FMUL R11, R168, UR4 ;  /* 0x00000004a80b7c20 */ /* 0x010fe40008400000 */
[----:B------:R-:W4:Y:S03]  /*27df0*/  LDL.LU R168, [R1+0x288] ;  /* 0x0002880001a87983 */ /* 0x000f260000300800 */
[----:B------:R-:W-:Y:S02]  /*27e00*/  F2FP.SATFINITE.E4M3.F32.PACK_AB_MERGE_C R11, RZ, R11, RZ ;  /* 0x0000000bff0b723e */ /* 0x000fe400048070ff */
[----:B0-----:R-:W-:-:S05]  /*27e10*/  @!P1 IADD3 R12, P4, R10, R12, RZ ;  /* 0x0000000c0a0c9210 */ /* 0x001fca0007f9e0ff */
[----:B------:R-:W-:-:S05]  /*27e20*/  @!P1 IMAD.X R13, R29, 0x1, R13, P4 ;  /* 0x000000011d0d9824 */ /* 0x000fca00020e060d */
[----:B------:R0:W-:Y:S01]  /*27e30*/  @!P1 STG.E.U8 desc[UR6][R12.64+0x50], R11 ;  /* 0x0000500b0c009986 */ /* 0x0001e2000c101106 */
[----:B------:R-:W-:-:S13]  /*27e40*/  ISETP.LT.OR P1, PT, R27, 0x52, !P5 ;  /* 0x000000521b00780c */ /* 0x000fda0006f21670 */
[----:B0-----:R-:W0:Y:S01]  /*27e50*/  @!P1 LDC.64 R12, c[0x0][0x5c0] ;  /* 0x00017000ff0c9b82 */ /* 0x001e220000000a00 */
[----:B--2---:R-:W-:Y:S02]  /*27e60*/  FMUL R11, R167, UR4 ;  /* 0x00000004a70b7c20 */ /* 0x004fe40008400000 */
[----:B------:R-:W2:Y:S01]  /*27e70*/  LDL.LU R167, [R1+0x28c] ;  /* 0x00028c0001a77983 */ /* 0x000ea20000300800 */
[----:B0-----:R-:W-:Y:S02]  /*27e80*/  @!P1 IADD3 R12, P4, R10, R12, RZ ;  /* 0x0000000c0a0c9210 */ /* 0x001fe40007f9e0ff */
[----:B------:R-:W-:-:S03]  /*27e90*/  F2FP.SATFINITE.E4M3.F32.PACK_AB_MERGE_C R11, RZ, R11, RZ ;  /* 0x0000000bff0b723e */ /* 0x000fc600048070ff */
[----:B------:R-:W-:-:S05]  /*27ea0*/  @!P1 IMAD.X R13, R29, 0x1, R13, P4 ;  /* 0x000000011d0d9824 */ /* 0x000fca00020e060d */
[----:B------:R3:W-:Y:S02]  /*27eb0*/  @!P1 STG.E.U8 desc[UR6][R12.64+0x51], R11 ;  /* 0x0000510b0c009986 */ /* 0x0007e4000c101106 */
[----:B---3--:R-:W-:Y:S02]  /*27ec0*/  FMUL R11, R166, UR4 ;  /* 0x00000004a60b7c20 */ /* 0x008fe40008400000 */
[----:B------:R-:W3:Y:S01]  /*27ed0*/  LDL.LU R166, [R1+0x290] ;  /* 0x0002900001a67983 */ /* 0x000ee20000300800 */
[----:B------:R-:W-:-:S04]  /*27ee0*/  LOP3.LUT R2, R2, 0xffffefff, RZ, 0xc0, !PT ;  /* 0xffffefff02027812 */ /* 0x000fc800078ec0ff */
[----:B------:R-:W-:Y:S02]  /*27ef0*/  @P2 LOP3.LUT R2, R2, 0x1000, RZ, 0xfc, !PT ;  /* 0x0000100002022812 */ /* 0x000fe400078efcff */
[----:B------:R-:W-:Y:S02]  /*27f00*/  ISETP.LT.OR P2, PT, R27, 0x9a, !P6 ;  /* 0x0000009a1b00780c */ /* 0x000fe40007741670 */
[----:B------:R-:W-:-:S11]  /*27f10*/  LOP3.LUT R14, R14, 0xffefffff, RZ, 0xc0, !PT ;  /* 0xffefffff0e0e7812 */ /* 0x000fd600078ec0ff */
[----:B------:R-:W0:Y:S01]  /*27f20*/  @!P2 LDC.64 R12, c[0x0][0x5c0] ;  /* 0x00017000ff0cab82 */ /* 0x000e220000000a00 */
[----:B------:R-:W-:Y:S02]  /*27f30*/  @P6 LOP3.LUT R14, R14, 0x100000, RZ, 0xfc, !PT ;  /* 0x001000000e0e6812 */ /* 0x000fe400078efcff */
[----:B------:R-:W-:Y:S02]  /*27f40*/  ISETP.LT.OR P6, PT, R27, 0xa1, !P3 ;  /* 0x000000a11b00780c */ /* 0x000fe40005fc1670 */
[----:B------:R-:W-:Y:S02]  /*27f50*/  LOP3.LUT R2, R2, 0xfffffeff, RZ, 0xc0, !PT ;  /* 0xfffffeff02027812 */ /* 0x000fe400078ec0ff */
[----:B0-----:R-:W-:-:S04]  /*27f60*/  @!P2 IADD3 R42, P1, P4, R10, R12, R9 ;  /* 0x0000000c0a2aa210 */ /* 0x001fc80007c3e009 */
[----:B------:R-:W-:-:S05]  /*27f70*/  @!P2 IADD3.X R43, R29, R13, R8, P1, P4 ;  /* 0x0000000d1d2ba210 */ /* 0x000fca0000fe8408 */
[----:B------:R-:W0:Y:S01]  /*27f80*/  @!P6 LDC.64 R12, c[0x0][0x5c0] ;  /* 0x00017000ff0ceb82 */ /* 0x000e220000000a00 */
[----:B------:R-:W-:Y:S02]  /*27f90*/  @P2 LOP3.LUT R2, R2, 0x100, RZ, 0xfc, !PT ;  /* 0x0000010002022812 */ /* 0x000fe400078efcff */
[----:B------:R-:W-:Y:S02]  /*27fa0*/  ISETP.LT.OR P2, PT, R27, 0x51, !P3 ;  /* 0x000000511b00780c */ /* 0x000fe40005f41670 */
[----:B------:R-:W-:Y:S02]  /*27fb0*/  LOP3.LUT R2, R2, 0xfffff7ff, RZ, 0xc0, !PT ;  /* 0xfffff7ff02027812 */ /* 0x000fe400078ec0ff */
[----:B------:R-:W-:Y:S02]  /*27fc0*/  F2FP.SATFINITE.E4M3.F32.PACK_AB_MERGE_C R11, RZ, R11, RZ ;  /* 0x0000000bff0b723e */ /* 0x000fe400048070ff */
[----:B------:R-:W-:-:S07]  /*27fd0*/  @P6 LOP3.LUT R2, R2, 0x800, RZ, 0xfc, !PT ;  /* 0x0000080002026812 */ /* 0x000fce00078efcff */
[----:B------:R4:W-:Y:S01]  /*27fe0*/  @!P2 STG.E.U8 desc[UR6][R122.64+0x50], R11 ;  /* 0x0000500b7a00a986 */ /* 0x0009e2000c101106 */
[----:B0-----:R-:W-:-:S04]  /*27ff0*/  @!P6 IADD3 R40, P1, P4, R10, R12, R3 ;  /* 0x0000000c0a28e210 */ /* 0x001fc80007c3e003 */
[----:B------:R-:W-:Y:S02]  /*28000*/  @!P6 IADD3.X R41, R29, R13, R4, P1, P4 ;  /* 0x0000000d1d29e210 */ /* 0x000fe40000fe8404 */
[C---:B------:R-:W-:Y:S02]  /*28010*/  ISETP.LT.OR P6, PT, R27.reuse, 0xa2, !P3 ;  /* 0x000000a21b00780c */ /* 0x040fe40005fc1670 */
[----:B------:R-:W-:-:S11]  /*28020*/  ISETP.LT.OR P2, PT, R27, 0x52, !P3 ;  /* 0x000000521b00780c */ /* 0x000fd60005f41670 */
[----:B------:R-:W0:Y:S01]  /*28030*/  @!P6 LDC.64 R12, c[0x0][0x5c0] ;  /* 0x00017000ff0ceb82 */ /* 0x000e220000000a00 */
[----:B----4-:R-:W-:Y:S02]  /*28040*/  FMUL R11, R168, UR4 ;  /* 0x00000004a80b7c20 */ /* 0x010fe40008400000 */
[----:B------:R-:W4:Y:S03]  /*28050*/  LDL.LU R168, [R1+0x294] ;  /* 0x0002940001a87983 */ /* 0x000f260000300800 */
[----:B------:R-:W-:-:S05]  /*28060*/  F2FP.SATFINITE.E4M3.F32.PACK_AB_MERGE_C R11, RZ, R11, RZ ;  /* 0x0000000bff0b723e */ /* 0x000fca00048070ff */
[----:B------:R1:W-:Y:S01]  /*28070*/  @!P2 STG.E.U8 desc[UR6][R36.64+0x51], R11 ;  /* 0x0000510b2400a986 */ /* 0x0003e2000c101106 */
[----:B------:R-:W-:Y:S02]  /*28080*/  ISETP.LT.OR P2, PT, R27, 0xa9, !P3 ;  /* 0x000000a91b00780c */ /* 0x000fe40005f41670 */
[----:B0-----:R-:W-:-:S04]  /*28090*/  @!P6 IADD3 R38, P1, P4, R10, R12, R3 ;  /* 0x0000000c0a26e210 */ /* 0x001fc80007c3e003 */
[----:B------:R-:W-:-:S07]  /*280a0*/  @!P6 IADD3.X R39, R29, R13, R4, P1, P4 ;  /* 0x0000000d1d27e210 */ /* 0x000fce0000fe8404 */
[----:B------:R-:W1:Y:S02]  /*280b0*/  @!P2 LDC.64 R12, c[0x0][0x5c0] ;  /* 0x00017000ff0cab82 */ /* 0x000e640000000a00 */
[----:B-1----:R-:W-:-:S04]  /*280c0*/  @!P2 IADD3 R36, P1, P4, R10, R12, R3 ;  /* 0x0000000c0a24a210 */ /* 0x002fc80007c3e003 */
[----:B------:R-:W-:Y:S02]  /*280d0*/  @!P2 IADD3.X R37, R29, R13, R4, P1, P4 ;  /* 0x0000000d1d25a210 */ /* 0x000fe40000fe8404 */
[----:B------:R-:W-:-:S13]  /*280e0*/  ISETP.LT.OR P1, PT, R27, 0x59, !P5 ;  /* 0x000000591b00780c */ /* 0x000fda0006f21670 */
[----:B------:R-:W0:Y:S01]  /*280f0*/  @!P1 LDC.64 R12, c[0x0][0x5c0] ;  /* 0x00017000ff0c9b82 */ /* 0x000e220000000a00 */
        /* <DEDUP_REMOVED lines=8> */
[----:B------:R-:W-:-:S13]  /*28180*/  ISETP.LT.OR P1, PT, R27, 0x5a, !P5 ;  /* 0x0000005a1b00780c */ /* 0x000fda0006f21670 */
[----:B------:R-:W0:Y:S01]  /*28190*/  @!P1 LDC.64 R12, c[0x0][0x5c0] ;  /* 0x00017000ff0c9b82 */ /* 0x000e220000000a00 */
[----:B------:R-:W-:Y:S02]  /*281a0*/  ISETP.LT.OR P5, PT, R27, 0xaa, !P3 ;  /* 0x000000aa1b00780c */ /* 0x000fe40005fa1670 */
[----:B------:R-:W-:Y:S02]  /*281b0*/  LOP3.LUT R2, R2, 0xfffffdff, RZ, 0xc0, !PT ;  /* 0xfffffdff02027812 */ /* 0x000fe400078ec0ff */
[----:B------:R-:W-:Y:S02]  /*281c0*/  F2FP.SATFINITE.E4M3.F32.PACK_AB_MERGE_C R11, RZ, R11, RZ ;  /* 0x0000000bff0b723e */ /* 0x000fe400048070ff */
[----:B------:R-:W-:-:S04]  /*281d0*/  @P6 LOP3.LUT R2, R2, 0x200, RZ, 0xfc, !PT ;  /* 0x0000020002026812 */ /* 0x000fc800078efcff */
[----:B------:R-:W-:Y:S02]  /*281e0*/  LOP3.LUT P6, RZ, R2, 0x2, RZ, 0xc0, !PT ;  /* 0x0000000202ff7812 */ /* 0x000fe400078cc0ff */
[----:B0-----:R-:W-:-:S05]  /*281f0*/  @!P1 IADD3 R12, P4, R10, R12, RZ ;  /* 0x0000000c0a0c9210 */ /* 0x001fca0007f9e0ff */
[----:B------:R-:W-:-:S05]  /*28200*/  @!P1 IMAD.X R13, R29, 0x1, R13, P4 ;  /* 0x000000011d0d9824 */ /* 0x000fca00020e060d */
[----:B------:R0:W-:Y:S01]  /*28210*/  @!P1 STG.E.U8 desc[UR6][R12.64+0x59], R11 ;  /* 0x0000590b0c009986 */ /* 0x0001e2000c101106 */
[----:B------:R-:W-:Y:S01]  /*28220*/  LOP3.LUT R14, R14, 0xffdfffff, RZ, 0xc0, !PT ;  /* 0xffdfffff0e0e7812 */ /* 0x000fe200078ec0ff */
[----:B0-----:R-:W0:Y:S03]  /*28230*/  @!P5 LDC.64 R12, c[0x0][0x5c0] ;  /* 0x00017000ff0cdb82 */ /* 0x001e260000000a00 */
[----:B------:R-:W-:Y:S02]  /*28240*/  @P6 LOP3.LUT R14, R14, 0x200000, RZ, 0xfc, !PT ;  /* 0x002000000e0e6812 */ /* 0x000fe400078efcff */
[----:B------:R-:W-:Y:S02]  /*28250*/  ISETP.LT.OR P6, PT, R27, 0xa1, !P0 ;  /* 0x000000a11b00780c */ /* 0x000fe400047c1670 */
[----:B------:R-:W-:Y:S02]  /*28260*/  LOP3.LUT R2, R2, 0xfffffbff, RZ, 0xc0, !PT ;  /* 0xfffffbff02027812 */ /* 0x000fe400078ec0ff */
[----:B0-----:R-:W-:-:S04]  /*28270*/  @!P5 IADD3 R34, P1, P3, R10, R12, R3 ;  /* 0x0000000c0a22d210 */ /* 0x001fc80007b3e003 */
[----:B------:R-:W-:-:S05]  /*28280*/  @!P5 IADD3.X R35, R29, R13, R4, P1, P3 ;  /* 0x0000000d1d23d210 */ /* 0x000fca0000fe6404 */
[----:B------:R-:W0:Y:S01]  /*28290*/  @!P6 LDC.64 R12, c[0x0][0x5c0] ;  /* 0x00017000ff0ceb82 */ /* 0x000e220000000a00 */
[----:B------:R-:W-:-:S04]  /*282a0*/  @P2 LOP3.LUT R2, R2, 0x400, RZ, 0xfc, !PT ;  /* 0x0000040002022812 */ /* 0x000fc800078efcff */
[C---:B------:R-:W-:Y:S02]  /*282b0*/  LOP3.LUT P2, RZ, R2.reuse, 0x4, RZ, 0xc0, !PT ;  /* 0x0000000402ff7812 */ /* 0x040fe4000784c0ff */
[----:B------:R-:W-:-:S04]  /*282c0*/  LOP3.LUT R2, R2, 0xffffff7f, RZ, 0xc0, !PT ;  /* 0xffffff7f02027812 */ /* 0x000fc800078ec0ff */
[----:B------:R-:W-:-:S04]  /*282d0*/  @P5 LOP3.LUT R2, R2, 0x80, RZ, 0xfc, !PT ;  /* 0x0000008002025812 */ /* 0x000fc800078efcff */
[----:B------:R-:W-:-:S04]  /*282e0*/  LOP3.LUT R2, R2, 0xffffffbf, RZ, 0xc0, !PT ;  /* 0xffffffbf02027812 */ /* 0x000fc800078ec0ff */
[----:B------:R-:W-:Y:S02]  /*282f0*/  @P6 LOP3.LUT R2, R2, 0x40, RZ, 0xfc, !PT ;  /* 0x0000004002026812 */ /* 0x000fe400078efcff */
[----:B0-----:R-:W-:-:S04]  /*28300*/  @!P6 IADD3 R32, P1, P3, R10, R12, R7 ;  /* 0x0000000c0a20e210 */ /* 0x001fc80007b3e007 */
[----:B------:R-:W-:Y:S02]  /*28310*/  @!P6 IADD3.X R33, R29, R13, R6, P1, P3 ;  /* 0x0000000d1d21e210 */ /* 0x000fe40000fe6406 */
[----:B------:R-:W-:Y:S01]  /*28320*/  LOP3.LUT P6, RZ, R14, 0x200000, RZ, 0xc0, !PT ;  /* 0x002000000eff7812 */ /* 0x000fe200078cc0ff */
[----:B----4-:R-:W-:Y:S02]  /*28330*/  FMUL R11, R168, UR4 ;  /* 0x00000004a80b7c20 */ /* 0x010fe40008400000 */
[----:B------:R-:W4:Y:S03]  /*28340*/  LDL.LU R168, [R1+0x2a0] ;  /* 0x0002a00001a87983 */ /* 0x000f260000300800 */
[----:B------:R-:W-:-:S07]  /*28350*/  F2FP.SATFINITE.E4M3.F32.PACK_AB_MERGE_C R11, RZ, R11, RZ ;  /* 0x0000000bff0b723e */ /* 0x000fce00048070ff */
[----:B------:R2:W-:Y:S02]  /*28360*/  @!P6 STG.E.U8 desc[UR6][R114.64+0x58], R11 ;  /* 0x0000580b7200e986 */ /* 0x0005e4000c101106 */
[----:B--2---:R-:W-:Y:S02]  /*28370*/  FMUL R11, R167, UR4 ;  /* 0x00000004a70b7c20 */ /* 0x004fe40008400000 */
[----:B------:R-:W2:Y:S03]  /*28380*/  LDL.LU R167, [R1+0x2a4] ;  /* 0x0002a40001a77983 */ /* 0x000ea60000300800 */
[----:B------:R-:W-:-:S05]  /*28390*/  F2FP.SATFINITE.E4M3.F32.PACK_AB_MERGE_C R11, RZ, R11, RZ ;  /* 0x0000000bff0b723e */ /* 0x000fca00048070ff */
[----:B------:R3:W-:Y:S02]  /*283a0*/  @!P2 STG.E.U8 desc[UR6][R118.64+0x59], R11 ;  /* 0x0000590b7600a986 */ /* 0x0007e4000c101106 */
[----:B---3--:R-:W-:Y:S02]  /*283b0*/  FMUL R11, R166, UR4 ;  /* 0x00000004a60b7c20 */ /* 0x008fe40008400000 */
[----:B------:R-:W3:Y:S01]  /*283c0*/  LDL.LU R166, [R1+0x2a8] ;  /* 0x0002a80001a67983 */ /* 0x000ee20000300800 */
        /* <DEDUP_REMOVED lines=14> */
[----:B------:R-:W-:Y:S02]  /*284b0*/  LOP3.LUT P6, RZ, R14, 0x100000, RZ, 0xc0, !PT ;  /* 0x001000000eff7812 */ /* 0x000fe400078cc0ff */
[----:B------:R-:W-:-:S04]  /*284c0*/  LOP3.LUT R2, R2, 0xfffffffb, RZ, 0xc0, !PT ;  /* 0xfffffffb02027812 */ /* 0x000fc800078ec0ff */
[----:B------:R-:W-:Y:S02]  /*284d0*/  @P3 LOP3.LUT R2, R2, 0x4, RZ, 0xfc, !PT ;  /* 0x0000000402023812 */ /* 0x000fe400078efcff */
[----:B0-----:R-:W-:-:S04]  /*284e0*/  @!P3 IADD3 R22, P0, P1, R10, R12, R7 ;  /* 0x0000000c0a16b210 */ /* 0x001fc8000791e007 */
[----:B------:R-:W-:Y:S02]  /*284f0*/  @!P3 IADD3.X R23, R29, R13, R6, P0, P1 ;  /* 0x0000000d1d17b210 */ /* 0x000fe400007e2406 */
[----:B------:R-:W-:Y:S02]  /*28500*/  ISETP.LT.OR P3, PT, R27, 0xa1, !P6 ;  /* 0x000000a11b00780c */ /* 0x000fe40007761670 */
[----:B------:R-:W-:Y:S02]  /*28510*/  LOP3.LUT P4, RZ, R0, 0x10000, RZ, 0xc0, !PT ;  /* 0x0001000000ff7812 */ /* 0x000fe4000788c0ff */
[----:B------:R-:W-:-:S09]  /*28520*/  F2FP.SATFINITE.E4M3.F32.PACK_AB_MERGE_C R11, RZ, R11, RZ ;  /* 0x0000000bff0b723e */ /* 0x000fd200048070ff */
[----:B------:R-:W0:Y:S02]  /*28530*/  @!P3 LDC.64 R12, c[0x0][0x5c0] ;  /* 0x00017000ff0cbb82 */ /* 0x000e240000000a00 */
[----:B------:R4:W-:Y:S02]  /*28540*/  @!P4 STG.E.U8 desc[UR6][R116.64+0x50], R11 ;  /* 0x0000500b7400c986 */ /* 0x0009e4000c101106 */
[----:B----4-:R-:W-:Y:S02]  /*28550*/  FMUL R11, R168, UR4 ;  /* 0x00000004a80b7c20 */ /* 0x010fe40008400000 */
[----:B------:R-:W4:Y:S01]  /*28560*/  LDL.LU R168, [R1+0x2ac] ;  /* 0x0002ac0001a87983 */ /* 0x000f220000300800 */
[----:B------:R-:W-:Y:S02]  /*28570*/  LOP3.LUT P2, RZ, R14, 0x80000, RZ, 0xc0, !PT ;  /* 0x000800000eff7812 */ /* 0x000fe4000784c0ff */
        /* <DEDUP_REMOVED lines=10> */
[----:B-1----:R-:W-:Y:S01]  /*28620*/  @!P1 IADD3.X R11, R4, R29, R6, P0, P3 ;  /* 0x0000001d040b9210 */ /* 0x002fe200007e6406 */
[----:B--2---:R-:W-:-:S02]  /*28630*/  FMUL R16, R167, UR4 ;  /* 0x00000004a7107c20 */ /* 0x004fc40008400000 */
[----:B------:R-:W2:Y:S01]  /*28640*/  LDL.LU R167, [R1+0x2b0] ;  /* 0x0002b00001a77983 */ /* 0x000ea20000300800 */
        /* <DEDUP_REMOVED lines=14> */
[----:B------:R-:W-:Y:S02]  /*28730*/  ISETP.LT.OR P1, PT, R27, 0x59, !P2 ;  /* 0x000000591b00780c */ /* 0x000fe40005721670 */
[----:B------:R-:W-:Y:S02]  /*28740*/  F2FP.SATFINITE.E4M3.F32.PACK_AB_MERGE_C R11, RZ, R11, RZ ;  /* 0x0000000bff0b723e */ /* 0x000fe400048070ff */
[C---:B------:R-:W-:Y:S02]  /*28750*/  LOP3.LUT P5, RZ, R2.reuse, 0x100000, RZ, 0xc0, !PT ;  /* 0x0010000002ff7812 */ /* 0x040fe400078ac0ff */
[----:B------:R-:W-:Y:S01]  /*28760*/  LOP3.LUT R2, R2, 0xfffffffd, RZ, 0xc0, !PT ;  /* 0xfffffffd02027812 */ /* 0x000fe200078ec0ff */
[----:B------:R1:W-:Y:S01]  /*28770*/  @!P0 STG.E.U8 desc[UR6][R16.64+0x51], R11 ;  /* 0x0000510b10008986 */ /* 0x0003e2000c101106 */
[----:B------:R-:W-:Y:S02]  /*28780*/  LOP3.LUT R14, R14, 0xfffbffff, RZ, 0xc0, !PT ;  /* 0xfffbffff0e0e7812 */ /* 0x000fe400078ec0ff */
[----:B------:R-:W-:-:S02]  /*28790*/  @P6 LOP3.LUT R2, R2, 0x2, RZ, 0xfc, !PT ;  /* 0x0000000202026812 */ /* 0x000fc400078efcff */
[----:B------:R-:W-:Y:S02]  /*287a0*/  @P2 LOP3.LUT R14, R14, 0x40000, RZ, 0xfc, !PT ;  /* 0x000400000e0e2812 */ /* 0x000fe400078efcff */
[----:B0-----:R-:W-:-:S04]  /*287b0*/  @!P6 IADD3 R18, P3, P4, R10, R12, R9 ;  /* 0x0000000c0a12e210 */ /* 0x001fc80007c7e009 */
[----:B------:R-:W-:Y:S02]  /*287c0*/  @!P6 IADD3.X R19, R29, R13, R8, P3, P4 ;  /* 0x0000000d1d13e210 */ /* 0x000fe40001fe8408 */
[----:B------:R-:W-:-:S04]  /*287d0*/  @!P1 IADD3 R104, P0, P3, R3, R10, R7 ;  /* 0x0000000a03689210 */ /* 0x000fc80007b1e007 */
[----:B-1----:R-:W-:Y:S02]  /*287e0*/  @!P1 IADD3.X R17, R4, R29, R6, P0, P3 ;  /* 0x0000001d04119210 */ /* 0x002fe400007e6406 */
[----:B------:R-:W-:Y:S02]  /*287f0*/  ISETP.LT.OR P0, PT, R27, 0x5a, !P2 ;  /* 0x0000005a1b00780c */ /* 0x000fe40005701670 */
[----:B------:R-:W-:Y:S02]  /*28800*/  LOP3.LUT P2, RZ, R2, 0x40000, RZ, 0xc0, !PT ;  /* 0x0004000002ff7812 */ /* 0x000fe4000784c0ff */
[----:B------:R-:W-:-:S04]  /*28810*/  ISETP.GE.AND P6, PT, R26, 0x109, PT ;  /* 0x000001091a00780c */ /* 0x000fc80003fc6270 */
[----:B------:R-:W-:Y:S01]  /*28820*/  ISETP.LT.OR P6, PT, R27, 0x51, !P6 ;  /* 0x000000511b00780c */ /* 0x000fe200077c1670 */
[----:B----4-:R-:W-:Y:S02]  /*28830*/  FMUL R12, R168, UR4 ;  /* 0x00000004a80c7c20 */ /* 0x010fe40008400000 */
[----:B------:R-:W4:Y:S03]  /*28840*/  LDL.LU R168, [R1+0x2b8] ;  /* 0x0002b80001a87983 */ /* 0x000f260000300800 */
[----:B------:R-:W-:-:S05]  /*28850*/  F2FP.SATFINITE.E4M3.F32.PACK_AB_MERGE_C R12, RZ, R12, RZ ;  /* 0x0000000cff0c723e */ /* 0x000fca00048070ff */
[----:B------:R2:W-:Y:S01]  /*28860*/  @!P2 STG.E.U8 desc[UR6][R120.64+0x58], R12 ;  /* 0x0000580c7800a986 */ /* 0x0005e2000c101106 */
[CC--:B------:R-:W-:Y:S02]  /*28870*/  @!P0 IADD3 R15, P3, P4, R3.reuse, R10.reuse, R7 ;  /* 0x0000000a030f8210 */ /* 0x0c0fe40007c7e007 */
[----:B------:R-:W-:Y:S02]  /*28880*/  LOP3.LUT R14, R14, 0xfffdffff, RZ, 0xc0, !PT ;  /* 0xfffdffff0e0e7812 */ /* 0x000fe400078ec0ff */
[-C--:B------:R-:W-:Y:S02]  /*28890*/  @!P0 IADD3.X R11, R4, R29.reuse, R6, P3, P4 ;  /* 0x0000001d040b8210 */ /* 0x080fe40001fe8406 */
[----:B------:R-:W-:Y:S02]  /*288a0*/  @!P6 IADD3 R16, P3, P4, R3, R10, R9 ;  /* 0x0000000a0310e210 */ /* 0x000fe40007c7e009 */
[----:B------:R-:W-:Y:S02]  /*288b0*/  @P6 LOP3.LUT R14, R14, 0x20000, RZ, 0xfc, !PT ;  /* 0x000200000e0e6812 */ /* 0x000fe400078efcff */
[----:B------:R-:W-:-:S02]  /*288c0*/  @!P6 IADD3.X R28, R4, R29, R8, P3, P4 ;  /* 0x0000001d041ce210 */ /* 0x000fc40001fe8408 */
[----:B------:R-:W-:Y:S01]  /*288d0*/  ISETP.GE.AND P6, PT, R26, 0x109, PT ;  /* 0x000001091a00780c */ /* 0x000fe20003fc6270 */
[----:B--2---:R-:W-:Y:S02]  /*288e0*/  FMUL R12, R167, UR4 ;  /* 0x00000004a70c7c20 */ /* 0x004fe40008400000 */
[----:B------:R-:W2:Y:S03]  /*288f0*/  LDL.LU R167, [R1+0x2bc] ;  /* 0x0002bc0001a77983 */ /* 0x000ea60000300800 */
[----:B------:R-:W-:-:S05]  /*28900*/  F2FP.SATFINITE.E4M3.F32.PACK_AB_MERGE_C R12, RZ, R12, RZ ;  /* 0x0000000cff0c723e */ /* 0x000fca00048070ff */
[----:B------:R0:W-:Y:S01]  /*28910*/  @!P5 STG.E.U8 desc[UR6][R124.64+0x59], R12 ;  /* 0x0000590c7c00d986 */ /* 0x0001e2000c101106 */
[----:B------:R-:W-:Y:S01]  /*28920*/  ISETP.LT.OR P5, PT, R27, 0x52, !P6 ;  /* 0x000000521b00780c */ /* 0x000fe200077a1670 */
[----:B0-----:R-:W0:-:S12]  /*28930*/  @!P1 LDC.64 R12, c[0x0][0x5c0] ;  /* 0x00017000ff0c9b82 */ /* 0x001e180000000a00 */
[----:B------:R-:W-:-:S04]  /*28940*/  @!P5 IADD3 R105, P3, P4, R3, R10, R9 ;  /* 0x0000000a0369d210 */ /* 0x000fc80007c7e009 */
[----:B------:R-:W-:Y:S02]  /*28950*/  @!P5 IADD3.X R109, R4, R29, R8, P3, P4 ;  /* 0x0000001d046dd210 */ /* 0x000fe40001fe8408 */
[----:B0-----:R-:W-:Y:S01]  /*28960*/  @!P1 IADD3 R12, P3, R104, R12, RZ ;  /* 0x0000000c680c9210 */ /* 0x001fe20007f7e0ff */
[----:B---3--:R-:W-:Y:S02]  /*28970*/  FMUL R104, R166, UR4 ;  /* 0x00000004a6687c20 */ /* 0x008fe40008400000 */
[----:B------:R-:W3:Y:S02]  /*28980*/  LDL.LU R166, [R1+0x2c0] ;  /* 0x0002c00001a67983 */ /* 0x000ee40000300800 */
[----:B------:R-:W-:Y:S01]  /*28990*/  @!P1 IMAD.X R13, R17, 0x1, R13, P3 ;  /* 0x00000001110d9824 */ /* 0x000fe200018e060d */
[----:B------:R-:W-:-:S05]  /*289a0*/  F2FP.SATFINITE.E4M3.F32.PACK_AB_MERGE_C R104, RZ, R104, RZ ;  /* 0x00000068ff68723e */ /* 0x000fca00048070ff */
[----:B------:R0:W-:Y:S01]  /*289b0*/  @!P1 STG.E.U8 desc[UR6][R12.64+0x58], R104 ;  /* 0x000058680c009986 */ /* 0x0001e2000c101106 */
[----:B------:R-:W-:Y:S01]  /*289c0*/  ISETP.LT.OR P2, PT, R27, 0x59, !P6 ;  /* 0x000000591b00780c */ /* 0x000fe20007741670 */
[----:B0-----:R-:W0:-:S12]  /*289d0*/  @!P0 LDC.64 R12, c[0x0][0x5c0] ;  /* 0x00017000ff0c8b82 */ /* 0x001e180000000a00 */
[----:B------:R-:W-:-:S04]  /*289e0*/  @!P2 IADD3 R17, P3, P4, R3, R10, R9 ;  /* 0x0000000a0311a210 */ /* 0x000fc80007c7e009 */
[----:B------:R-:W-:Y:S02]  /*289f0*/  @!P2 IADD3.X R108, R4, R29, R8, P3, P4 ;  /* 0x0000001d046ca210 */ /* 0x000fe40001fe8408 */
[----:B------:R-:W-:Y:S02]  /*28a00*/  ISETP.LT.OR P4, PT, R27, 0x5a, !P6 ;  /* 0x0000005a1b00780c */ /* 0x000fe40007781670 */
[----:B0-----:R-:W-:-:S05]  /*28a10*/  @!P0 IADD3 R12, P6, R15, R12, RZ ;  /* 0x0000000c0f0c8210 */ /* 0x001fca0007fde0ff */
[----:B------:R-:W-:Y:S01]  /*28a20*/  @!P0 IMAD.X R13, R11, 0x1, R13, P6 ;  /* 0x000000010b0d8824 */ /* 0x000fe200030e060d */
[----:B------:R-:W-:-:S05]  /*28a30*/  LOP3.LUT R0, R0, 0xfffffffb, RZ, 0xc0, !PT ;  /* 0xfffffffb00007812 */ /* 0x000fca00078ec0ff */
[----:B------:R-:W-:Y:S02]  /*28a40*/  @!P4 IADD3 R15, P1, P3, R3, R10, R9 ;  /* 0x0000000a030fc210 */ /* 0x000fe40007b3e009 */
[----:B------:R-:W-:Y:S02]  /*28a50*/  @P2 LOP3.LUT R0, R0, 0x4, RZ, 0xfc, !PT ;  /* 0x0000000400002812 */ /* 0x000fe400078efcff */
[----:B------:R-:W-:Y:S02]  /*28a60*/  LOP3.LUT P2, RZ, R14, 0x40000, RZ, 0xc0, !PT ;  /* 0x000400000eff7812 */ /* 0x000fe4000784c0ff */
[----:B------:R-:W-:Y:S01]  /*28a70*/  @!P4 IADD3.X R104, R4, R29, R8, P1, P3 ;  /* 0x0000001d0468c210 */ /* 0x000fe20000fe6408 */
[----:B----4-:R-:W-:-:S05]  /*28a80*/  FMUL R11, R168, UR4 ;  /* 0x00000004a80b7c20 */ /* 0x010fca0008400000 */
[----:B------:R-:W-:-:S05]  /*28a90*/  F2FP.SATFINITE.E4M3.F32.PACK_AB_MERGE_C R11, RZ, R11, RZ ;  /* 0x0000000bff0b723e */ /* 0x000fca00048070ff */
[----:B------:R2:W-:Y:S01]  /*28aa0*/  @!P0 STG.E.U8 desc[UR6][R12.64+0x59], R11 ;  /* 0x0000590b0c008986 */ /* 0x0005e2000c101106 */
[----:B------:R-:W-:Y:S02]  /*28ab0*/  ISETP.LT.OR P3, PT, R27, 0x61, !P2 ;  /* 0x000000611b00780c */ /* 0x000fe40005761670 */
[----:B------:R-:W-:-:S04]  /*28ac0*/  LOP3.LUT R14, R14, 0xffffdfff, RZ, 0xc0, !PT ;  /* 0xffffdfff0e0e7812 */ /* 0x000fc800078ec0ff */
[----:B------:R-:W-:-:S04]  /*28ad0*/  @P4 LOP3.LUT R14, R14, 0x2000, RZ, 0xfc, !PT ;  /* 0x000020000e0e4812 */ /* 0x000fc800078efcff */
[----:B------:R-:W-:Y:S01]  /*28ae0*/  LOP3.LUT R14, R14, 0xfffffeff, RZ, 0xc0, !PT ;  /* 0xfffffeff0e0e7812 */ /* 0x000fe200078ec0ff */
[----:B--2---:R-:W-:Y:S02]  /*28af0*/  FMUL R12, R167, UR4 ;  /* 0x00000004a70c7c20 */ /* 0x004fe40008400000 */
[----:B------:R-:W2:Y:S01]  /*28b00*/  LDL.LU R167, [R1+0x2c4] ;  /* 0x0002c40001a77983 */ /* 0x000ea20000300800 */
[----:B------:R-:W-:Y:S02]  /*28b10*/  @!P3 IADD3 R11, P0, P1, R3, R10, R7 ;  /* 0x0000000a030bb210 */ /* 0x000fe4000791e007 */
[----:B------:R-:W-:Y:S02]  /*28b20*/  @P3 LOP3.LUT R14, R14, 0x100, RZ, 0xfc, !PT ;  /* 0x000001000e0e3812 */ /* 0x000fe400078efcff */
[----:B------:R-:W-:Y:S02]  /*28b30*/  @!P3 IADD3.X R110, R4, R29, R6, P0, P1 ;  /* 0x0000001d046eb210 */ /* 0x000fe400007e2406 */
[----:B------:R-:W-:-:S02]  /*28b40*/  LOP3.LUT P3, RZ, R0, 0x40000, RZ, 0xc0, !PT ;  /* 0x0004000000ff7812 */ /* 0x000fc4000786c0ff */
[----:B------:R-:W-:-:S11]  /*28b50*/  F2FP.SATFINITE.E4M3.F32.PACK_AB_MERGE_C R12, RZ, R12, RZ ;  /* 0x0000000cff0c723e */ /* 0x000fd600048070ff */
[----:B------:R3:W-:Y:S02]  /*28b60*/  @!P3 STG.E.U8 desc[UR6][R144.64+0x50], R12 ;  /* 0x0000500c9000b986 */ /* 0x0007e4000c101106 */
[----:B---3--:R-:W-:Y:S02]  /*28b70*/  FMUL R12, R166, UR4 ;  /* 0x00000004a60c7c20 */ /* 0x008fe40008400000 */
[----:B------:R-:W3:Y:S01]  /*28b80*/  LDL.LU R166, [R1+0x2c8] ;  /* 0x0002c80001a67983 */ /* 0x000ee20000300800 */
[----:B------:R-:W-:Y:S02]  /*28b90*/  ISETP.LT.OR P1, PT, R27, 0x62, !P2 ;  /* 0x000000621b00780c */ /* 0x000fe40005721670 */
[----:B------:R-:W-:Y:S01]  /*28ba0*/  LOP3.LUT P4, RZ, R0, 0x20000, RZ, 0xc0, !PT ;  /* 0x0002000000ff7812 */ /* 0x000fe2000788c0ff */
[----:B------:R-:W4:Y:S10]  /*28bb0*/  LDL.LU R168, [R1+0x2cc] ;  /* 0x0002cc0001a87983 */ /* 0x000f340000300800 */
[----:B------:R-:W-:-:S04]  /*28bc0*/  @!P1 IADD3 R111, P6, P0, R3, R10, R7 ;  /* 0x0000000a036f9210 */ /* 0x000fc800078de007 */
[----:B------:R-:W-:Y:S02]  /*28bd0*/  @!P1 IADD3.X R113, R4, R29, R6, P6, P0 ;  /* 0x0000001d04719210 */ /* 0x000fe400037e0406 */
[C---:B------:R-:W-:Y:S02]  /*28be0*/  LOP3.LUT P6, RZ, R14.reuse, 0x20000, RZ, 0xc0, !PT ;  /* 0x000200000eff7812 */ /* 0x040fe400078cc0ff */
[----:B------:R-:W-:Y:S02]  /*28bf0*/  ISETP.LT.OR P0, PT, R27, 0x69, !P2 ;  /* 0x000000691b00780c */ /* 0x000fe40005701670 */
[----:B------:R-:W-:Y:S02]  /*28c00*/  F2FP.SATFINITE.E4M3.F32.PACK_AB_MERGE_C R12, RZ, R12, RZ ;  /* 0x0000000cff0c723e */ /* 0x000fe400048070ff */
[----:B------:R-:W-:-:S03]  /*28c10*/  LOP3.LUT R14, R14, 0xfffffdff, RZ, 0xc0, !PT ;  /* 0xfffffdff0e0e7812 */ /* 0x000fc600078ec0ff */
[----:B------:R0:W-:Y:S01]  /*28c20*/  @!P4 STG.E.U8 desc[UR6][R128.64+0x51], R12 ;  /* 0x0000510c8000c986 */ /* 0x0001e2000c101106 */
[----:B------:R-:W-:-:S05]  /*28c30*/  @P1 LOP3.LUT R14, R14, 0x200, RZ, 0xfc, !PT ;  /* 0x000002000e0e1812 */ /* 0x000fca00078efcff */
[----:B------:R-:W-:Y:S01]  /*28c40*/  @!P0 IADD3 R112, P1, P3, R3, R10, R7 ;  /* 0x0000000a03708210 */ /* 0x000fe20007b3e007 */
[----:B0-----:R-:W0:Y:S03]  /*28c50*/  @!P6 LDC.64 R12, c[0x0][0x5c0] ;  /* 0x00017000ff0ceb82 */ /* 0x001e260000000a00 */
[----:B------:R-:W-:Y:S02]  /*28c60*/  @!P0 IADD3.X R115, R4, R29, R6, P1, P3 ;  /* 0x0000001d04738210 */ /* 0x000fe40000fe6406 */
[----:B------:R-:W-:Y:S02]  /*28c70*/  ISETP.LT.OR P3, PT, R27, 0x6a, !P2 ;  /* 0x0000006a1b00780c */ /* 0x000fe40005761670 */
[----:B------:R-:W-:-:S04]  /*28c80*/  LOP3.LUT R14, R14, 0xffffff7f, RZ, 0xc0, !PT ;  /* 0xffffff7f0e0e7812 */ /* 0x000fc800078ec0ff */
[----:B------:R-:W-:-:S07]  /*28c90*/  @P0 LOP3.LUT R14, R14, 0x80, RZ, 0xfc, !PT ;  /* 0x000000800e0e0812 */ /* 0x000fce00078efcff */
        /* <DEDUP_REMOVED lines=8> */
[----:B------:R-:W-:Y:S02]  /*28d20*/  LOP3.LUT P4, RZ, R2, 0x20000000, RZ, 0xc0, !PT ;  /* 0x2000000002ff7812 */ /* 0x000fe4000788c0ff */
[----:B------:R-:W-:Y:S02]  /*28d30*/  LOP3.LUT R14, R14, 0xffffbfff, RZ, 0xc0, !PT ;  /* 0xffffbfff0e0e7812 */ /* 0x000fe400078ec0ff */
[----:B------:R-:W-:Y:S01]  /*28d40*/  ISETP.GE.AND P0, PT, R26, 0x109, PT ;  /* 0x000001091a00780c */ /* 0x000fe20003f06270 */
[----:B0-----:R-:W0:Y:S01]  /*28d50*/  @!P5 LDC.64 R12, c[0x0][0x5c0] ;  /* 0x00017000ff0cdb82 */ /* 0x001e220000000a00 */
[----:B---3--:R-:W-:Y:S02]  /*28d60*/  FMUL R16, R166, UR4 ;  /* 0x00000004a6107c20 */ /* 0x008fe40008400000 */
[----:B------:R-:W3:Y:S05]  /*28d70*/  LDL.LU R166, [R1+0x2d4] ;  /* 0x0002d40001a67983 */ /* 0x000eea0000300800 */
[----:B------:R-:W-:-:S02]  /*28d80*/  @P4 LOP3.LUT R14, R14, 0x4000, RZ, 0xfc, !PT ;  /* 0x000040000e0e4812 */ /* 0x000fc400078efcff */
[----:B------:R-:W-:Y:S02]  /*28d90*/  LOP3.LUT P1, RZ, R2, 0x10000000, RZ, 0xc0, !PT ;  /* 0x1000000002ff7812 */ /* 0x000fe4000782c0ff */
[----:B------:R-:W-:Y:S02]  /*28da0*/  LOP3.LUT R14, R14, 0xffff7fff, RZ, 0xc0, !PT ;  /* 0xffff7fff0e0e7812 */ /* 0x000fe400078ec0ff */
[----:B------:R-:W-:Y:S02]  /*28db0*/  ISETP.LT.OR P3, PT, R27, 0x61, !P0 ;  /* 0x000000611b00780c */ /* 0x000fe40004761670 */
[----:B------:R-:W-:-:S04]  /*28dc0*/  @P2 LOP3.LUT R14, R14, 0x8000, RZ, 0xfc, !PT ;  /* 0x000080000e0e2812 */ /* 0x000fc800078efcff */
[----:B------:R-:W-:-:S04]  /*28dd0*/  LOP3.LUT R14, R14, 0xfffeffff, RZ, 0xc0, !PT ;  /* 0xfffeffff0e0e7812 */ /* 0x000fc800078ec0ff */
[----:B------:R-:W-:-:S03]  /*28de0*/  @P1 LOP3.LUT R14, R14, 0x10000, RZ, 0xfc, !PT ;  /* 0x000100000e0e1812 */ /* 0x000fc600078efcff */
[----:B------:R-:W-:Y:S02]  /*28df0*/  @!P3 IADD3 R119, P1, P2, R3, R10, R9 ;  /* 0x0000000a0377b210 */ /* 0x000fe40007a3e009 */
[----:B0-----:R-:W-:Y:S02]  /*28e00*/  @!P5 IADD3 R12, P4, R105, R12, RZ ;  /* 0x0000000c690cd210 */ /* 0x001fe40007f9e0ff */
[----:B------:R-:W-:Y:S02]  /*28e10*/  @!P3 IADD3.X R121, R4, R29, R8, P1, P2 ;  /* 0x0000001d0479b210 */ /* 0x000fe40000fe4408 */
[----:B------:R-:W-:Y:S02]  /*28e20*/  ISETP.LT.OR P1, PT, R27, 0x62, !P0 ;  /* 0x000000621b00780c */ /* 0x000fe40004721670 */
[----:B------:R-:W-:Y:S01]  /*28e30*/  LOP3.LUT R0, R0, 0xf7ffffff, RZ, 0xc0, !PT ;  /* 0xf7ffffff00007812 */ /* 0x000fe200078ec0ff */
[----:B------:R-:W-:Y:S01]  /*28e40*/  @!P5 IMAD.X R13, R109, 0x1, R13, P4 ;  /* 0x000000016d0dd824 */ /* 0x000fe200020e060d */
[----:B------:R-:W-:-:S02]  /*28e50*/  ISETP.LT.OR P4, PT, R27, 0x69, !P0 ;  /* 0x000000691b00780c */ /* 0x000fc40004781670 */
[----:B------:R-:W-:-:S04]  /*28e60*/  @P3 LOP3.LUT R0, R0, 0x8000000, RZ, 0xfc, !PT ;  /* 0x0800000000003812 */ /* 0x000fc800078efcff */
[C---:B------:R-:W-:Y:S02]  /*28e70*/  LOP3.LUT P3, RZ, R0.reuse, 0x4, RZ, 0xc0, !PT ;  /* 0x0000000400ff7812 */ /* 0x040fe4000786c0ff */
[----:B------:R-:W-:Y:S02]  /*28e80*/  LOP3.LUT R0, R0, 0xdfffffff, RZ, 0xc0, !PT ;  /* 0xdfffffff00007812 */ /* 0x000fe400078ec0ff */
[----:B------:R-:W-:Y:S02]  /*28e90*/  F2FP.SATFINITE.E4M3.F32.PACK_AB_MERGE_C R16, RZ, R16, RZ ;  /* 0x00000010ff10723e */ /* 0x000fe400048070ff */
[----:B------:R-:W-:Y:S02]  /*28ea0*/  @!P1 IADD3 R118, P2, P6, R3, R10, R9 ;  /* 0x0000000a03769210 */ /* 0x000fe40007e5e009 */
[----:B------:R-:W-:Y:S01]  /*28eb0*/  @P1 LOP3.LUT R0, R0, 0x20000000, RZ, 0xfc, !PT ;  /* 0x2000000000001812 */ /* 0x000fe200078efcff */
[----:B------:R4:W-:Y:S01]  /*28ec0*/  @!P5 STG.E.U8 desc[UR6][R12.64+0x51], R16 ;  /* 0x000051100c00d986 */ /* 0x0009e2000c101106 */
[----:B------:R-:W-:-:S02]  /*28ed0*/  @!P1 IADD3.X R123, R4, R29, R8, P2, P6 ;  /* 0x0000001d047b9210 */ /* 0x000fc400017ec408 */
[----:B------:R-:W-:Y:S02]  /*28ee0*/  LOP3.LUT R0, R0, 0xfdffffff, RZ, 0xc0, !PT ;  /* 0xfdffffff00007812 */ /* 0x000fe400078ec0ff */
[----:B------:R-:W-:Y:S02]  /*28ef0*/  @!P4 IADD3 R117, P5, P6, R3, R10, R9 ;  /* 0x0000000a0375c210 */ /* 0x000fe40007ebe009 */
[----:B------:R-:W-:Y:S02]  /*28f00*/  @P4 LOP3.LUT R0, R0, 0x2000000, RZ, 0xfc, !PT ;  /* 0x0200000000004812 */ /* 0x000fe400078efcff */
[----:B------:R-:W-:Y:S02]  /*28f10*/  @!P4 IADD3.X R120, R4, R29, R8, P5, P6 ;  /* 0x0000001d0478c210 */ /* 0x000fe40002fec408 */
[----:B------:R-:W-:Y:S02]  /*28f20*/  ISETP.LT.OR P4, PT, R27, 0x6a, !P0 ;  /* 0x0000006a1b00780c */ /* 0x000fe40004781670 */
[----:B------:R-:W-:Y:S01]  /*28f30*/  LOP3.LUT R0, R0, 0xfeffffff, RZ, 0xc0, !PT ;  /* 0xfeffffff00007812 */ /* 0x000fe200078ec0ff */
[----:B----4-:R-:W-:-:S10]  /*28f40*/  FMUL R12, R168, UR4 ;  /* 0x00000004a80c7c20 */ /* 0x010fd40008400000 */
[----:B------:R-:W-:Y:S02]  /*28f50*/  @!P4 IADD3 R122, P5, P6, R3, R10, R9 ;  /* 0x0000000a037ac210 */ /* 0x000fe40007ebe009 */
[----:B------:R-:W-:Y:S02]  /*28f60*/  @P4 LOP3.LUT R0, R0, 0x1000000, RZ, 0xfc, !PT ;  /* 0x0100000000004812 */ /* 0x000fe400078efcff */
[----:B------:R-:W-:Y:S02]  /*28f70*/  @!P4 IADD3.X R124, R4, R29, R8, P5, P6 ;  /* 0x0000001d047cc210 */ /* 0x000fe40002fec408 */
[----:B------:R-:W-:Y:S02]  /*28f80*/  LOP3.LUT P4, RZ, R14, 0x4000, RZ, 0xc0, !PT ;  /* 0x000040000eff7812 */ /* 0x000fe4000788c0ff */
[----:B------:R-:W-:-:S11]  /*28f90*/  F2FP.SATFINITE.E4M3.F32.PACK_AB_MERGE_C R12, RZ, R12, RZ ;  /* 0x0000000cff0c723e */ /* 0x000fd600048070ff */
[----:B------:R2:W-:Y:S02]  /*28fa0*/  @!P4 STG.E.U8 desc[UR6][R150.64+0x58], R12 ;  /* 0x0000580c9600c986 */ /* 0x0005e4000c101106 */
[----:B--2---:R-:W-:Y:S02]  /*28fb0*/  FMUL R12, R167, UR4 ;  /* 0x00000004a70c7c20 */ /* 0x004fe40008400000 */
[----:B------:R-:W2:Y:S04]  /*28fc0*/  LDL.LU R167, [R1+0x2d8] ;  /* 0x0002d80001a77983 */ /* 0x000ea80000300800 */
[----:B------:R-:W4:Y:S01]  /*28fd0*/  LDL.LU R178, [R1+0x2dc] ;  /* 0x0002dc0001b27983 */ /* 0x000f220000300800 */
[----:B---3--:R-:W-:-:S03]  /*28fe0*/  FMUL R16, R166, UR4 ;  /* 0x00000004a6107c20 */ /* 0x008fc60008400000 */
[----:B------:R-:W3:Y:S04]  /*28ff0*/  LDL.LU R166, [R1+0x2e0] ;  /* 0x0002e00001a67983 */ /* 0x000ee80000300800 */
[----:B------:R-:W3:Y:S04]  /*29000*/  LDL.LU R174, [R1+0x2e4] ;  /* 0x0002e40001ae7983 */ /* 0x000ee80000300800 */
[----:B------:R-:W3:Y:S01]  /*29010*/  LDL.LU R179, [R1+0x2e8] ;  /* 0x0002e80001b37983 */ /* 0x000ee20000300800 */
[----:B------:R-:W-:Y:S02]  /*29020*/  LOP3.LUT P1, RZ, R14, 0x10000, RZ, 0xc0, !PT ;  /* 0x000100000eff7812 */ /* 0x000fe4000782c0ff */
[----:B------:R-:W-:-:S02]  /*29030*/  F2FP.SATFINITE.E4M3.F32.PACK_AB_MERGE_C R12, RZ, R12, RZ ;  /* 0x0000000cff0c723e */ /* 0x000fc400048070ff */
[----:B------:R-:W-:-:S04]  /*29040*/  LOP3.LUT P2, RZ, R14, 0x8000, RZ, 0xc0, !PT ;  /* 0x000080000eff7812 */ /* 0x000fc8000784c0ff */
[----:B------:R-:W-:-:S05]  /*29050*/  ISETP.LT.OR P4, PT, R27, 0x71, !P2 ;  /* 0x000000711b00780c */ /* 0x000fca0005781670 */
[----:B------:R0:W-:Y:S01]  /*29060*/  @!P1 STG.E.U8 desc[UR6][R130.64+0x59], R12 ;  /* 0x0000590c82009986 */ /* 0x0001e2000c101106 */
[----:B------:R-:W-:Y:S01]  /*29070*/  ISETP.LT.OR P1, PT, R27, 0x72, !P2 ;  /* 0x000000721b00780c */ /* 0x000fe20005721670 */
[----:B0-----:R-:W0:Y:S06]  /*29080*/  @!P3 LDC.64 R12, c[0x0][0x5c0] ;  /* 0x00017000ff0cbb82 */ /* 0x001e2c0000000a00 */
[----:B------:R-:W-:Y:S02]  /*29090*/  @!P4 IADD3 R173, P5, P6, R3, R10, R7 ;  /* 0x0000000a03adc210 */ /* 0x000fe40007ebe007 */
[----:B------:R-:W-:-:S02]  /*290a0*/  LOP3.LUT R0, R0, 0x7fffffff, RZ, 0xc0, !PT ;  /* 0x7fffffff00007812 */ /* 0x000fc400078ec0ff */
[-CC-:B------:R-:W-:Y:S02]  /*290b0*/  @!P4 IADD3.X R177, R4, R29.reuse, R6.reuse, P5, P6 ;  /* 0x0000001d04b1c210 */ /* 0x180fe40002fec406 */
[----:B------:R-:W-:Y:S02]  /*290c0*/  @!P1 IADD3 R172, P5, P6, R3, R10, R7 ;  /* 0x0000000a03ac9210 */ /* 0x000fe40007ebe007 */
[----:B------:R-:W-:Y:S02]  /*290d0*/  @P4 LOP3.LUT R0, R0, 0x80000000, RZ, 0xfc, !PT ;  /* 0x8000000000004812 */ /* 0x000fe400078efcff */
[----:B------:R-:W-:Y:S02]  /*290e0*/  LOP3.LUT P4, RZ, R14, 0x2000, RZ, 0xc0, !PT ;  /* 0x000020000eff7812 */ /* 0x000fe4000788c0ff */
[----:B------:R-:W-:Y:S02]  /*290f0*/  @!P1 IADD3.X R176, R4, R29, R6, P5, P6 ;  /* 0x0000001d04b09210 */ /* 0x000fe40002fec406 */
[----:B------:R-:W-:-:S02]  /*29100*/  F2FP.SATFINITE.E4M3.F32.PACK_AB_MERGE_C R16, RZ, R16, RZ ;  /* 0x00000010ff10723e */ /* 0x000fc400048070ff */
[----:B0-----:R-:W-:-:S05]  /*29110*/  @!P3 IADD3 R12, P5, R17, R12, RZ ;  /* 0x0000000c110cb210 */ /* 0x001fca0007fbe0ff */
[----:B------:R-:W-:Y:S01]  /*29120*/  @!P3 IMAD.X R13, R108, 0x1, R13, P5 ;  /* 0x000000016c0db824 */ /* 0x000fe200028e060d */
[----:B------:R-:W-:-:S04]  /*29130*/  LOP3.LUT R0, R0, 0xbfffffff, RZ, 0xc0, !PT ;  /* 0xbfffffff00007812 */ /* 0x000fc800078ec0ff */
[----:B------:R0:W-:Y:S01]  /*29140*/  @!P3 STG.E.U8 desc[UR6][R12.64+0x58], R16 ;  /* 0x000058100c00b986 */ /* 0x0001e2000c101106 */
[----:B------:R-:W-:Y:S02]  /*29150*/  @P1 LOP3.LUT R0, R0, 0x40000000, RZ, 0xfc, !PT ;  /* 0x4000000000001812 */ /* 0x000fe400078efcff */
[----:B------:R-:W-:Y:S01]  /*29160*/  ISETP.LT.OR P1, PT, R27, 0x79, !P2 ;  /* 0x000000791b00780c */ /* 0x000fe20005721670 */
[----:B0-----:R-:W0:Y:S01]  /*29170*/  @!P4 LDC.64 R12, c[0x0][0x5c0] ;  /* 0x00017000ff0ccb82 */ /* 0x001e220000000a00 */
[----:B------:R-:W-:-:S11]  /*29180*/  LOP3.LUT R0, R0, 0xefffffff, RZ, 0xc0, !PT ;  /* 0xefffffff00007812 */ /* 0x000fd600078ec0ff */
[----:B------:R-:W-:Y:S02]  /*29190*/  @!P1 IADD3 R171, P5, P6, R3, R10, R7 ;  /* 0x0000000a03ab9210 */ /* 0x000fe40007ebe007 */
[----:B------:R-:W-:Y:S02]  /*291a0*/  @P1 LOP3.LUT R0, R0, 0x10000000, RZ, 0xfc, !PT ;  /* 0x1000000000001812 */ /* 0x000fe400078efcff */
[----:B------:R-:W-:Y:S02]  /*291b0*/  @!P1 IADD3.X R175, R4, R29, R6, P5, P6 ;  /* 0x0000001d04af9210 */ /* 0x000fe40002fec406 */
[----:B------:R-:W-:Y:S02]  /*291c0*/  ISETP.LT.OR P3, PT, R27, 0x7a, !P2 ;  /* 0x0000007a1b00780c */ /* 0x000fe40005761670 */
[----:B0-----:R-:W-:-:S05]  /*291d0*/  @!P4 IADD3 R12, P1, R15, R12, RZ ;  /* 0x0000000c0f0cc210 */ /* 0x001fca0007f3e0ff */
[----:B------:R-:W-:Y:S01]  /*291e0*/  @!P4 IMAD.X R13, R104, 0x1, R13, P1 ;  /* 0x00000001680dc824 */ /* 0x000fe200008e060d */
[----:B------:R-:W-:-:S05]  /*291f0*/  ISETP.LT.OR P1, PT, R27, 0x71, !P0 ;  /* 0x000000711b00780c */ /* 0x000fca0004721670 */
[----:B------:R-:W-:Y:S02]  /*29200*/  @!P3 IADD3 R169, P5, P6, R3, R10, R7 ;  /* 0x0000000a03a9b210 */ /* 0x000fe40007ebe007 */
[----:B------:R-:W-:Y:S02]  /*29210*/  LOP3.LUT R0, R0, 0xfbffffff, RZ, 0xc0, !PT ;  /* 0xfbffffff00007812 */ /* 0x000fe400078ec0ff */
[----:B------:R-:W-:Y:S02]  /*29220*/  @!P3 IADD3.X R170, R4, R29, R6, P5, P6 ;  /* 0x0000001d04aab210 */ /* 0x000fe40002fec406 */
[----:B------:R-:W-:Y:S02]  /*29230*/  @P3 LOP3.LUT R0, R0, 0x4000000, RZ, 0xfc, !PT ;  /* 0x0400000000003812 */ /* 0x000fe400078efcff */
[----:B------:R-:W-:Y:S02]  /*29240*/  ISETP.GE.AND P3, PT, R26, 0x1, PT ;  /* 0x000000011a00780c */ /* 0x000fe40003f66270 */
[----:B------:R-:W-:Y:S01]  /*29250*/  LOP3.LUT P6, RZ, R5, 0x100, RZ, 0xc0, !PT ;  /* 0x0000010005ff7812 */ /* 0x000fe200078cc0ff */
[----:B--2---:R-:W-:-:S05]  /*29260*/  FMUL R15, R167, UR4 ;  /* 0x00000004a70f7c20 */ /* 0x004fca0008400000 */
[----:B------:R-:W-:-:S05]  /*29270*/  F2FP.SATFINITE.E4M3.F32.PACK_AB_MERGE_C R15, RZ, R15, RZ ;  /* 0x0000000fff0f723e */ /* 0x000fca00048070ff */
[----:B------:R0:W-:Y:S01]  /*29280*/  @!P4 STG.E.U8 desc[UR6][R12.64+0x59], R15 ;  /* 0x0000590f0c00c986 */ /* 0x0001e2000c101106 */
[----:B------:R-:W-:-:S04]  /*29290*/  @!P1 IADD3 R167, P4, P5, R3, R10, R9 ;  /* 0x0000000a03a79210 */ /* 0x000fc80007d9e009 */
[----:B------:R-:W-:Y:S02]  /*292a0*/  @!P1 IADD3.X R168, R4, R29, R8, P4, P5 ;  /* 0x0000001d04a89210 */ /* 0x000fe400027ea408 */
[----:B------:R-:W-:-:S13]  /*292b0*/  ISETP.LT.OR P4, PT, R27, 0x61, !P3 ;  /* 0x000000611b00780c */ /* 0x000fda0005f81670 */
[----:B0-----:R-:W0:Y:S01]  /*292c0*/  @!P4 LDC.64 R12, c[0x0][0x5c0] ;  /* 0x00017000ff0ccb82 */ /* 0x001e220000000a00 */
[----:B----4-:R-:W-:Y:S02]  /*292d0*/  FMUL R15, R178, UR4 ;  /* 0x00000004b20f7c20 */ /* 0x010fe40008400000 */
[----:B------:R-:W2:Y:S03]  /*292e0*/  LDL.LU R178, [R1+0x2ec] ;  /* 0x0002ec0001b27983 */ /* 0x000ea60000300800 */
[----:B------:R-:W-:Y:S02]  /*292f0*/  F2FP.SATFINITE.E4M3.F32.PACK_AB_MERGE_C R15, RZ, R15, RZ ;  /* 0x0000000fff0f723e */ /* 0x000fe400048070ff */
[----:B0-----:R-:W-:-:S05]  /*29300*/  @!P4 IADD3 R12, P5, R10, R12, RZ ;  /* 0x0000000c0a0cc210 */ /* 0x001fca0007fbe0ff */
[----:B------:R-:W-:-:S05]  /*29310*/  @!P4 IMAD.X R13, R29, 0x1, R13, P5 ;  /* 0x000000011d0dc824 */ /* 0x000fca00028e060d */
[----:B------:R0:W-:Y:S01]  /*29320*/  @!P4 STG.E.U8 desc[UR6][R12.64+0x60], R15 ;  /* 0x0000600f0c00c986 */ /* 0x0001e2000c101106 */
[----:B------:R-:W-:-:S13]  /*29330*/  ISETP.LT.OR P4, PT, R27, 0x62, !P3 ;  /* 0x000000621b00780c */ /* 0x000fda0005f81670 */
[----:B0-----:R-:W0:Y:S01]  /*29340*/  @!P4 LDC.64 R12, c[0x0][0x5c0] ;  /* 0x00017000ff0ccb82 */ /* 0x001e220000000a00 */
[----:B---3--:R-:W-:-:S05]  /*29350*/  FMUL R15, R166, UR4 ;  /* 0x00000004a60f7c20 */ /* 0x008fca0008400000 */
[----:B------:R-:W-:Y:S02]  /*29360*/  F2FP.SATFINITE.E4M3.F32.PACK_AB_MERGE_C R15, RZ, R15, RZ ;  /* 0x0000000fff0f723e */ /* 0x000fe400048070ff */
[----:B0-----:R-:W-:-:S05]  /*29370*/  @!P4 IADD3 R12, P5, R10, R12, RZ ;  /* 0x0000000c0a0cc210 */ /* 0x001fca0007fbe0ff */
[----:B------:R-:W-:-:S05]  /*29380*/  @!P4 IMAD.X R13, R29, 0x1, R13, P5 ;  /* 0x000000011d0dc824 */ /* 0x000fca00028e060d */
[----:B------:R0:W-:Y:S02]  /*29390*/  @!P4 STG.E.U8 desc[UR6][R12.64+0x61], R15 ;  /* 0x0000610f0c00c986 */ /* 0x0001e4000c101106 */
[----:B0-----:R-:W-:Y:S02]  /*293a0*/  FMUL R12, R174, UR4 ;  /* 0x00000004ae0c7c20 */ /* 0x001fe40008400000 */
[----:B------:R-:W3:Y:S03]  /*293b0*/  LDL.LU R174, [R1+0x2f0] ;  /* 0x0002f00001ae7983 */ /* 0x000ee60000300800 */
[----:B------:R-:W-:-:S05]  /*293c0*/  F2FP.SATFINITE.E4M3.F32.PACK_AB_MERGE_C R12, RZ, R12, RZ ;  /* 0x0000000cff0c723e */ /* 0x000fca00048070ff */
[----:B------:R0:W-:Y:S02]  /*293d0*/  @!P6 STG.E.U8 desc[UR6][R156.64+0x60], R12 ;  /* 0x0000600c9c00e986 */ /* 0x0001e4000c101106 */
[----:B0-----:R-:W-:Y:S02]  /*293e0*/  FMUL R12, R179, UR4 ;  /* 0x00000004b30c7c20 */ /* 0x001fe40008400000 */
[----:B------:R-:W4:Y:S01]  /*293f0*/  LDL.LU R179, [R1+0x2f4] ;  /* 0x0002f40001b37983 */ /* 0x000f220000300800 */
[----:B------:R-:W-:Y:S02]  /*29400*/  LOP3.LUT R14, R14, 0xffffefff, RZ, 0xc0, !PT ;  /* 0xffffefff0e0e7812 */ /* 0x000fe400078ec0ff */
[----:B------:R-:W-:Y:S01]  /*29410*/  LOP3.LUT R0, R0, 0xff7fffff, RZ, 0xc0, !PT ;  /* 0xff7fffff00007812 */ /* 0x000fe200078ec0ff */
[----:B------:R-:W4:Y:S01]  /*29420*/  LDL.LU R181, [R1+0x2f8] ;  /* 0x0002f80001b57983 */ /* 0x000f220000300800 */
[----:B------:R-:W-:Y:S02]  /*29430*/  @P2 LOP3.LUT R14, R14, 0x1000, RZ, 0xfc, !PT ;  /* 0x000010000e0e2812 */ /* 0x000fe400078efcff */
[----:B------:R-:W-:Y:S01]  /*29440*/  ISETP.LT.OR P2, PT, R27, 0x72, !P0 ;  /* 0x000000721b00780c */ /* 0x000fe20004741670 */
[----:B------:R-:W4:Y:S01]  /*29450*/  LDL.LU R180, [R1+0x2fc] ;  /* 0x0002fc0001b47983 */ /* 0x000f220000300800 */
[----:B------:R-:W-:-:S04]  /*29460*/  @P1 LOP3.LUT R0, R0, 0x800000, RZ, 0xfc, !PT ;  /* 0x0080000000001812 */ /* 0x000fc800078efcff */
[----:B------:R-:W-:-:S07]  /*29470*/  LOP3.LUT R0, R0, 0xffdfffff, RZ, 0xc0, !PT ;  /* 0xffdfffff00007812 */ /* 0x000fce00078ec0ff */
        /* <DEDUP_REMOVED lines=8> */
[C---:B------:R-:W-:Y:S02]  /*29500*/  LOP3.LUT P2, RZ, R14.reuse, 0x1000, RZ, 0xc0, !PT ;  /* 0x000010000eff7812 */ /* 0x040fe4000784c0ff */
[----:B------:R-:W-:Y:S02]  /*29510*/  LOP3.LUT R14, R14, 0xfffffbff, RZ, 0xc0, !PT ;  /* 0xfffffbff0e0e7812 */ /* 0x000fe400078ec0ff */
[----:B------:R-:W-:-:S02]  /*29520*/  ISETP.LT.OR P6, PT, R27, 0x7a, !P0 ;  /* 0x0000007a1b00780c */ /* 0x000fc400047c1670 */
[----:B------:R-:W-:Y:S02]  /*29530*/  @P0 LOP3.LUT R14, R14, 0x400, RZ, 0xfc, !PT ;  /* 0x000004000e0e0812 */ /* 0x000fe400078efcff */
[----:B------:R-:W-:Y:S02]  /*29540*/  LOP3.LUT P0, RZ, R5, 0x2000, RZ, 0xc0, !PT ;  /* 0x0000200005ff7812 */ /* 0x000fe4000780c0ff */
[----:B------:R-:W-:-:S11]  /*29550*/  LOP3.LUT R14, R14, 0xfffff7ff, RZ, 0xc0, !PT ;  /* 0xfffff7ff0e0e7812 */ /* 0x000fd600078ec0ff */
[----:B------:R-:W-:Y:S02]  /*29560*/  @P0 LOP3.LUT R14, R14, 0x800, RZ, 0xfc, !PT ;  /* 0x000008000e0e0812 */ /* 0x000fe400078efcff */
[----:B------:R-:W-:Y:S02]  /*29570*/  ISETP.LT.OR P0, PT, R27, 0x81, !P2 ;  /* 0x000000811b00780c */ /* 0x000fe40005701670 */
[----:B------:R-:W-:-:S04]  /*29580*/  @!P6 IADD3 R150, P4, P5, R3, R10, R9 ;  /* 0x0000000a0396e210 */ /* 0x000fc80007d9e009 */
[----:B------:R-:W-:Y:S02]  /*29590*/  @!P6 IADD3.X R156, R4, R29, R8, P4, P5 ;  /* 0x0000001d049ce210 */ /* 0x000fe400027ea408 */
[----:B------:R-:W-:-:S05]  /*295a0*/  LOP3.LUT P1, RZ, R5, 0x80, RZ, 0xc0, !PT ;  /* 0x0000008005ff7812 */ /* 0x000fca000782c0ff */
[----:B------:R-:W-:-:S04]  /*295b0*/  @!P0 IADD3 R186, P4, P5, R3, R10, R7 ;  /* 0x0000000a03ba8210 */ /* 0x000fc80007d9e007 */
[----:B------:R-:W-:Y:S02]  /*295c0*/  @!P0 IADD3.X R189, R4, R29, R6, P4, P5 ;  /* 0x0000001d04bd8210 */ /* 0x000fe400027ea406 */
[----:B------:R-:W-:Y:S02]  /*295d0*/  ISETP.LT.OR P4, PT, R27, 0x69, !P3 ;  /* 0x000000691b00780c */ /* 0x000fe40005f81670 */
[----:B------:R-:W-:-:S05]  /*295e0*/  F2FP.SATFINITE.E4M3.F32.PACK_AB_MERGE_C R12, RZ, R12, RZ ;  /* 0x0000000cff0c723e */ /* 0x000fca00048070ff */
[----:B------:R0:W-:Y:S06]  /*295f0*/  @!P1 STG.E.U8 desc[UR6][R152.64+0x61], R12 ;  /* 0x0000610c98009986 */ /* 0x0001ec000c101106 */
[----:B0-----:R-:W0:Y:S02]  /*29600*/  @!P4 LDC.64 R12, c[0x0][0x5c0] ;  /* 0x00017000ff0ccb82 */ /* 0x001e240000000a00 */
[----:B0-----:R-:W-:-:S05]  /*29610*/  @!P4 IADD3 R12, P5, R10, R12, RZ ;  /* 0x0000000c0a0cc210 */ /* 0x001fca0007fbe0ff */
[----:B------:R-:W-:Y:S02]  /*29620*/  @!P4 IMAD.X R13, R29, 0x1, R13, P5 ;  /* 0x000000011d0dc824 */ /* 0x000fe400028e060d */
[----:B--2---:R-:W-:-:S05]  /*29630*/  FMUL R15, R178, UR4 ;  /* 0x00000004b20f7c20 */ /* 0x004fca0008400000 */
[----:B------:R-:W-:-:S05]  /*29640*/  F2FP.SATFINITE.E4M3.F32.PACK_AB_MERGE_C R15, RZ, R15, RZ ;  /* 0x0000000fff0f723e */ /* 0x000fca00048070ff */
[----:B------:R0:W-:Y:S01]  /*29650*/  @!P4 STG.E.U8 desc[UR6][R12.64+0x68], R15 ;  /* 0x0000680f0c00c986 */ /* 0x0001e2000c101106 */
[----:B------:R-:W-:-:S13]  /*29660*/  ISETP.LT.OR P4, PT, R27, 0x6a, !P3 ;  /* 0x0000006a1b00780c */ /* 0x000fda0005f81670 */
[----:B0-----:R-:W0:Y:S02]  /*29670*/  @!P4 LDC.64 R12, c[0x0][0x5c0] ;  /* 0x00017000ff0ccb82 */ /* 0x001e240000000a00 */
[----:B0-----:R-:W-:-:S05]  /*29680*/  @!P4 IADD3 R12, P5, R10, R12, RZ ;  /* 0x0000000c0a0cc210 */ /* 0x001fca0007fbe0ff */
[----:B------:R-:W-:Y:S02]  /*29690*/  @!P4 IMAD.X R13, R29, 0x1, R13, P5 ;  /* 0x000000011d0dc824 */ /* 0x000fe400028e060d */
[----:B---3--:R-:W-:-:S05]  /*296a0*/  FMUL R15, R174, UR4 ;  /* 0x00000004ae0f7c20 */ /* 0x008fca0008400000 */
[----:B------:R-:W-:-:S05]  /*296b0*/  F2FP.SATFINITE.E4M3.F32.PACK_AB_MERGE_C R15, RZ, R15, RZ ;  /* 0x0000000fff0f723e */ /* 0x000fca00048070ff */
[----:B------:R4:W-:Y:S02]  /*296c0*/  @!P4 STG.E.U8 desc[UR6][R12.64+0x69], R15 ;  /* 0x0000690f0c00c986 */ /* 0x0009e4000c101106 */
[----:B----4-:R-:W-:Y:S02]  /*296d0*/  FMUL R12, R179, UR4 ;  /* 0x00000004b30c7c20 */ /* 0x010fe40008400000 */
[----:B------:R-:W2:Y:S04]  /*296e0*/  LDL.LU R179, [R1+0x300] ;  /* 0x0003000001b37983 */ /* 0x000ea80000300800 */
[----:B------:R-:W3:Y:S01]  /*296f0*/  LDL.LU R190, [R1+0x304] ;  /* 0x0003040001be7983 */ /* 0x000ee20000300800 */
[----:B------:R-:W-:Y:S02]  /*29700*/  LOP3.LUT R0, R0, 0xffff7fff, RZ, 0xc0, !PT ;  /* 0xffff7fff00007812 */ /* 0x000fe400078ec0ff */
[----:B------:R-:W-:Y:S01]  /*29710*/  F2FP.SATFINITE.E4M3.F32.PACK_AB_MERGE_C R12, RZ, R12, RZ ;  /* 0x0000000cff0c723e */ /* 0x000fe200048070ff */
[----:B------:R-:W4:Y:S01]  /*29720*/  LDL.LU R191, [R1+0x308] ;  /* 0x0003080001bf7983 */ /* 0x000f220000300800 */
[----:B------:R-:W-:-:S02]  /*29730*/  @P6 LOP3.LUT R0, R0, 0x8000, RZ, 0xfc, !PT ;  /* 0x0000800000006812 */ /* 0x000fc400078efcff */
[----:B------:R-:W-:Y:S01]  /*29740*/  LOP3.LUT P1, RZ, R5, 0x1000, RZ, 0xc0, !PT ;  /* 0x0000100005ff7812 */ /* 0x000fe2000782c0ff */
[----:B------:R-:W4:Y:S01]  /*29750*/  LDL.LU R192, [R1+0x30c] ;  /* 0x00030c0001c07983 */ /* 0x000f220000300800 */
[----:B------:R-:W-:-:S04]  /*29760*/  LOP3.LUT R0, R0, 0xffbfffff, RZ, 0xc0, !PT ;  /* 0xffbfffff00007812 */ /* 0x000fc800078ec0ff */
[----:B------:R-:W-:Y:S02]  /*29770*/  @P0 LOP3.LUT R0, R0, 0x400000, RZ, 0xfc, !PT ;  /* 0x0040000000000812 */ /* 0x000fe400078efcff */
        /* <DEDUP_REMOVED lines=10> */
[----:B------:R-:W-:-:S13]  /*29820*/  LOP3.LUT P0, RZ, R14, 0x800, RZ, 0xc0, !PT ;  /* 0x000008000eff7812 */ /* 0x000fda000780c0ff */
[----:B------:R0:W-:Y:S01]  /*29830*/  @!P0 STG.E.U8 desc[UR6][R154.64+0x68], R12 ;  /* 0x0000680c9a008986 */ /* 0x0001e2000c101106 */
[----:B------:R-:W-:Y:S02]  /*29840*/  ISETP.LT.OR P0, PT, R27, 0x8a, !P2 ;  /* 0x0000008a1b00780c */ /* 0x000fe40005701670 */
[----:B------:R-:W-:Y:S01]  /*29850*/  LOP3.LUT R0, R0, 0xffffbfff, RZ, 0xc0, !PT ;  /* 0xffffbfff00007812 */ /* 0x000fe200078ec0ff */
[----:B0-----:R-:W-:-:S10]  /*29860*/  FMUL R12, R181, UR4 ;  /* 0x00000004b50c7c20 */ /* 0x001fd40008400000 */
[----:B------:R-:W-:Y:S02]  /*29870*/  @!P0 IADD3 R155, P4, P5, R3, R10, R7 ;  /* 0x0000000a039b8210 */ /* 0x000fe40007d9e007 */
[----:B------:R-:W-:Y:S02]  /*29880*/  @P0 LOP3.LUT R0, R0, 0x4000, RZ, 0xfc, !PT ;  /* 0x0000400000000812 */ /* 0x000fe400078efcff */
[----:B------:R-:W-:Y:S02]  /*29890*/  F2FP.SATFINITE.E4M3.F32.PACK_AB_MERGE_C R12, RZ, R12, RZ ;  /* 0x0000000cff0c723e */ /* 0x000fe400048070ff */
[----:B------:R-:W-:Y:S02]  /*298a0*/  @!P0 IADD3.X R182, R4, R29, R6, P4, P5 ;  /* 0x0000001d04b68210 */ /* 0x000fe400027ea406 */
[----:B------:R-:W-:Y:S01]  /*298b0*/  LOP3.LUT P0, RZ, R14, 0x400, RZ, 0xc0, !PT ;  /* 0x000004000eff7812 */ /* 0x000fe2000780c0ff */
[----:B------:R0:W-:Y:S03]  /*298c0*/  @!P1 STG.E.U8 desc[UR6][R142.64+0x69], R12 ;  /* 0x0000690c8e009986 */ /* 0x0001e6000c101106 */
[----:B------:R-:W-:-:S02]  /*298d0*/  ISETP.LT.OR P1, PT, R27, 0x81, !P0 ;  /* 0x000000811b00780c */ /* 0x000fc40004721670 */
[----:B------:R-:W-:Y:S02]  /*298e0*/  LOP3.LUT P3, RZ, R5, 0x8000, RZ, 0xc0, !PT ;  /* 0x0000800005ff7812 */ /* 0x000fe4000786c0ff */
[----:B------:R-:W-:Y:S01]  /*298f0*/  LOP3.LUT R0, R0, 0xffffefff, RZ, 0xc0, !PT ;  /* 0xffffefff00007812 */ /* 0x000fe200078ec0ff */
[----:B0-----:R-:W-:-:S08]  /*29900*/  FMUL R12, R180, UR4 ;  /* 0x00000004b40c7c20 */ /* 0x001fd00008400000 */
[----:B------:R-:W-:Y:S02]  /*29910*/  @!P1 IADD3 R154, P4, P5, R3, R10, R9 ;  /* 0x0000000a039a9210 */ /* 0x000fe40007d9e009 */
[----:B------:R-:W-:Y:S02]  /*29920*/  @P1 LOP3.LUT R0, R0, 0x1000, RZ, 0xfc, !PT ;  /* 0x0000100000001812 */ /* 0x000fe400078efcff */
[----:B------:R-:W-:Y:S02]  /*29930*/  @!P1 IADD3.X R181, R4, R29, R8, P4, P5 ;  /* 0x0000001d04b59210 */ /* 0x000fe400027ea408 */
[----:B------:R-:W-:Y:S02]  /*29940*/  F2FP.SATFINITE.E4M3.F32.PACK_AB_MERGE_C R12, RZ, R12, RZ ;  /* 0x0000000cff0c723e */ /* 0x000fe400048070ff */
[----:B------:R-:W-:-:S03]  /*29950*/  ISETP.LT.OR P1, PT, R27, 0x82, !P0 ;  /* 0x000000821b00780c */ /* 0x000fc60004721670 */
[----:B------:R2:W-:Y:S01]  /*29960*/  @!P3 STG.E.U8 desc[UR6][R132.64+0x60], R12 ;  /* 0x0000600c8400b986 */ /* 0x0005e2000c101106 */
[----:B------:R-:W-:Y:S02]  /*29970*/  ISETP.LT.OR P3, PT, R27, 0x89, !P0 ;  /* 0x000000891b00780c */ /* 0x000fe40004761670 */
[----:B------:R-:W-:-:S07]  /*29980*/  LOP3.LUT R0, R0, 0xfffff7ff, RZ, 0xc0, !PT ;  /* 0xfffff7ff00007812 */ /* 0x000fce00078ec0ff */
[CCC-:B------:R-:W-:Y:S02]  /*29990*/  @!P1 IADD3 R185, P4, P5, R3.reuse, R10.reuse, R9.reuse ;  /* 0x0000000a03b99210 */ /* 0x1c0fe40007d9e009 */
[----:B------:R-:W-:Y:S02]  /*299a0*/  @P1 LOP3.LUT R0, R0, 0x800, RZ, 0xfc, !PT ;  /* 0x0000080000001812 */ /* 0x000fe400078efcff */
[----:B------:R-:W-:Y:S02]  /*299b0*/  @!P1 IADD3.X R188, R4, R29, R8, P4, P5 ;  /* 0x0000001d04bc9210 */ /* 0x000fe400027ea408 */
[----:B------:R-:W-:Y:S02]  /*299c0*/  LOP3.LUT R0, R0, 0xfffffbff, RZ, 0xc0, !PT ;  /* 0xfffffbff00007812 */ /* 0x000fe400078ec0ff */
[----:B------:R-:W-:Y:S02]  /*299d0*/  @!P3 IADD3 R184, P4, P5, R3, R10, R9 ;  /* 0x0000000a03b8b210 */ /* 0x000fe40007d9e009 */
[----:B------:R-:W-:-:S02]  /*299e0*/  LOP3.LUT P6, RZ, R5, 0x4000, RZ, 0xc0, !PT ;  /* 0x0000400005ff7812 */ /* 0x000fc400078cc0ff */
[----:B------:R-:W-:Y:S02]  /*299f0*/  @P3 LOP3.LUT R0, R0, 0x400, RZ, 0xfc, !PT ;  /* 0x0000040000003812 */ /* 0x000fe400078efcff */
[----:B------:R-:W-:Y:S02]  /*29a00*/  @!P3 IADD3.X R187, R4, R29, R8, P4, P5 ;  /* 0x0000001d04bbb210 */ /* 0x000fe400027ea408 */
[----:B------:R-:W-:Y:S02]  /*29a10*/  LOP3.LUT P3, RZ, R14, 0x100, RZ, 0xc0, !PT ;  /* 0x000001000eff7812 */ /* 0x000fe4000786c0ff */
[----:B------:R-:W-:-:S13]  /*29a20*/  ISETP.LT.OR P0, PT, R27, 0x8a, !P0 ;  /* 0x0000008a1b00780c */ /* 0x000fda0004701670 */
[----:B------:R-:W-:Y:S01]  /*29a30*/  @!P0 IADD3 R180, P4, P5, R3, R10, R9 ;  /* 0x0000000a03b48210 */ /* 0x000fe20007d9e009 */
[----:B--2---:R-:W-:-:S05]  /*29a40*/  FMUL R12, R179, UR4 ;  /* 0x00000004b30c7c20 */ /* 0x004fca0008400000 */
[----:B------:R-:W-:-:S05]  /*29a50*/  F2FP.SATFINITE.E4M3.F32.PACK_AB_MERGE_C R12, RZ, R12, RZ ;  /* 0x0000000cff0c723e */ /* 0x000fca00048070ff */
[----:B------:R0:W-:Y:S02]  /*29a60*/  @!P6 STG.E.U8 desc[UR6][R126.64+0x61], R12 ;  /* 0x0000610c7e00e986 */ /* 0x0001e4000c101106 */
[----:B0-----:R-:W0:Y:S01]  /*29a70*/  @!P3 LDC.64 R12, c[0x0][0x5c0] ;  /* 0x00017000ff0cbb82 */ /* 0x001e220000000a00 */
[----:B------:R-:W-:Y:S02]  /*29a80*/  @!P0 IADD3.X R179, R4, R29, R8, P4, P5 ;  /* 0x0000001d04b38210 */ /* 0x000fe400027ea408 */
[----:B0-----:R-:W-:Y:S01]  /*29a90*/  @!P3 IADD3 R12, P4, R11, R12, RZ ;  /* 0x0000000c0b0cb210 */ /* 0x001fe20007f9e0ff */
[----:B---3--:R-:W-:Y:S02]  /*29aa0*/  FMUL R11, R190, UR4 ;  /* 0x00000004be0b7c20 */ /* 0x008fe40008400000 */
[----:B------:R-:W2:Y:S01]  /*29ab0*/  LDL.LU R190, [R1+0x310] ;  /* 0x0003100001be7983 */ /* 0x000ea20000300800 */
[----:B------:R-:W-:Y:S02]  /*29ac0*/  LOP3.LUT P1, RZ, R14, 0x200, RZ, 0xc0, !PT ;  /* 0x000002000eff7812 */ /* 0x000fe4000782c0ff */
[----:B------:R-:W-:Y:S01]  /*29ad0*/  LOP3.LUT R0, R0, 0xfffffffd, RZ, 0xc0, !PT ;  /* 0xfffffffd00007812 */ /* 0x000fe200078ec0ff */
[----:B------:R-:W-:Y:S01]  /*29ae0*/  @!P3 IMAD.X R13, R110, 0x1, R13, P4 ;  /* 0x000000016e0db824 */ /* 0x000fe200020e060d */
[----:B------:R-:W-:-:S02]  /*29af0*/  F2FP.SATFINITE.E4M3.F32.PACK_AB_MERGE_C R11, RZ, R11, RZ ;  /* 0x0000000bff0b723e */ /* 0x000fc400048070ff */
[----:B------:R-:W-:Y:S02]  /*29b00*/  @P0 LOP3.LUT R0, R0, 0x2, RZ, 0xfc, !PT ;  /* 0x0000000200000812 */ /* 0x000fe400078efcff */
[----:B------:R-:W-:Y:S01]  /*29b10*/  ISETP.LT.OR P0, PT, R27, 0x91, !P2 ;  /* 0x000000911b00780c */ /* 0x000fe20005701670 */
[----:B------:R0:W-:Y:S01]  /*29b20*/  @!P3 STG.E.U8 desc[UR6][R12.64+0x60], R11 ;  /* 0x0000600b0c00b986 */ /* 0x0001e2000c101106 */
[----:B------:R-:W-:-:S03]  /*29b30*/  LOP3.LUT R0, R0, 0xfffbffff, RZ, 0xc0, !PT ;  /* 0xfffbffff00007812 */ /* 0x000fc600078ec0ff */
[----:B0-----:R-:W0:Y:S01]  /*29b40*/  @!P1 LDC.64 R12, c[0x0][0x5c0] ;  /* 0x00017000ff0c9b82 */ /* 0x001e220000000a00 */
[----:B----4-:R-:W-:Y:S02]  /*29b50*/  FMUL R11, R191, UR4 ;  /* 0x00000004bf0b7c20 */ /* 0x010fe40008400000 */
[----:B------:R-:W3:Y:S05]  /*29b60*/  LDL.LU R191, [R1+0x314] ;  /* 0x0003140001bf7983 */ /* 0x000eea0000300800 */
[----:B------:R-:W-:Y:S02]  /*29b70*/  @!P0 IADD3 R153, P4, P5, R3, R10, R7 ;  /* 0x0000000a03998210 */ /* 0x000fe40007d9e007 */
[----:B------:R-:W-:-:S02]  /*29b80*/  @P0 LOP3.LUT R0, R0, 0x40000, RZ, 0xfc, !PT ;  /* 0x0004000000000812 */ /* 0x000fc400078efcff */
[----:B------:R-:W-:Y:S02]  /*29b90*/  @!P0 IADD3.X R152, R4, R29, R6, P4, P5 ;  /* 0x0000001d04988210 */ /* 0x000fe400027ea406 */
[----:B------:R-:W-:Y:S02]  /*29ba0*/  ISETP.LT.OR P0, PT, R27, 0x92, !P2 ;  /* 0x000000921b00780c */ /* 0x000fe40005701670 */
[----:B------:R-:W-:Y:S02]  /*29bb0*/  F2FP.SATFINITE.E4M3.F32.PACK_AB_MERGE_C R11, RZ, R11, RZ ;  /* 0x0000000bff0b723e */ /* 0x000fe400048070ff */
[----:B0-----:R-:W-:-:S09]  /*29bc0*/  @!P1 IADD3 R12, P3, R111, R12, RZ ;  /* 0x0000000c6f0c9210 */ /* 0x001fd20007f7e0ff */
[----:B------:R-:W-:Y:S01]  /*29bd0*/  @!P0 IADD3 R143, P4, P5, R3, R10, R7 ;  /* 0x0000000a038f8210 */ /* 0x000fe20007d9e007 */
[----:B------:R-:W-:-:S03]  /*29be0*/  @!P1 IMAD.X R13, R113, 0x1, R13, P3 ;  /* 0x00000001710d9824 */ /* 0x000fc600018e060d */
[----:B------:R-:W-:Y:S02]  /*29bf0*/  @!P0 IADD3.X R142, R4, R29, R6, P4, P5 ;  /* 0x0000001d048e8210 */ /* 0x000fe400027ea406 */
[----:B------:R-:W-:Y:S01]  /*29c00*/  LOP3.LUT P4, RZ, R5, 0x100000, RZ, 0xc0, !PT ;  /* 0x0010000005ff7812 */ /* 0x000fe2000788c0ff */
[----:B------:R0:W-:Y:S02]  /*29c10*/  @!P1 STG.E.U8 desc[UR6][R12.64+0x61], R11 ;  /* 0x0000610b0c009986 */ /* 0x0001e4000c101106 */
[----:B0-----:R-:W-:Y:S02]  /*29c20*/  FMUL R11, R192, UR4 ;  /* 0x00000004c00b7c20 */ /* 0x001fe40008400000 */
[----:B------:R-:W4:Y:S03]  /*29c30*/  LDL.LU R192, [R1+0x318] ;  /* 0x0003180001c07983 */ /* 0x000f260000300800 */
[----:B------:R-:W-:-:S05]  /*29c40*/  F2FP.SATFINITE.E4M3.F32.PACK_AB_MERGE_C R11, RZ, R11, RZ ;  /* 0x0000000bff0b723e */ /* 0x000fca00048070ff */
[----:B------:R2:W-:Y:S01]  /*29c50*/  @!P4 STG.E.U8 desc[UR6][R140.64+0x68], R11 ;  /* 0x0000680b8c00c986 */ /* 0x0005e2000c101106 */
[----:B------:R-:W-:Y:S02]  /*29c60*/  ISETP.LT.OR P5, PT, R27, 0x99, !P2 ;  /* 0x000000991b00780c */ /* 0x000fe400057a1670 */
[----:B------:R-:W-:-:S04]  /*29c70*/  LOP3.LUT R0, R0, 0xffffdfff, RZ, 0xc0, !PT ;  /* 0xffffdfff00007812 */ /* 0x000fc800078ec0ff */
[----:B------:R-:W-:-:S04]  /*29c80*/  @P0 LOP3.LUT R0, R0, 0x2000, RZ, 0xfc, !PT ;  /* 0x0000200000000812 */ /* 0x000fc800078efcff */
[----:B------:R-:W-:-:S03]  /*29c90*/  LOP3.LUT R0, R0, 0xfffffffb, RZ, 0xc0, !PT ;  /* 0xfffffffb00007812 */ /* 0x000fc600078ec0ff */
[----:B------:R-:W-:Y:S02]  /*29ca0*/  @!P5 IADD3 R133, P1, P3, R3, R10, R7 ;  /* 0x0000000a0385d210 */ /* 0x000fe40007b3e007 */
[----:B------:R-:W-:Y:S02]  /*29cb0*/  @P5 LOP3.LUT R0, R0, 0x4, RZ, 0xfc, !PT ;  /* 0x0000000400005812 */ /* 0x000fe400078efcff */
[----:B------:R-:W-:Y:S02]  /*29cc0*/  @!P5 IADD3.X R132, R4, R29, R6, P1, P3 ;  /* 0x0000001d0484d210 */ /* 0x000fe40000fe6406 */
[----:B------:R-:W-:Y:S01]  /*29cd0*/  ISETP.LT.OR P5, PT, R27, 0x9a, !P2 ;  /* 0x0000009a1b00780c */ /* 0x000fe200057a1670 */
[----:B--2---:R-:W-:Y:S02]  /*29ce0*/  FMUL R11, R190, UR4 ;  /* 0x00000004be0b7c20 */ /* 0x004fe40008400000 */
[----:B------:R-:W2:Y:S01]  /*29cf0*/  LDL.LU R190, [R1+0x31c] ;  /* 0x00031c0001be7983 */ /* 0x000ea20000300800 */
[----:B------:R-:W-:-:S09]  /*29d00*/  LOP3.LUT R0, R0, 0xfffffdff, RZ, 0xc0, !PT ;  /* 0xfffffdff00007812 */ /* 0x000fd200078ec0ff */
[----:B------:R-:W-:Y:S02]  /*29d10*/  @!P5 IADD3 R131, P1, P3, R3, R10, R7 ;  /* 0x0000000a0383d210 */ /* 0x000fe40007b3e007 */
[----:B------:R-:W-:Y:S02]  /*29d20*/  @P5 LOP3.LUT R0, R0, 0x200, RZ, 0xfc, !PT ;  /* 0x0000020000005812 */ /* 0x000fe400078efcff */
[----:B------:R-:W-:Y:S02]  /*29d30*/  @!P5 IADD3.X R130, R4, R29, R6, P1, P3 ;  /* 0x0000001d0482d210 */ /* 0x000fe40000fe6406 */
[----:B------:R-:W-:Y:S02]  /*29d40*/  ISETP.GE.AND P5, PT, R26, 0x109, PT ;  /* 0x000001091a00780c */ /* 0x000fe40003fa6270 */
[----:B------:R-:W-:Y:S02]  /*29d50*/  LOP3.LUT P0, RZ, R14, 0x80, RZ, 0xc0, !PT ;  /* 0x000000800eff7812 */ /* 0x000fe4000780c0ff */
[----:B------:R-:W-:-:S02]  /*29d60*/  ISETP.LT.OR P4, PT, R27, 0x91, !P5 ;  /* 0x000000911b00780c */ /* 0x000fc40006f81670 */
[----:B------:R-:W-:-:S09]  /*29d70*/  LOP3.LUT R0, R0, 0xffffff7f, RZ, 0xc0, !PT ;  /* 0xffffff7f00007812 */ /* 0x000fd200078ec0ff */
[----:B------:R-:W0:Y:S02]  /*29d80*/  @!P0 LDC.64 R12, c[0x0][0x5c0] ;  /* 0x00017000ff0c8b82 */ /* 0x000e240000000a00 */
[----:B------:R-:W-:Y:S02]  /*29d90*/  @!P4 IADD3 R129, P1, P3, R3, R10, R9 ;  /* 0x0000000a0381c210 */ /* 0x000fe40007b3e009 */
[----:B------:R-:W-:Y:S02]  /*29da0*/  @P4 LOP3.LUT R0, R0, 0x80, RZ, 0xfc, !PT ;  /* 0x0000008000004812 */ /* 0x000fe400078efcff */
[----:B------:R-:W-:Y:S02]  /*29db0*/  @!P4 IADD3.X R128, R4, R29, R8, P1, P3 ;  /* 0x0000001d0480c210 */ /* 0x000fe40000fe6408 */
[----:B------:R-:W-:Y:S02]  /*29dc0*/  ISETP.LT.OR P4, PT, R27, 0x92, !P5 ;  /* 0x000000921b00780c */ /* 0x000fe40006f81670 */
[----:B------:R-:W-:-:S02]  /*29dd0*/  LOP3.LUT P6, RZ, R5, 0x200000, RZ, 0xc0, !PT ;  /* 0x0020000005ff7812 */ /* 0x000fc400078cc0ff */
[----:B------:R-:W-:-:S09]  /*29de0*/  F2FP.SATFINITE.E4M3.F32.PACK_AB_MERGE_C R11, RZ, R11, RZ ;  /* 0x0000000bff0b723e */ /* 0x000fd200048070ff */
[----:B------:R-:W-:Y:S02]  /*29df0*/  @!P4 IADD3 R127, P1, P3, R3, R10, R9 ;  /* 0x0000000a037fc210 */ /* 0x000fe40007b3e009 */
[----:B------:R3:W-:Y:S01]  /*29e00*/  @!P6 STG.E.U8 desc[UR6][R146.64+0x69], R11 ;  /* 0x0000690b9200e986 */ /* 0x0007e2000c101106 */
[----:B------:R-:W-:Y:S02]  /*29e10*/  ISETP.LT.OR P6, PT, R27, 0x6a, !P2 ;  /* 0x0000006a1b00780c */ /* 0x000fe400057c1670 */
[----:B------:R-:W-:Y:S02]  /*29e20*/  @!P4 IADD3.X R126, R4, R29, R8, P1, P3 ;  /* 0x0000001d047ec210 */ /* 0x000fe40000fe6408 */
[----:B0-----:R-:W-:Y:S01]  /*29e30*/  @!P0 IADD3 R12, P1, R112, R12, RZ ;  /* 0x0000000c700c8210 */ /* 0x001fe20007f3e0ff */
[----:B---3--:R-:W-:-:S04]  /*29e40*/  FMUL R11, R191, UR4 ;  /* 0x00000004bf0b7c20 */ /* 0x008fc80008400000 */
[----:B------:R-:W-:Y:S01]  /*29e50*/  @!P0 IMAD.X R13, R115, 0x1, R13, P1 ;  /* 0x00000001730d8824 */ /* 0x000fe200008e060d */
[----:B------:R-:W3:Y:S01]  /*29e60*/  LDL.LU R191, [R1+0x320] ;  /* 0x0003200001bf7983 */ /* 0x000ee20000300800 */
[----:B------:R-:W-:-:S05]  /*29e70*/  F2FP.SATFINITE.E4M3.F32.PACK_AB_MERGE_C R11, RZ, R11, RZ ;  /* 0x0000000bff0b723e */ /* 0x000fca00048070ff */
[----:B------:R0:W-:Y:S02]  /*29e80*/  @!P0 STG.E.U8 desc[UR6][R12.64+0x68], R11 ;  /* 0x0000680b0c008986 */ /* 0x0001e4000c101106 */
[----:B0-----:R-:W0:Y:S01]  /*29e90*/  @!P6 LDC.64 R12, c[0x0][0x5c0] ;  /* 0x00017000ff0ceb82 */ /* 0x001e220000000a00 */
[----:B----4-:R-:W-:-:S05]  /*29ea0*/  FMUL R11, R192, UR4 ;  /* 0x00000004c00b7c20 */ /* 0x010fca0008400000 */
[----:B------:R-:W-:Y:S02]  /*29eb0*/  F2FP.SATFINITE.E4M3.F32.PACK_AB_MERGE_C R11, RZ, R11, RZ ;  /* 0x0000000bff0b723e */ /* 0x000fe400048070ff */
[----:B0-----:R-:W-:-:S05]  /*29ec0*/  @!P6 IADD3 R12, P0, R114, R12, RZ ;  /* 0x0000000c720ce210 */ /* 0x001fca0007f1e0ff */
[----:B------:R-:W-:-:S05]  /*29ed0*/  @!P6 IMAD.X R13, R116, 0x1, R13, P0 ;  /* 0x00000001740de824 */ /* 0x000fca00000e060d */
[----:B------:R2:W-:Y:S02]  /*29ee0*/  @!P6 STG.E.U8 desc[UR6][R12.64+0x69], R11 ;  /* 0x0000690b0c00e986 */ /* 0x0005e4000c101106 */
[----:B--2---:R-:W-:Y:S02]  /*29ef0*/  FMUL R11, R190, UR4 ;  /* 0x00000004be0b7c20 */ /* 0x004fe40008400000 */
[----:B------:R-:W2:Y:S01]  /*29f00*/  LDL.LU R190, [R1+0x324] ;  /* 0x0003240001be7983 */ /* 0x000ea20000300800 */
[----:B------:R-:W-:-:S03]  /*29f10*/  LOP3.LUT R0, R0, 0xffffffbf, RZ, 0xc0, !PT ;  /* 0xffffffbf00007812 */ /* 0x000fc600078ec0ff */
[----:B------:R-:W4:Y:S01]  /*29f20*/  LDL.LU R194, [R1+0x328] ;  /* 0x0003280001c27983 */ /* 0x000f220000300800 */
[----:B------:R-:W-:Y:S02]  /*29f30*/  @P4 LOP3.LUT R0, R0, 0x40, RZ, 0xfc, !PT ;  /* 0x0000004000004812 */ /* 0x000fe400078efcff */
[----:B------:R-:W-:Y:S01]  /*29f40*/  ISETP.LT.OR P4, PT, R27, 0x99, !P5 ;  /* 0x000000991b00780c */ /* 0x000fe20006f81670 */
[----:B------:R-:W4:Y:S01]  /*29f50*/  LDL.LU R193, [R1+0x32c] ;  /* 0x00032c0001c17983 */ /* 0x000f220000300800 */
[----:B------:R-:W-:-:S03]  /*29f60*/  LOP3.LUT R0, R0, 0xffffffef, RZ, 0xc0, !PT ;  /* 0xffffffef00007812 */ /* 0x000fc600078ec0ff */
[----:B------:R-:W4:Y:S08]  /*29f70*/  LDL.LU R192, [R1+0x330] ;  /* 0x0003300001c07983 */ /* 0x000f300000300800 */
[----:B------:R-:W-:Y:S02]  /*29f80*/  @!P4 IADD3 R125, P1, P3, R3, R10, R9 ;  /* 0x0000000a037dc210 */ /* 0x000fe40007b3e009 */
[----:B------:R-:W-:-:S02]  /*29f90*/  @P4 LOP3.LUT R0, R0, 0x10, RZ, 0xfc, !PT ;  /* 0x0000001000004812 */ /* 0x000fc400078efcff */
[----:B------:R-:W-:Y:S02]  /*29fa0*/  @!P4 IADD3.X R115, R4, R29, R8, P1, P3 ;  /* 0x0000001d0473c210 */ /* 0x000fe40000fe6408 */
[----:B------:R-:W-:Y:S02]  /*29fb0*/  ISETP.LT.OR P4, PT, R27, 0x9a, !P5 ;  /* 0x0000009a1b00780c */ /* 0x000fe40006f81670 */
[----:B------:R-:W-:-:S11]  /*29fc0*/  LOP3.LUT R14, R14, 0xffffffef, RZ, 0xc0, !PT ;  /* 0xffffffef0e0e7812 */ /* 0x000fd600078ec0ff */
[----:B------:R-:W-:-:S04]  /*29fd0*/  @!P4 IADD3 R114, P1, P3, R3, R10, R9 ;  /* 0x0000000a0372c210 */ /* 0x000fc80007b3e009 */
[----:B------:R-:W-:Y:S02]  /*29fe0*/  @!P4 IADD3.X R113, R4, R29, R8, P1, P3 ;  /* 0x0000001d0471c210 */ /* 0x000fe40000fe6408 */
[C---:B------:R-:W-:Y:S02]  /*29ff0*/  LOP3.LUT P3, RZ, R5.reuse, 0x10000000, RZ, 0xc0, !PT ;  /* 0x1000000005ff7812 */ /* 0x040fe4000786c0ff */
[----:B------:R-:W-:Y:S02]  /*2a000*/  F2FP.SATFINITE.E4M3.F32.PACK_AB_MERGE_C R11, RZ, R11, RZ ;  /* 0x0000000bff0b723e */ /* 0x000fe400048070ff */
[----:B------:R-:W-:Y:S02]  /*2a010*/  @P4 LOP3.LUT R14, R14, 0x10, RZ, 0xfc, !PT ;  /* 0x000000100e0e4812 */ /* 0x000fe400078efcff */
[----:B------:R-:W-:-:S07]  /*2a020*/  LOP3.LUT P4, RZ, R5, 0x4000000, RZ, 0xc0, !PT ;  /* 0x0400000005ff7812 */ /* 0x000fce000788c0ff */
[----:B------:R3:W-:Y:S02]  /*2a030*/  @!P3 STG.E.U8 desc[UR6][R162.64+0x60], R11 ;  /* 0x0000600ba200b986 */ /* 0x0007e4000c101106 */
[----:B---3--:R-:W-:-:S05]  /*2a040*/  FMUL R11, R191, UR4 ;  /* 0x00000004bf0b7c20 */ /* 0x008fca0008400000 */
[----:B------:R-:W-:-:S05]  /*2a050*/  F2FP.SATFINITE.E4M3.F32.PACK_AB_MERGE_C R11, RZ, R11, RZ ;  /* 0x0000000bff0b723e */ /* 0x000fca00048070ff */
[----:B------:R2:W-:Y:S01]  /*2a060*/  @!P4 STG.E.U8 desc[UR6][R148.64+0x61], R11 ;  /* 0x0000610b9400c986 */ /* 0x0005e2000c101106 */
[----:B------:R-:W-:Y:S02]  /*2a070*/  ISETP.LT.OR P6, PT, R27, 0xa1, !P2 ;  /* 0x000000a11b00780c */ /* 0x000fe400057c1670 */
[----:B------:R-:W-:-:S11]  /*2a080*/  LOP3.LUT R0, R0, 0xfffffeff, RZ, 0xc0, !PT ;  /* 0xfffffeff00007812 */ /* 0x000fd600078ec0ff */
[----:B------:R-:W-:Y:S02]  /*2a090*/  @!P6 IADD3 R112, P0, P1, R3, R10, R7 ;  /* 0x0000000a0370e210 */ /* 0x000fe4000791e007 */
[----:B------:R-:W-:Y:S02]  /*2a0a0*/  @P6 LOP3.LUT R0, R0, 0x100, RZ, 0xfc, !PT ;  /* 0x0000010000006812 */ /* 0x000fe400078efcff */
[----:B------:R-:W-:Y:S02]  /*2a0b0*/  @!P6 IADD3.X R111, R4, R29, R6, P0, P1 ;  /* 0x0000001d046fe210 */ /* 0x000fe400007e2406 */
[C---:B------:R-:W-:Y:S02]  /*2a0c0*/  ISETP.LT.OR P6, PT, R27.reuse, 0xa2, !P2 ;  /* 0x000000a21b00780c */ /* 0x040fe400057c1670 */
[C---:B------:R-:W-:Y:S02]  /*2a0d0*/  ISETP.LT.OR P3, PT, R27.reuse, 0xa9, !P2 ;  /* 0x000000a91b00780c */ /* 0x040fe40005761670 */
[----:B------:R-:W-:-:S02]  /*2a0e0*/  ISETP.LT.OR P2, PT, R27, 0xaa, !P2 ;  /* 0x000000aa1b00780c */ /* 0x000fc40005741670 */
[----:B------:R-:W-:-:S07]  /*2a0f0*/  LOP3.LUT R0, R0, 0xffffffdf, RZ, 0xc0, !PT ;  /* 0xffffffdf00007812 */ /* 0x000fce00078ec0ff */
[----:B------:R-:W-:-:S04]  /*2a100*/  @!P6 IADD3 R110, P0, P1, R3, R10, R7 ;  /* 0x0000000a036ee210 */ /* 0x000fc8000791e007 */
[-CC-:B------:R-:W-:Y:S02]  /*2a110*/  @!P6 IADD3.X R109, R4, R29.reuse, R6.reuse, P0, P1 ;  /* 0x0000001d046de210 */ /* 0x180fe400007e2406 */
[CCC-:B------:R-:W-:Y:S02]  /*2a120*/  @!P3 IADD3 R108, P0, P1, R3.reuse, R10.reuse, R7.reuse ;  /* 0x0000000a036cb210 */ /* 0x1c0fe4000791e007 */
[----:B------:R-:W-:Y:S02]  /*2a130*/  @P6 LOP3.LUT R0, R0, 0x20, RZ, 0xfc, !PT ;  /* 0x0000002000006812 */ /* 0x000fe400078efcff */
[----:B------:R-:W-:Y:S02]  /*2a140*/  @!P3 IADD3.X R105, R4, R29, R6, P0, P1 ;  /* 0x0000001d0469b210 */ /* 0x000fe400007e2406 */
[----:B------:R-:W-:-:S04]  /*2a150*/  @!P2 IADD3 R104, P0, P1, R3, R10, R7 ;  /* 0x0000000a0368a210 */ /* 0x000fc8000791e007 */
[----:B------:R-:W-:Y:S02]  /*2a160*/  @!P2 IADD3.X R28, R4, R29, R6, P0, P1 ;  /* 0x0000001d041ca210 */ /* 0x000fe400007e2406 */
[----:B------:R-:W-:-:S13]  /*2a170*/  LOP3.LUT P1, RZ, R0, 0x8000000, RZ, 0xc0, !PT ;  /* 0x0800000000ff7812 */ /* 0x000fda000782c0ff */
[----:B------:R-:W0:Y:S01]  /*2a180*/  @!P1 LDC.64 R12, c[0x0][0x5c0] ;  /* 0x00017000ff0c9b82 */ /* 0x000e220000000a00 */
[----:B--2---:R-:W-:Y:S02]  /*2a190*/  FMUL R11, R190, UR4 ;  /* 0x00000004be0b7c20 */ /* 0x004fe40008400000 */
[----:B------:R-:W2:Y:S01]  /*2a1a0*/  LDL.LU R190, [R1+0x334] ;  /* 0x0003340001be7983 */ /* 0x000ea20000300800 */
[----:B0-----:R-:W-:Y:S02]  /*2a1b0*/  @!P1 IADD3 R12, P0, R119, R12, RZ ;  /* 0x0000000c770c9210 */ /* 0x001fe40007f1e0ff */
[----:B------:R-:W-:Y:S01]  /*2a1c0*/  LOP3.LUT P6, RZ, R0, 0x20000000, RZ, 0xc0, !PT ;  /* 0x2000000000ff7812 */ /* 0x000fe200078cc0ff */
[----:B------:R-:W3:Y:S02]  /*2a1d0*/  LDL.LU R191, [R1+0x338] ;  /* 0x0003380001bf7983 */ /* 0x000ee40000300800 */
[----:B------:R-:W-:Y:S01]  /*2a1e0*/  @!P1 IMAD.X R13, R121, 0x1, R13, P0 ;  /* 0x00000001790d9824 */ /* 0x000fe200000e060d */
[----:B------:R-:W-:-:S13]  /*2a1f0*/  ISETP.LT.OR P0, PT, R27, 0xa1, !P5 ;  /* 0x000000a11b00780c */ /* 0x000fda0006f01670 */
[----:B------:R-:W-:-:S04]  /*2a200*/  @!P0 IADD3 R17, P1, P5, R3, R10, R9 ;  /* 0x0000000a03118210 */ /* 0x000fc80007d3e009 */
[----:B------:R-:W-:Y:S02]  /*2a210*/  @!P0 IADD3.X R16, R4, R29, R8, P1, P5 ;  /* 0x0000001d04108210 */ /* 0x000fe40000fea408 */
[----:B------:R-:W-:Y:S02]  /*2a220*/  LOP3.LUT P1, RZ, R0, 0x8000000, RZ, 0xc0, !PT ;  /* 0x0800000000ff7812 */ /* 0x000fe4000782c0ff */
[----:B------:R-:W-:-:S11]  /*2a230*/  F2FP.SATFINITE.E4M3.F32.PACK_AB_MERGE_C R11, RZ, R11, RZ ;  /* 0x0000000bff0b723e */ /* 0x000fd600048070ff */
[----:B------:R0:W-:Y:S02]  /*2a240*/  @!P1 STG.E.U8 desc[UR6][R12.64+0x60], R11 ;  /* 0x0000600b0c009986 */ /* 0x0001e4000c101106 */
[----:B0-----:R-:W0:Y:S01]  /*2a250*/  @!P6 LDC.64 R12, c[0x0][0x5c0] ;  /* 0x00017000ff0ceb82 */ /* 0x001e220000000a00 */
[----:B------:R-:W-:Y:S02]  /*2a260*/  LOP3.LUT R14, R14, 0xfffffffe, RZ, 0xc0, !PT ;  /* 0xfffffffe0e0e7812 */ /* 0x000fe400078ec0ff */
[----:B------:R-:W-:Y:S02]  /*2a270*/  ISETP.GE.AND P5, PT, R26, 0x109, PT ;  /* 0x000001091a00780c */ /* 0x000fe40003fa6270 */
[----:B------:R-:W-:Y:S01]  /*2a280*/  @P3 LOP3.LUT R14, R14, 0x1, RZ, 0xfc, !PT ;  /* 0x000000010e0e3812 */ /* 0x000fe200078efcff */
[----:B----4-:R-:W-:Y:S01]  /*2a290*/  FMUL R116, R194, UR4 ;  /* 0x00000004c2747c20 */ /* 0x010fe20008400000 */
[----:B------:R-:W-:Y:S01]  /*2a2a0*/  ISETP.LT.OR P1, PT, R27, 0xa2, !P5 ;  /* 0x000000a21b00780c */ /* 0x000fe20006f21670 */
[----:B------:R-:W4:Y:S01]  /*2a2b0*/  LDL.LU R194, [R1+0x33c] ;  /* 0x00033c0001c27983 */ /* 0x000f220000300800 */
[----:B------:R-:W-:-:S02]  /*2a2c0*/  LOP3.LUT R14, R14, 0xfffffffd, RZ, 0xc0, !PT ;  /* 0xfffffffd0e0e7812 */ /* 0x000fc400078ec0ff */
[----:B------:R-:W-:Y:S02]  /*2a2d0*/  LOP3.LUT P3, RZ, R0, 0x1000000, RZ, 0xc0, !PT ;  /* 0x0100000000ff7812 */ /* 0x000fe4000786c0ff */
[----:B------:R-:W-:Y:S02]  /*2a2e0*/  @P2 LOP3.LUT R14, R14, 0x2, RZ, 0xfc, !PT ;  /* 0x000000020e0e2812 */ /* 0x000fe400078efcff */
[----:B------:R-:W-:Y:S02]  /*2a2f0*/  LOP3.LUT P2, RZ, R0, 0x2000000, RZ, 0xc0, !PT ;  /* 0x0200000000ff7812 */ /* 0x000fe4000784c0ff */
[----:B0-----:R-:W-:Y:S02]  /*2a300*/  @!P6 IADD3 R12, P6, R118, R12, RZ ;  /* 0x0000000c760ce210 */ /* 0x001fe40007fde0ff */
[----:B------:R-:W-:-:S11]  /*2a310*/  LOP3.LUT R0, R0, 0xfffffffe, RZ, 0xc0, !PT ;  /* 0xfffffffe00007812 */ /* 0x000fd600078ec0ff */
[----:B------:R-:W-:Y:S02]  /*2a320*/  @P6 LOP3.LUT R0, R0, 0x1, RZ, 0xfc, !PT ;  /* 0x0000000100006812 */ /* 0x000fe400078efcff */
[----:B------:R-:W-:-:S04]  /*2a330*/  @!P1 IADD3 R15, P5, P6, R3, R10, R9 ;  /* 0x0000000a030f9210 */ /* 0x000fc80007ebe009 */
[----:B------:R-:W-:Y:S02]  /*2a340*/  @!P1 IADD3.X R11, R4, R29, R8, P5, P6 ;  /* 0x0000001d040b9210 */ /* 0x000fe40002fec408 */
[C---:B------:R-:W-:Y:S02]  /*2a350*/  LOP3.LUT P6, RZ, R0.reuse, 0x20000000, RZ, 0xc0, !PT ;  /* 0x2000000000ff7812 */ /* 0x040fe400078cc0ff */
[----:B------:R-:W-:Y:S02]  /*2a360*/  LOP3.LUT P5, RZ, R0, 0x1, RZ, 0xc0, !PT ;  /* 0x0000000100ff7812 */ /* 0x000fe400078ac0ff */
[----:B------:R-:W-:Y:S02]  /*2a370*/  LOP3.LUT R14, R14, 0xfffffffb, RZ, 0xc0, !PT ;  /* 0xfffffffb0e0e7812 */ /* 0x000fe400078ec0ff */
[----:B------:R-:W-:Y:S02]  /*2a380*/  F2FP.SATFINITE.E4M3.F32.PACK_AB_MERGE_C R116, RZ, R116, RZ ;  /* 0x00000074ff74723e */ /* 0x000fe400048070ff */
[----:B------:R-:W-:-:S02]  /*2a390*/  @P0 LOP3.LUT R14, R14, 0x4, RZ, 0xfc, !PT ;  /* 0x000000040e0e0812 */ /* 0x000fc400078efcff */
[----:B------:R-:W-:-:S03]  /*2a3a0*/  LOP3.LUT P0, RZ, R5, 0x20000000, RZ, 0xc0, !PT ;  /* 0x2000000005ff7812 */ /* 0x000fc6000780c0ff */
[----:B------:R-:W-:-:S05]  /*2a3b0*/  @!P6 IMAD.X R13, R123, 0x1, R13, P5 ;  /* 0x000000017b0de824 */ /* 0x000fca00028e060d */
[----:B------:R0:W-:Y:S02]  /*2a3c0*/  @!P6 STG.E.U8 desc[UR6][R12.64+0x61], R116 ;  /* 0x000061740c00e986 */ /* 0x0001e4000c101106 */
[----:B0-----:R-:W-:-:S05]  /*2a3d0*/  FMUL R12, R193, UR4 ;  /* 0x00000004c10c7c20 */ /* 0x001fca0008400000 */
[----:B------:R-:W-:-:S05]  /*2a3e0*/  F2FP.SATFINITE.E4M3.F32.PACK_AB_MERGE_C R12, RZ, R12, RZ ;  /* 0x0000000cff0c723e */ /* 0x000fca00048070ff */
[----:B------:R0:W-:Y:S02]  /*2a3f0*/  @!P0 STG.E.U8 desc[UR6][R160.64+0x68], R12 ;  /* 0x0000680ca0008986 */ /* 0x0001e4000c101106 */
[----:B0-----:R-:W-:Y:S02]  /*2a400*/  FMUL R12, R192, UR4 ;  /* 0x00000004c00c7c20 */ /* 0x001fe40008400000 */
[----:B------:R-:W4:Y:S04]  /*2a410*/  LDL.LU R192, [R1+0x340] ;  /* 0x0003400001c07983 */ /* 0x000f280000300800 */
[----:B------:R-:W4:Y:S01]  /*2a420*/  LDL.LU R193, [R1+0x344] ;  /* 0x0003440001c17983 */ /* 0x000f220000300800 */
[----:B------:R-:W-:Y:S02]  /*2a430*/  LOP3.LUT P4, RZ, R5, 0x8000000, RZ, 0xc0, !PT ;  /* 0x0800000005ff7812 */ /* 0x000fe4000788c0ff */
[----:B------:R-:W-:-:S11]  /*2a440*/  F2FP.SATFINITE.E4M3.F32.PACK_AB_MERGE_C R12, RZ, R12, RZ ;  /* 0x0000000cff0c723e */ /* 0x000fd600048070ff */
[----:B------:R0:W-:Y:S02]  /*2a450*/  @!P4 STG.E.U8 desc[UR6][R158.64+0x69], R12 ;  /* 0x0000690c9e00c986 */ /* 0x0001e4000c101106 */
[----:B0-----:R-:W0:Y:S01]  /*2a460*/  @!P2 LDC.64 R12, c[0x0][0x5c0] ;  /* 0x00017000ff0cab82 */ /* 0x001e220000000a00 */
[----:B--2---:R-:W-:Y:S02]  /*2a470*/  FMUL R116, R190, UR4 ;  /* 0x00000004be747c20 */ /* 0x004fe40008400000 */
[----:B------:R-:W2:Y:S01]  /*2a480*/  LDL.LU R190, [R1+0x348] ;  /* 0x0003480001be7983 */ /* 0x000ea20000300800 */
[----:B0-----:R-:W-:Y:S02]  /*2a490*/  @!P2 IADD3 R12, P5, R117, R12, RZ ;  /* 0x0000000c750ca210 */ /* 0x001fe40007fbe0ff */
[----:B------:R-:W-:-:S03]  /*2a4a0*/  F2FP.SATFINITE.E4M3.F32.PACK_AB_MERGE_C R116, RZ, R116, RZ ;  /* 0x00000074ff74723e */ /* 0x000fc600048070ff */
[----:B------:R-:W-:-:S05]  /*2a4b0*/  @!P2 IMAD.X R13, R120, 0x1, R13, P5 ;  /* 0x00000001780da824 */ /* 0x000fca00028e060d */
[----:B------:R0:W-:Y:S02]  /*2a4c0*/  @!P2 STG.E.U8 desc[UR6][R12.64+0x68], R116 ;  /* 0x000068740c00a986 */ /* 0x0001e4000c101106 */
[----:B0-----:R-:W0:Y:S01]  /*2a4d0*/  @!P3 LDC.64 R12, c[0x0][0x5c0] ;  /* 0x00017000ff0cbb82 */ /* 0x001e220000000a00 */
[----:B------:R-:W-:Y:S01]  /*2a4e0*/  ISETP.GE.AND P0, PT, R26, 0x1, PT ;  /* 0x000000011a00780c */ /* 0x000fe20003f06270 */
[----:B---3--:R-:W-:Y:S02]  /*2a4f0*/  FMUL R116, R191, UR4 ;  /* 0x00000004bf747c20 */ /* 0x008fe40008400000 */
[----:B------:R-:W3:Y:S03]  /*2a500*/  LDL.LU R191, [R1+0x34c] ;  /* 0x00034c0001bf7983 */ /* 0x000ee60000300800 */
[----:B------:R-:W-:Y:S01]  /*2a510*/  F2FP.SATFINITE.E4M3.F32.PACK_AB_MERGE_C R116, RZ, R116, RZ ;  /* 0x00000074ff74723e */ /* 0x000fe200048070ff */
[----:B------:R-:W3:Y:S01]  /*2a520*/  LDL.LU R195, [R1+0x350] ;  /* 0x0003500001c37983 */ /* 0x000ee20000300800 */
[----:B0-----:R-:W-:-:S05]  /*2a530*/  @!P3 IADD3 R12, P5, R122, R12, RZ ;  /* 0x0000000c7a0cb210 */ /* 0x001fca0007fbe0ff */
[----:B------:R-:W-:Y:S01]  /*2a540*/  @!P3 IMAD.X R13, R124, 0x1, R13, P5 ;  /* 0x000000017c0db824 */ /* 0x000fe200028e060d */
[----:B------:R-:W-:-:S04]  /*2a550*/  ISETP.LT.OR P5, PT, R27, 0x71, !P0 ;  /* 0x000000711b00780c */ /* 0x000fc800047a1670 */
[----:B------:R0:W-:Y:S09]  /*2a560*/  @!P3 STG.E.U8 desc[UR6][R12.64+0x69], R116 ;  /* 0x000069740c00b986 */ /* 0x0001f2000c101106 */
[----:B0-----:R-:W0:Y:S01]  /*2a570*/  @!P5 LDC.64 R12, c[0x0][0x5c0] ;  /* 0x00017000ff0cdb82 */ /* 0x001e220000000a00 */
[----:B----4-:R-:W-:-:S05]  /*2a580*/  FMUL R116, R194, UR4 ;  /* 0x00000004c2747c20 */ /* 0x010fca0008400000 */
[----:B------:R-:W-:Y:S02]  /*2a590*/  F2FP.SATFINITE.E4M3.F32.PACK_AB_MERGE_C R116, RZ, R116, RZ ;  /* 0x00000074ff74723e */ /* 0x000fe400048070ff */
[----:B0-----:R-:W-:-:S05]  /*2a5a0*/  @!P5 IADD3 R12, P6, R10, R12, RZ ;  /* 0x0000000c0a0cd210 */ /* 0x001fca0007fde0ff */
[----:B------:R-:W-:-:S05]  /*2a5b0*/  @!P5 IMAD.X R13, R29, 0x1, R13, P6 ;  /* 0x000000011d0dd824 */ /* 0x000fca00030e060d */
[----:B------:R0:W-:Y:S01]  /*2a5c0*/  @!P5 STG.E.U8 desc[UR6][R12.64+0x70], R116 ;  /* 0x000070740c00d986 */ /* 0x0001e2000c101106 */
[----:B------:R-:W-:-:S13]  /*2a5d0*/  ISETP.LT.OR P5, PT, R27, 0x72, !P0 ;  /* 0x000000721b00780c */ /* 0x000fda00047a1670 */
[----:B0-----:R-:W0:Y:S01]  /*2a5e0*/  @!P5 LDC.64 R12, c[0x0][0x5c0] ;  /* 0x00017000ff0cdb82 */ /* 0x001e220000000a00 */
[----:B------:R-:W-:-:S04]  /*2a5f0*/  LOP3.LUT R14, R14, 0xfffffff7, RZ, 0xc0, !PT ;  /* 0xfffffff70e0e7812 */ /* 0x000fc800078ec0ff */
[----:B------:R-:W-:Y:S02]  /*2a600*/  @P1 LOP3.LUT R14, R14, 0x8, RZ, 0xfc, !PT ;  /* 0x000000080e0e1812 */ /* 0x000fe400078efcff */
[----:B------:R-:W-:Y:S02]  /*2a610*/  LOP3.LUT P1, RZ, R5, 0x40000000, RZ, 0xc0, !PT ;  /* 0x4000000005ff7812 */ /* 0x000fe4000782c0ff */
[----:B0-----:R-:W-:Y:S01]  /*2a620*/  @!P5 IADD3 R12, P6, R10, R12, RZ ;  /* 0x0000000c0a0cd210 */ /* 0x001fe20007fde0ff */
[----:B------:R-:W-:-:S04]  /*2a630*/  FMUL R116, R192, UR4 ;  /* 0x00000004c0747c20 */ /* 0x000fc80008400000 */
[----:B------:R-:W-:Y:S01]  /*2a640*/  @!P5 IMAD.X R13, R29, 0x1, R13, P6 ;  /* 0x000000011d0dd824 */ /* 0x000fe200030e060d */
[----:B------:R-:W4:Y:S01]  /*2a650*/  LDL.LU R192, [R1+0x354] ;  /* 0x0003540001c07983 */ /* 0x000f220000300800 */
[----:B------:R-:W-:-:S05]  /*2a660*/  F2FP.SATFINITE.E4M3.F32.PACK_AB_MERGE_C R116, RZ, R116, RZ ;  /* 0x00000074ff74723e */ /* 0x000fca00048070ff */
[----:B------:R0:W-:Y:S02]  /*2a670*/  @!P5 STG.E.U8 desc[UR6][R12.64+0x71], R116 ;  /* 0x000071740c00d986 */ /* 0x0001e4000c101106 */
[----:B0-----:R-:W-:-:S05]  /*2a680*/  FMUL R12, R193, UR4 ;  /* 0x00000004c10c7c20 */ /* 0x001fca0008400000 */
[----:B------:R-:W-:-:S05]  /*2a690*/  F2FP.SATFINITE.E4M3.F32.PACK_AB_MERGE_C R12, RZ, R12, RZ ;  /* 0x0000000cff0c723e */ /* 0x000fca00048070ff */
[----:B------:R2:W-:Y:S02]  /*2a6a0*/  @!P1 STG.E.U8 desc[UR6][R164.64+0x70], R12 ;  /* 0x0000700ca4009986 */ /* 0x0005e4000c101106 */
[----:B--2---:R-:W-:Y:S02]  /*2a6b0*/  FMUL R12, R190, UR4 ;  /* 0x00000004be0c7c20 */ /* 0x004fe40008400000 */
[----:B------:R-:W2:Y:S01]  /*2a6c0*/  LDL.LU R190, [R1+0x358] ;  /* 0x0003580001be7983 */ /* 0x000ea20000300800 */
[----:B------:R-:W-:Y:S02]  /*2a6d0*/  LOP3.LUT P4, RZ, R5, 0x2000000, RZ, 0xc0, !PT ;  /* 0x0200000005ff7812 */ /* 0x000fe4000788c0ff */
[----:B------:R-:W-:Y:S01]  /*2a6e0*/  ISETP.LT.OR P5, PT, R27, 0x79, !P0 ;  /* 0x000000791b00780c */ /* 0x000fe200047a1670 */
[----:B------:R-:W2:Y:S01]  /*2a6f0*/  LDL.LU R194, [R1+0x35c] ;  /* 0x00035c0001c27983 */ /* 0x000ea20000300800 */
[----:B------:R-:W-:-:S03]  /*2a700*/  F2FP.SATFINITE.E4M3.F32.PACK_AB_MERGE_C R12, RZ, R12, RZ ;  /* 0x0000000cff0c723e */ /* 0x000fc600048070ff */
[----:B------:R-:W2:Y:S06]  /*2a710*/  LDL.LU R193, [R1+0x360] ;  /* 0x0003600001c17983 */ /* 0x000eac0000300800 */
[----:B------:R0:W-:Y:S02]  /*2a720*/  @!P4 STG.E.U8 desc[UR6][R138.64+0x71], R12 ;  /* 0x0000710c8a00c986 */ /* 0x0001e4000c101106 */
[----:B0-----:R-:W0:Y:S01]  /*2a730*/  @!P5 LDC.64 R12, c[0x0][0x5c0] ;  /* 0x00017000ff0cdb82 */ /* 0x001e220000000a00 */
[----:B---3--:R-:W-:Y:S02]  /*2a740*/  FMUL R116, R191, UR4 ;  /* 0x00000004bf747c20 */ /* 0x008fe40008400000 */
[----:B------:R-:W3:Y:S03]  /*2a750*/  LDL.LU R191, [R1+0x364] ;  /* 0x0003640001bf7983 */ /* 0x000ee60000300800 */
[----:B------:R-:W-:-:S02]  /*2a760*/  F2FP.SATFINITE.E4M3.F32.PACK_AB_MERGE_C R116, RZ, R116, RZ ;  /* 0x00000074ff74723e */ /* 0x000fc400048070ff */
[----:B0-----:R-:W-:-:S05]  /*2a770*/  @!P5 IADD3 R12, P6, R10, R12, RZ ;  /* 0x0000000c0a0cd210 */ /* 0x001fca0007fde0ff */
[----:B------:R-:W-:-:S05]  /*2a780*/  @!P5 IMAD.X R13, R29, 0x1, R13, P6 ;  /* 0x000000011d0dd824 */ /* 0x000fca00030e060d */
[----:B------:R0:W-:Y:S01]  /*2a790*/  @!P5 STG.E.U8 desc[UR6][R12.64+0x78], R116 ;  /* 0x000078740c00d986 */ /* 0x0001e2000c101106 */
[----:B------:R-:W-:-:S13]  /*2a7a0*/  ISETP.LT.OR P5, PT, R27, 0x7a, !P0 ;  /* 0x0000007a1b00780c */ /* 0x000fda00047a1670 */
[----:B0-----:R-:W0:Y:S01]  /*2a7b0*/  @!P5 LDC.64 R12, c[0x0][0x5c0] ;  /* 0x00017000ff0cdb82 */ /* 0x001e220000000a00 */
[----:B------:R-:W-:Y:S01]  /*2a7c0*/  FMUL R116, R195, UR4 ;  /* 0x00000004c3747c20 */ /* 0x000fe20008400000 */
[----:B------:R-:W-:-:S04]  /*2a7d0*/  LOP3.LUT P2, RZ, R5, 0x1000000, RZ, 0xc0, !PT ;  /* 0x0100000005ff7812 */ /* 0x000fc8000784c0ff */
[----:B------:R-:W-:Y:S02]  /*2a7e0*/  F2FP.SATFINITE.E4M3.F32.PACK_AB_MERGE_C R116, RZ, R116, RZ ;  /* 0x00000074ff74723e */ /* 0x000fe400048070ff */
        /* <DEDUP_REMOVED lines=9> */
[C---:B------:R-:W-:Y:S02]  /*2a880*/  LOP3.LUT P3, RZ, R5.reuse, 0x800000, RZ, 0xc0, !PT ;  /* 0x0080000005ff7812 */ /* 0x040fe4000786c0ff */
[----:B------:R-:W-:Y:S02]  /*2a890*/  F2FP.SATFINITE.E4M3.F32.PACK_AB_MERGE_C R12, RZ, R12, RZ ;  /* 0x0000000cff0c723e */ /* 0x000fe400048070ff */
[----:B------:R-:W-:Y:S02]  /*2a8a0*/  LOP3.LUT P5, RZ, R5, 0x400000, RZ, 0xc0, !PT ;  /* 0x0040000005ff7812 */ /* 0x000fe400078ac0ff */
[----:B------:R-:W-:-:S07]  /*2a8b0*/  LOP3.LUT R14, R14, 0xffffffdf, RZ, 0xc0, !PT ;  /* 0xffffffdf0e0e7812 */ /* 0x000fce00078ec0ff */
[----:B------:R0:W-:Y:S01]  /*2a8c0*/  @!P3 STG.E.U8 desc[UR6][R134.64+0x79], R12 ;  /* 0x0000790c8600b986 */ /* 0x0001e2000c101106 */
[----:B------:R-:W-:Y:S02]  /*2a8d0*/  @P0 LOP3.LUT R14, R14, 0x20, RZ, 0xfc, !PT ;  /* 0x000000200e0e0812 */ /* 0x000fe400078efcff */
[----:B------:R-:W-:Y:S01]  /*2a8e0*/  LOP3.LUT P0, RZ, R0, 0x80000000, RZ, 0xc0, !PT ;  /* 0x8000000000ff7812 */ /* 0x000fe2000780c0ff */
[----:B0-----:R-:W-:Y:S01]  /*2a8f0*/  FMUL R12, R194, UR4 ;  /* 0x00000004c20c7c20 */ /* 0x001fe20008400000 */
[----:B------:R-:W-:Y:S01]  /*2a900*/  LOP3.LUT P4, RZ, R5, 0x80000, RZ, 0xc0, !PT ;  /* 0x0008000005ff7812 */ /* 0x000fe2000788c0ff */
[----:B------:R-:W2:Y:S03]  /*2a910*/  LDL.LU R194, [R1+0x370] ;  /* 0x0003700001c27983 */ /* 0x000ea60000300800 */
[----:B------:R-:W-:-:S05]  /*2a920*/  F2FP.SATFINITE.E4M3.F32.PACK_AB_MERGE_C R12, RZ, R12, RZ ;  /* 0x0000000cff0c723e */ /* 0x000fca00048070ff */
[----:B------:R0:W-:Y:S02]  /*2a930*/  @!P5 STG.E.U8 desc[UR6][R106.64+0x70], R12 ;  /* 0x0000700c6a00d986 */ /* 0x0001e4000c101106 */
[----:B0-----:R-:W-:Y:S01]  /*2a940*/  FMUL R12, R193, UR4 ;  /* 0x00000004c10c7c20 */ /* 0x001fe20008400000 */
[----:B------:R-:W-:Y:S01]  /*2a950*/  LOP3.LUT P6, RZ, R0, 0x40000000, RZ, 0xc0, !PT ;  /* 0x4000000000ff7812 */ /* 0x000fe200078cc0ff */
[----:B------:R-:W2:Y:S03]  /*2a960*/  LDL.LU R193, [R1+0x374] ;  /* 0x0003740001c17983 */ /* 0x000ea60000300800 */
[----:B------:R-:W-:Y:S02]  /*2a970*/  F2FP.SATFINITE.E4M3.F32.PACK_AB_MERGE_C R117, RZ, R12, RZ ;  /* 0x0000000cff75723e */ /* 0x000fe400048070ff */
[----:B------:R-:W0:Y:S03]  /*2a980*/  @!P0 LDC.64 R12, c[0x0][0x5c0] ;  /* 0x00017000ff0c8b82 */ /* 0x000e260000000a00 */
[----:B------:R3:W-:Y:S02]  /*2a990*/  @!P4 STG.E.U8 desc[UR6][R102.64+0x71], R117 ;  /* 0x000071756600c986 */ /* 0x0007e4000c101106 */
[----:B---3--:R-:W-:-:S02]  /*2a9a0*/  FMUL R102, R191, UR4 ;  /* 0x00000004bf667c20 */ /* 0x008fc40008400000 */
[----:B------:R-:W3:Y:S01]  /*2a9b0*/  LDL.LU R191, [R1+0x378] ;  /* 0x0003780001bf7983 */ /* 0x000ee20000300800 */
[----:B0-----:R-:W-:Y:S02]  /*2a9c0*/  @!P0 IADD3 R12, P5, R173, R12, RZ ;  /* 0x0000000cad0c8210 */ /* 0x001fe40007fbe0ff */
[----:B------:R-:W-:-:S03]  /*2a9d0*/  F2FP.SATFINITE.E4M3.F32.PACK_AB_MERGE_C R102, RZ, R102, RZ ;  /* 0x00000066ff66723e */ /* 0x000fc600048070ff */
[----:B------:R-:W-:-:S05]  /*2a9e0*/  @!P0 IMAD.X R13, R177, 0x1, R13, P5 ;  /* 0x00000001b10d8824 */ /* 0x000fca00028e060d */
[----:B------:R0:W-:Y:S02]  /*2a9f0*/  @!P0 STG.E.U8 desc[UR6][R12.64+0x70], R102 ;  /* 0x000070660c008986 */ /* 0x0001e4000c101106 */
[----:B0-----:R-:W0:Y:S02]  /*2aa00*/  @!P6 LDC.64 R12, c[0x0][0x5c0] ;  /* 0x00017000ff0ceb82 */ /* 0x001e240000000a00 */
[----:B0-----:R-:W-:-:S05]  /*2aa10*/  @!P6 IADD3 R12, P5, R172, R12, RZ ;  /* 0x0000000cac0ce210 */ /* 0x001fca0007fbe0ff */
[----:B------:R-:W-:Y:S02]  /*2aa20*/  @!P6 IMAD.X R13, R176, 0x1, R13, P5 ;  /* 0x00000001b00de824 */ /* 0x000fe400028e060d */
[----:B----4-:R-:W-:Y:S02]  /*2aa30*/  FMUL R102, R192, UR4 ;  /* 0x00000004c0667c20 */ /* 0x010fe40008400000 */
[----:B------:R-:W4:Y:S03]  /*2aa40*/  LDL.LU R192, [R1+0x37c] ;  /* 0x00037c0001c07983 */ /* 0x000f260000300800 */
[----:B------:R-:W-:-:S05]  /*2aa50*/  F2FP.SATFINITE.E4M3.F32.PACK_AB_MERGE_C R102, RZ, R102, RZ ;  /* 0x00000066ff66723e */ /* 0x000fca00048070ff */
[----:B------:R2:W-:Y:S02]  /*2aa60*/  @!P6 STG.E.U8 desc[UR6][R12.64+0x71], R102 ;  /* 0x000071660c00e986 */ /* 0x0005e4000c101106 */
[----:B--2---:R-:W-:Y:S02]  /*2aa70*/  FMUL R12, R190, UR4 ;  /* 0x00000004be0c7c20 */ /* 0x004fe40008400000 */
[----:B------:R-:W2:Y:S01]  /*2aa80*/  LDL.LU R190, [R1+0x380] ;  /* 0x0003800001be7983 */ /* 0x000ea20000300800 */
[----:B------:R-:W-:-:S03]  /*2aa90*/  LOP3.LUT P1, RZ, R5, 0x40000, RZ, 0xc0, !PT ;  /* 0x0004000005ff7812 */ /* 0x000fc6000782c0ff */
[----:B------:R-:W2:Y:S01]  /*2aaa0*/  LDL.LU R195, [R1+0x384] ;  /* 0x0003840001c37983 */ /* 0x000ea20000300800 */
[----:B------:R-:W-:-:S09]  /*2aab0*/  F2FP.SATFINITE.E4M3.F32.PACK_AB_MERGE_C R12, RZ, R12, RZ ;  /* 0x0000000cff0c723e */ /* 0x000fd200048070ff */
[----:B------:R0:W-:Y:S01]  /*2aac0*/  @!P1 STG.E.U8 desc[UR6][R100.64+0x78], R12 ;  /* 0x0000780c64009986 */ /* 0x0001e2000c101106 */
[----:B------:R-:W-:Y:S01]  /*2aad0*/  LOP3.LUT P2, RZ, R5, 0x20000, RZ, 0xc0, !PT ;  /* 0x0002000005ff7812 */ /* 0x000fe2000784c0ff */
[----:B0-----:R-:W-:Y:S02]  /*2aae0*/  FMUL R12, R194, UR4 ;  /* 0x00000004c20c7c20 */ /* 0x001fe40008400000 */
[----:B------:R-:W2:Y:S01]  /*2aaf0*/  LDL.LU R194, [R1+0x388] ;  /* 0x0003880001c27983 */ /* 0x000ea20000300800 */
[----:B------:R-:W-:-:S03]  /*2ab00*/  FMUL R103, R193, UR4 ;  /* 0x00000004c1677c20 */ /* 0x000fc60008400000 */
[----:B------:R-:W2:Y:S01]  /*2ab10*/  LDL.LU R193, [R1+0x38c] ;  /* 0x00038c0001c17983 */ /* 0x000ea20000300800 */
[----:B------:R-:W-:Y:S01]  /*2ab20*/  F2FP.SATFINITE.E4M3.F32.PACK_AB_MERGE_C R12, RZ, R12, RZ ;  /* 0x0000000cff0c723e */ /* 0x000fe200048070ff */
[----:B---3--:R-:W-:Y:S02]  /*2ab30*/  FMUL R100, R191, UR4 ;  /* 0x00000004bf647c20 */ /* 0x008fe40008400000 */
[----:B------:R-:W3:Y:S04]  /*2ab40*/  LDL.LU R191, [R1+0x390] ;  /* 0x0003900001bf7983 */ /* 0x000ee80000300800 */
[----:B------:R4:W-:Y:S02]  /*2ab50*/  @!P2 STG.E.U8 desc[UR6][R96.64+0x79], R12 ;  /* 0x0000790c6000a986 */ /* 0x0009e4000c101106 */
[----:B----4-:R-:W-:-:S02]  /*2ab60*/  FMUL R96, R192, UR4 ;  /* 0x00000004c0607c20 */ /* 0x010fc40008400000 */
[----:B------:R-:W4:Y:S03]  /*2ab70*/  LDL.LU R192, [R1+0x394] ;  /* 0x0003940001c07983 */ /* 0x000f260000300800 */
[----:B------:R-:W-:Y:S02]  /*2ab80*/  F2FP.SATFINITE.E4M3.F32.PACK_AB_MERGE_C R101, RZ, R96, RZ ;  /* 0x00000060ff65723e */ /* 0x000fe400048070ff */
[----:B------:R-:W-:-:S13]  /*2ab90*/  LOP3.LUT P3, RZ, R0, 0x10000000, RZ, 0xc0, !PT ;  /* 0x1000000000ff7812 */ /* 0x000fda000786c0ff */
[----:B------:R-:W0:Y:S01]  /*2aba0*/  @!P3 LDC.64 R12, c[0x0][0x5c0] ;  /* 0x00017000ff0cbb82 */ /* 0x000e220000000a00 */
[----:B--2---:R-:W-:Y:S02]  /*2abb0*/  FMUL R96, R190, UR4 ;  /* 0x00000004be607c20 */ /* 0x004fe40008400000 */
[----:B------:R-:W2:Y:S01]  /*2abc0*/  LDL.LU R190, [R1+0x398] ;  /* 0x0003980001be7983 */ /* 0x000ea20000300800 */
[----:B------:R-:W-:Y:S02]  /*2abd0*/  LOP3.LUT P4, RZ, R0, 0x4000000, RZ, 0xc0, !PT ;  /* 0x0400000000ff7812 */ /* 0x000fe4000788c0ff */
[----:B0-----:R-:W-:Y:S02]  /*2abe0*/  @!P3 IADD3 R12, P5, R171, R12, RZ ;  /* 0x0000000cab0cb210 */ /* 0x001fe40007fbe0ff */
[----:B------:R-:W-:-:S03]  /*2abf0*/  F2FP.SATFINITE.E4M3.F32.PACK_AB_MERGE_C R103, RZ, R103, RZ ;  /* 0x00000067ff67723e */ /* 0x000fc600048070ff */
[----:B------:R-:W-:-:S05]  /*2ac00*/  @!P3 IMAD.X R13, R175, 0x1, R13, P5 ;  /* 0x00000001af0db824 */ /* 0x000fca00028e060d */
[----:B------:R0:W-:Y:S01]  /*2ac10*/  @!P3 STG.E.U8 desc[UR6][R12.64+0x78], R103 ;  /* 0x000078670c00b986 */ /* 0x0001e2000c101106 */
[----:B------:R-:W-:Y:S01]  /*2ac20*/  LOP3.LUT P0, RZ, R0, 0x800000, RZ, 0xc0, !PT ;  /* 0x0080000000ff7812 */ /* 0x000fe2000780c0ff */
[----:B0-----:R-:W0:Y:S01]  /*2ac30*/  @!P4 LDC.64 R12, c[0x0][0x5c0] ;  /* 0x00017000ff0ccb82 */ /* 0x001e220000000a00 */
[----:B------:R-:W-:-:S11]  /*2ac40*/  LOP3.LUT R14, R14, 0xffffffbf, RZ, 0xc0, !PT ;  /* 0xffffffbf0e0e7812 */ /* 0x000fd600078ec0ff */
[----:B------:R-:W-:Y:S02]  /*2ac50*/  @P0 LOP3.LUT R14, R14, 0x40, RZ, 0xfc, !PT ;  /* 0x000000400e0e0812 */ /* 0x000fe400078efcff */
[----:B------:R-:W-:Y:S02]  /*2ac60*/  LOP3.LUT P0, RZ, R5, 0x10000, RZ, 0xc0, !PT ;  /* 0x0001000005ff7812 */ /* 0x000fe4000780c0ff */
[----:B------:R-:W-:Y:S02]  /*2ac70*/  F2FP.SATFINITE.E4M3.F32.PACK_AB_MERGE_C R97, RZ, R100, RZ ;  /* 0x00000064ff61723e */ /* 0x000fe400048070ff */
[----:B0-----:R-:W-:-:S05]  /*2ac80*/  @!P4 IADD3 R12, P5, R169, R12, RZ ;  /* 0x0000000ca90cc210 */ /* 0x001fca0007fbe0ff */
[----:B------:R-:W-:-:S05]  /*2ac90*/  @!P4 IMAD.X R13, R170, 0x1, R13, P5 ;  /* 0x00000001aa0dc824 */ /* 0x000fca00028e060d */
[----:B------:R0:W-:Y:S04]  /*2aca0*/  @!P4 STG.E.U8 desc[UR6][R12.64+0x79], R97 ;  /* 0x000079610c00c986 */ /* 0x0001e8000c101106 */
[----:B------:R-:W-:Y:S01]  /*2acb0*/  @!P0 STG.E.U8 desc[UR6][R98.64+0x70], R101 ;  /* 0x0000706562008986 */ /* 0x000fe2000c101106 */
[----:B------:R-:W-:Y:S02]  /*2acc0*/  LOP3.LUT P0, RZ, R14, 0x40, RZ, 0xc0, !PT ;  /* 0x000000400eff7812 */ /* 0x000fe4000780c0ff */
[----:B------:R-:W-:-:S11]  /*2acd0*/  LOP3.LUT P5, RZ, R5, 0x800, RZ, 0xc0, !PT ;  /* 0x0000080005ff7812 */ /* 0x000fd600078ac0ff */
[----:B0-----:R-:W0:Y:S01]  /*2ace0*/  @!P0 LDC.64 R12, c[0x0][0x5c0] ;  /* 0x00017000ff0c8b82 */ /* 0x001e220000000a00 */
[----:B------:R-:W-:-:S05]  /*2acf0*/  F2FP.SATFINITE.E4M3.F32.PACK_AB_MERGE_C R103, RZ, R96, RZ ;  /* 0x00000060ff67723e */ /* 0x000fca00048070ff */
[----:B------:R1:W-:Y:S01]  /*2ad00*/  @!P5 STG.E.U8 desc[UR6][R94.64+0x71], R103 ;  /* 0x000071675e00d986 */ /* 0x0003e2000c101106 */
[----:B------:R-:W-:Y:S01]  /*2ad10*/  LOP3.LUT P6, RZ, R0, 0x200000, RZ, 0xc0, !PT ;  /* 0x0020000000ff7812 */ /* 0x000fe200078cc0ff */
[----:B------:R-:W-:Y:S01]  /*2ad20*/  FMUL R96, R195, UR4 ;  /* 0x00000004c3607c20 */ /* 0x000fe20008400000 */
[----:B0-----:R-:W-:-:S05]  /*2ad30*/  @!P0 IADD3 R12, P5, R167, R12, RZ ;  /* 0x0000000ca70c8210 */ /* 0x001fca0007fbe0ff */
[----:B------:R-:W-:Y:S01]  /*2ad40*/  @!P0 IMAD.X R13, R168, 0x1, R13, P5 ;  /* 0x00000001a80d8824 */ /* 0x000fe200028e060d */
[----:B------:R-:W-:Y:S02]  /*2ad50*/  LOP3.LUT P5, RZ, R0, 0x800000, RZ, 0xc0, !PT ;  /* 0x0080000000ff7812 */ /* 0x000fe400078ac0ff */
[----:B------:R-:W-:Y:S01]  /*2ad60*/  F2FP.SATFINITE.E4M3.F32.PACK_AB_MERGE_C R97, RZ, R96, RZ ;  /* 0x00000060ff61723e */ /* 0x000fe200048070ff */
[----:B------:R-:W-:Y:S01]  /*2ad70*/  FMUL R96, R194, UR4 ;  /* 0x00000004c2607c20 */ /* 0x000fe20008400000 */
[----:B-1----:R-:W-:Y:S01]  /*2ad80*/  FMUL R94, R193, UR4 ;  /* 0x00000004c15e7c20 */ /* 0x002fe20008400000 */
[----:B------:R-:W2:Y:S08]  /*2ad90*/  LDL.LU R194, [R1+0x39c] ;  /* 0x00039c0001c27983 */ /* 0x000eb00000300800 */
[----:B------:R0:W-:Y:S01]  /*2ada0*/  @!P5 STG.E.U8 desc[UR6][R12.64+0x70], R97 ;  /* 0x000070610c00d986 */ /* 0x0001e2000c101106 */
[----:B------:R-:W-:Y:S01]  /*2adb0*/  F2FP.SATFINITE.E4M3.F32.PACK_AB_MERGE_C R99, RZ, R94, RZ ;  /* 0x0000005eff63723e */ /* 0x000fe200048070ff */
[----:B0-----:R-:W0:Y:S01]  /*2adc0*/  @!P6 LDC.64 R12, c[0x0][0x5c0] ;  /* 0x00017000ff0ceb82 */ /* 0x001e220000000a00 */
[----:B---3--:R-:W-:-:S02]  /*2add0*/  FMUL R94, R191, UR4 ;  /* 0x00000004bf5e7c20 */ /* 0x008fc40008400000 */
[----:B------:R-:W3:Y:S01]  /*2ade0*/  LDL.LU R191, [R1+0x3a0] ;  /* 0x0003a00001bf7983 */ /* 0x000ee20000300800 */
[----:B------:R-:W-:-:S03]  /*2adf0*/  LOP3.LUT P1, RZ, R5, 0x400, RZ, 0xc0, !PT ;  /* 0x0000040005ff7812 */ /* 0x000fc6000782c0ff */
[----:B------:R-:W3:Y:S01]  /*2ae00*/  LDL.LU R193, [R1+0x3a4] ;  /* 0x0003a40001c17983 */ /* 0x000ee20000300800 */
[----:B------:R-:W-:Y:S02]  /*2ae10*/  F2FP.SATFINITE.E4M3.F32.PACK_AB_MERGE_C R95, RZ, R96, RZ ;  /* 0x00000060ff5f723e */ /* 0x000fe400048070ff */
[----:B------:R-:W-:Y:S01]  /*2ae20*/  F2FP.SATFINITE.E4M3.F32.PACK_AB_MERGE_C R97, RZ, R94, RZ ;  /* 0x0000005eff61723e */ /* 0x000fe200048070ff */
[----:B----4-:R-:W-:Y:S02]  /*2ae30*/  FMUL R94, R192, UR4 ;  /* 0x00000004c05e7c20 */ /* 0x010fe40008400000 */
[----:B------:R-:W4:Y:S01]  /*2ae40*/  LDL.LU R192, [R1+0x3a8] ;  /* 0x0003a80001c07983 */ /* 0x000f220000300800 */
[----:B0-----:R-:W-:-:S05]  /*2ae50*/  @!P6 IADD3 R12, P5, R144, R12, RZ ;  /* 0x0000000c900ce210 */ /* 0x001fca0007fbe0ff */
[----:B------:R-:W-:-:S05]  /*2ae60*/  @!P6 IMAD.X R13, R145, 0x1, R13, P5 ;  /* 0x00000001910de824 */ /* 0x000fca00028e060d */
[----:B------:R-:W-:Y:S04]  /*2ae70*/  @!P6 STG.E.U8 desc[UR6][R12.64+0x71], R95 ;  /* 0x0000715f0c00e986 */ /* 0x000fe8000c101106 */
[----:B------:R2:W-:Y:S02]  /*2ae80*/  @!P1 STG.E.U8 desc[UR6][R92.64+0x78], R99 ;  /* 0x000078635c009986 */ /* 0x0005e4000c101106 */
[----:B--2---:R-:W-:Y:S02]  /*2ae90*/  FMUL R92, R190, UR4 ;  /* 0x00000004be5c7c20 */ /* 0x004fe40008400000 */
[----:B------:R-:W2:Y:S01]  /*2aea0*/  LDL.LU R190, [R1+0x3ac] ;  /* 0x0003ac0001be7983 */ /* 0x000ea20000300800 */
[----:B------:R-:W-:-:S13]  /*2aeb0*/  LOP3.LUT P2, RZ, R0, 0x20000, RZ, 0xc0, !PT ;  /* 0x0002000000ff7812 */ /* 0x000fda000784c0ff */
[----:B------:R-:W0:Y:S01]  /*2aec0*/  @!P2 LDC.64 R12, c[0x0][0x5c0] ;  /* 0x00017000ff0cab82 */ /* 0x000e220000000a00 */
[----:B------:R-:W-:Y:S02]  /*2aed0*/  LOP3.LUT P3, RZ, R5, 0x10, RZ, 0xc0, !PT ;  /* 0x0000001005ff7812 */ /* 0x000fe4000786c0ff */
[----:B------:R-:W-:Y:S02]  /*2aee0*/  LOP3.LUT P4, RZ, R0, 0x8000, RZ, 0xc0, !PT ;  /* 0x0000800000ff7812 */ /* 0x000fe4000788c0ff */
[----:B------:R-:W-:-:S09]  /*2aef0*/  F2FP.SATFINITE.E4M3.F32.PACK_AB_MERGE_C R95, RZ, R94, RZ ;  /* 0x0000005eff5f723e */ /* 0x000fd200048070ff */
[----:B------:R-:W-:Y:S01]  /*2af00*/  @!P3 STG.E.U8 desc[UR6][R84.64+0x79], R97 ;  /* 0x000079615400b986 */ /* 0x000fe2000c101106 */
[----:B0-----:R-:W-:-:S05]  /*2af10*/  @!P2 IADD3 R12, P5, R151, R12, RZ ;  /* 0x0000000c970ca210 */ /* 0x001fca0007fbe0ff */
[----:B------:R-:W-:-:S05]  /*2af20*/  @!P2 IMAD.X R13, R166, 0x1, R13, P5 ;  /* 0x00000001a60da824 */ /* 0x000fca00028e060d */
[----:B------:R0:W-:Y:S02]  /*2af30*/  @!P2 STG.E.U8 desc[UR6][R12.64+0x78], R95 ;  /* 0x0000785f0c00a986 */ /* 0x0001e4000c101106 */
[----:B0-----:R-:W0:Y:S01]  /*2af40*/  @!P4 LDC.64 R12, c[0x0][0x5c0] ;  /* 0x00017000ff0ccb82 */ /* 0x001e220000000a00 */
[----:B------:R-:W-:Y:S02]  /*2af50*/  LOP3.LUT P0, RZ, R14, 0x20, RZ, 0xc0, !PT ;  /* 0x000000200eff7812 */ /* 0x000fe4000780c0ff */
[----:B------:R-:W-:Y:S02]  /*2af60*/  F2FP.SATFINITE.E4M3.F32.PACK_AB_MERGE_C R85, RZ, R92, RZ ;  /* 0x0000005cff55723e */ /* 0x000fe400048070ff */
[----:B0-----:R-:W-:-:S05]  /*2af70*/  @!P4 IADD3 R12, P5, R150, R12, RZ ;  /* 0x0000000c960cc210 */ /* 0x001fca0007fbe0ff */
[----:B------:R-:W-:Y:S01]  /*2af80*/  @!P4 IMAD.X R13, R156, 0x1, R13, P5 ;  /* 0x000000019c0dc824 */ /* 0x000fe200028e060d */
[----:B------:R-:W-:-:S04]  /*2af90*/  ISETP.LT.OR P5, PT, R27, 0x81, !P0 ;  /* 0x000000811b00780c */ /* 0x000fc800047a1670 */
[----:B------:R0:W-:Y:S09]  /*2afa0*/  @!P4 STG.E.U8 desc[UR6][R12.64+0x79], R85 ;  /* 0x000079550c00c986 */ /* 0x0001f2000c101106 */
[----:B0-----:R-:W0:Y:S01]  /*2afb0*/  @!P5 LDC.64 R12, c[0x0][0x5c0] ;  /* 0x00017000ff0cdb82 */ /* 0x001e220000000a00 */
[----:B------:R-:W-:-:S02]  /*2afc0*/  FMUL R84, R194, UR4 ;  /* 0x00000004c2547c20 */ /* 0x000fc40008400000 */
[----:B------:R-:W2:Y:S03]  /*2afd0*/  LDL.LU R194, [R1+0x3b0] ;  /* 0x0003b00001c27983 */ /* 0x000ea60000300800 */
[----:B------:R-:W-:Y:S01]  /*2afe0*/  F2FP.SATFINITE.E4M3.F32.PACK_AB_MERGE_C R93, RZ, R84, RZ ;  /* 0x00000054ff5d723e */ /* 0x000fe200048070ff */
[----:B---3--:R-:W-:Y:S02]  /*2aff0*/  FMUL R84, R191, UR4 ;  /* 0x00000004bf547c20 */ /* 0x008fe40008400000 */
[----:B------:R-:W3:Y:S03]  /*2b000*/  LDL.LU R191, [R1+0x3b4] ;  /* 0x0003b40001bf7983 */ /* 0x000ee60000300800 */
[----:B------:R-:W-:Y:S01]  /*2b010*/  F2FP.SATFINITE.E4M3.F32.PACK_AB_MERGE_C R85, RZ, R84, RZ ;  /* 0x00000054ff55723e */ /* 0x000fe200048070ff */
[----:B------:R-:W-:-:S02]  /*2b020*/  FMUL R84, R193, UR4 ;  /* 0x00000004c1547c20 */ /* 0x000fc40008400000 */
[----:B------:R-:W3:Y:S01]  /*2b030*/  LDL.LU R193, [R1+0x3b8] ;  /* 0x0003b80001c17983 */ /* 0x000ee20000300800 */
[----:B0-----:R-:W-:-:S03]  /*2b040*/  @!P5 IADD3 R12, P6, R10, R12, RZ ;  /* 0x0000000c0a0cd210 */ /* 0x001fc60007fde0ff */
[----:B------:R-:W3:Y:S01]  /*2b050*/  LDL.LU R195, [R1+0x3bc] ;  /* 0x0003bc0001c37983 */ /* 0x000ee20000300800 */
[----:B------:R-:W-:Y:S01]  /*2b060*/  F2FP.SATFINITE.E4M3.F32.PACK_AB_MERGE_C R95, RZ, R84, RZ ;  /* 0x00000054ff5f723e */ /* 0x000fe200048070ff */
[----:B------:R-:W-:Y:S02]  /*2b070*/  @!P5 IMAD.X R13, R29, 0x1, R13, P6 ;  /* 0x000000011d0dd824 */ /* 0x000fe400030e060d */
[----:B----4-:R-:W-:Y:S02]  /*2b080*/  FMUL R84, R192, UR4 ;  /* 0x00000004c0547c20 */ /* 0x010fe40008400000 */
[----:B------:R-:W4:Y:S04]  /*2b090*/  LDL.LU R192, [R1+0x3c0] ;  /* 0x0003c00001c07983 */ /* 0x000f280000300800 */
[----:B------:R0:W-:Y:S02]  /*2b0a0*/  @!P5 STG.E.U8 desc[UR6][R12.64+0x80], R93 ;  /* 0x0000805d0c00d986 */ /* 0x0001e4000c101106 */
[----:B0-----:R-:W-:Y:S01]  /*2b0b0*/  F2FP.SATFINITE.E4M3.F32.PACK_AB_MERGE_C R93, RZ, R84, RZ ;  /* 0x00000054ff5d723e */ /* 0x001fe200048070ff */
[----:B--2---:R-:W-:-:S02]  /*2b0c0*/  FMUL R84, R190, UR4 ;  /* 0x00000004be547c20 */ /* 0x004fc40008400000 */
[----:B------:R-:W2:Y:S01]  /*2b0d0*/  LDL.LU R190, [R1+0x3c4] ;  /* 0x0003c40001be7983 */ /* 0x000ea20000300800 */
[----:B------:R-:W-:-:S13]  /*2b0e0*/  ISETP.LT.OR P5, PT, R27, 0x82, !P0 ;  /* 0x000000821b00780c */ /* 0x000fda00047a1670 */
[----:B------:R-:W0:Y:S02]  /*2b0f0*/  @!P5 LDC.64 R12, c[0x0][0x5c0] ;  /* 0x00017000ff0cdb82 */ /* 0x000e240000000a00 */
[----:B0-----:R-:W-:-:S05]  /*2b100*/  @!P5 IADD3 R12, P6, R10, R12, RZ ;  /* 0x0000000c0a0cd210 */ /* 0x001fca0007fde0ff */
[----:B------:R-:W-:-:S05]  /*2b110*/  @!P5 IMAD.X R13, R29, 0x1, R13, P6 ;  /* 0x000000011d0dd824 */ /* 0x000fca00030e060d */
[----:B------:R0:W-:Y:S01]  /*2b120*/  @!P5 STG.E.U8 desc[UR6][R12.64+0x81], R85 ;  /* 0x000081550c00d986 */ /* 0x0001e2000c101106 */
[----:B------:R-:W-:-:S13]  /*2b130*/  ISETP.LT.OR P5, PT, R27, 0x89, !P0 ;  /* 0x000000891b00780c */ /* 0x000fda00047a1670 */
[----:B0-----:R-:W0:Y:S01]  /*2b140*/  @!P5 LDC.64 R12, c[0x0][0x5c0] ;  /* 0x00017000ff0cdb82 */ /* 0x001e220000000a00 */
[C---:B------:R-:W-:Y:S02]  /*2b150*/  LOP3.LUT P1, RZ, R5.reuse, 0x200, RZ, 0xc0, !PT ;  /* 0x0000020005ff7812 */ /* 0x040fe4000782c0ff */
[----:B------:R-:W-:Y:S02]  /*2b160*/  LOP3.LUT P3, RZ, R5, 0x20, RZ, 0xc0, !PT ;  /* 0x0000002005ff7812 */ /* 0x000fe4000786c0ff */
[----:B------:R-:W-:-:S09]  /*2b170*/  F2FP.SATFINITE.E4M3.F32.PACK_AB_MERGE_C R85, RZ, R84, RZ ;  /* 0x00000054ff55723e */ /* 0x000fd200048070ff */
[----:B------:R-:W-:Y:S01]  /*2b180*/  @!P1 STG.E.U8 desc[UR6][R90.64+0x80], R95 ;  /* 0x0000805f5a009986 */ /* 0x000fe2000c101106 */
[----:B0-----:R-:W-:-:S03]  /*2b190*/  @!P5 IADD3 R12, P6, R10, R12, RZ ;  /* 0x0000000c0a0cd210 */ /* 0x001fc60007fde0ff */
[----:B------:R-:W-:Y:S02]  /*2b1a0*/  @!P3 STG.E.U8 desc[UR6][R88.64+0x81], R93 ;  /* 0x0000815d5800b986 */ /* 0x000fe4000c101106 */
[----:B------:R-:W-:-:S05]  /*2b1b0*/  @!P5 IMAD.X R13, R29, 0x1, R13, P6 ;  /* 0x000000011d0dd824 */ /* 0x000fca00030e060d */
[----:B------:R0:W-:Y:S01]  /*2b1c0*/  @!P5 STG.E.U8 desc[UR6][R12.64+0x88], R85 ;  /* 0x000088550c00d986 */ /* 0x0001e2000c101106 */
[----:B------:R-:W-:-:S13]  /*2b1d0*/  ISETP.LT.OR P5, PT, R27, 0x8a, !P0 ;  /* 0x0000008a1b00780c */ /* 0x000fda00047a1670 */
[----:B0-----:R-:W0:Y:S01]  /*2b1e0*/  @!P5 LDC.64 R12, c[0x0][0x5c0] ;  /* 0x00017000ff0cdb82 */ /* 0x001e220000000a00 */
[----:B------:R-:W-:Y:S02]  /*2b1f0*/  FMUL R84, R194, UR4 ;  /* 0x00000004c2547c20 */ /* 0x000fe40008400000 */
[----:B------:R-:W2:Y:S03]  /*2b200*/  LDL.LU R194, [R1+0x3c8] ;  /* 0x0003c80001c27983 */ /* 0x000ea60000300800 */
[----:B------:R-:W-:Y:S01]  /*2b210*/  F2FP.SATFINITE.E4M3.F32.PACK_AB_MERGE_C R89, RZ, R84, RZ ;  /* 0x00000054ff59723e */ /* 0x000fe200048070ff */
[----:B---3--:R-:W-:Y:S02]  /*2b220*/  FMUL R84, R191, UR4 ;  /* 0x00000004bf547c20 */ /* 0x008fe40008400000 */
[----:B------:R-:W3:Y:S03]  /*2b230*/  LDL.LU R191, [R1+0x3cc] ;  /* 0x0003cc0001bf7983 */ /* 0x000ee60000300800 */
[----:B------:R-:W-:Y:S01]  /*2b240*/  F2FP.SATFINITE.E4M3.F32.PACK_AB_MERGE_C R91, RZ, R84, RZ ;  /* 0x00000054ff5b723e */ /* 0x000fe200048070ff */
[----:B------:R-:W-:Y:S01]  /*2b250*/  FMUL R84, R193, UR4 ;  /* 0x00000004c1547c20 */ /* 0x000fe20008400000 */
[----:B0-----:R-:W-:Y:S01]  /*2b260*/  @!P5 IADD3 R12, P6, R10, R12, RZ ;  /* 0x0000000c0a0cd210 */ /* 0x001fe20007fde0ff */
[----:B------:R-:W3:Y:S03]  /*2b270*/  LDL.LU R193, [R1+0x3d0] ;  /* 0x0003d00001c17983 */ /* 0x000ee60000300800 */
[----:B------:R-:W-:Y:S01]  /*2b280*/  F2FP.SATFINITE.E4M3.F32.PACK_AB_MERGE_C R93, RZ, R84, RZ ;  /* 0x00000054ff5d723e */ /* 0x000fe200048070ff */
[----:B------:R-:W-:Y:S01]  /*2b290*/  FMUL R84, R195, UR4 ;  /* 0x00000004c3547c20 */ /* 0x000fe20008400000 */
[----:B------:R-:W-:-:S04]  /*2b2a0*/  @!P5 IMAD.X R13, R29, 0x1, R13, P6 ;  /* 0x000000011d0dd824 */ /* 0x000fc800030e060d */
[----:B------:R-:W-:Y:S01]  /*2b2b0*/  F2FP.SATFINITE.E4M3.F32.PACK_AB_MERGE_C R95, RZ, R84, RZ ;  /* 0x00000054ff5f723e */ /* 0x000fe200048070ff */
[----:B----4-:R-:W-:Y:S02]  /*2b2c0*/  FMUL R84, R192, UR4 ;  /* 0x00000004c0547c20 */ /* 0x010fe40008400000 */
[----:B------:R-:W4:Y:S04]  /*2b2d0*/  LDL.LU R192, [R1+0x3d4] ;  /* 0x0003d40001c07983 */ /* 0x000f280000300800 */
[----:B------:R0:W-:Y:S02]  /*2b2e0*/  @!P5 STG.E.U8 desc[UR6][R12.64+0x89], R89 ;  /* 0x000089590c00d986 */ /* 0x0001e4000c101106 */
[----:B0-----:R-:W-:Y:S01]  /*2b2f0*/  F2FP.SATFINITE.E4M3.F32.PACK_AB_MERGE_C R89, RZ, R84, RZ ;  /* 0x00000054ff59723e */ /* 0x001fe200048070ff */
[----:B--2---:R-:W-:-:S02]  /*2b300*/  FMUL R84, R190, UR4 ;  /* 0x00000004be547c20 */ /* 0x004fc40008400000 */
[----:B------:R-:W2:Y:S01]  /*2b310*/  LDL.LU R190, [R1+0x3d8] ;  /* 0x0003d80001be7983 */ /* 0x000ea20000300800 */
[----:B------:R-:W-:Y:S02]  /*2b320*/  P2R R85, PR, RZ, 0x1 ;  /* 0x00000001ff557803 */ /* 0x000fe40000000000 */
[----:B------:R-:W-:Y:S02]  /*2b330*/  LOP3.LUT P0, RZ, R0, 0x400000, RZ, 0xc0, !PT ;  /* 0x0040000000ff7812 */ /* 0x000fe4000780c0ff */
[C---:B------:R-:W-:Y:S02]  /*2b340*/  LOP3.LUT P2, RZ, R5.reuse, 0x40, RZ, 0xc0, !PT ;  /* 0x0000004005ff7812 */ /* 0x040fe4000784c0ff */
[----:B------:R-:W-:-:S09]  /*2b350*/  LOP3.LUT P4, RZ, R5, 0x8, RZ, 0xc0, !PT ;  /* 0x0000000805ff7812 */ /* 0x000fd2000788c0ff */
[----:B------:R-:W0:Y:S01]  /*2b360*/  @!P0 LDC.64 R12, c[0x0][0x5c0] ;  /* 0x00017000ff0c8b82 */ /* 0x000e220000000a00 */
[C---:B------:R-:W-:Y:S01]  /*2b370*/  LOP3.LUT P5, RZ, R5.reuse, 0x4, RZ, 0xc0, !PT ;  /* 0x0000000405ff7812 */ /* 0x040fe200078ac0ff */
[----:B------:R-:W-:Y:S01]  /*2b380*/  @!P2 STG.E.U8 desc[UR6][R86.64+0x88], R91 ;  /* 0x0000885b5600a986 */ /* 0x000fe2000c101106 */
[----:B------:R-:W-:Y:S02]  /*2b390*/  LOP3.LUT P3, RZ, R5, 0x2, RZ, 0xc0, !PT ;  /* 0x0000000205ff7812 */ /* 0x000fe4000786c0ff */
[----:B------:R-:W-:Y:S01]  /*2b3a0*/  LOP3.LUT P6, RZ, R0, 0x80000, RZ, 0xc0, !PT ;  /* 0x0008000000ff7812 */ /* 0x000fe200078cc0ff */
[----:B------:R1:W-:Y:S08]  /*2b3b0*/  @!P4 STG.E.U8 desc[UR6][R82.64+0x89], R93 ;  /* 0x0000895d5200c986 */ /* 0x0003f0000c101106 */
[----:B------:R-:W-:Y:S01]  /*2b3c0*/  @!P5 STG.E.U8 desc[UR6][R80.64+0x80], R95 ;  /* 0x0000805f5000d986 */ /* 0x000fe2000c101106 */
[----:B-1----:R-:W-:-:S02]  /*2b3d0*/  F2FP.SATFINITE.E4M3.F32.PACK_AB_MERGE_C R83, RZ, R84, RZ ;  /* 0x00000054ff53723e */ /* 0x002fc400048070ff */
[----:B0-----:R-:W-:Y:S01]  /*2b3e0*/  @!P0 IADD3 R12, P5, R186, R12, RZ ;  /* 0x0000000cba0c8210 */ /* 0x001fe20007fbe0ff */
[----:B------:R-:W-:Y:S04]  /*2b3f0*/  @!P3 STG.E.U8 desc[UR6][R78.64+0x81], R89 ;  /* 0x000081594e00b986 */ /* 0x000fe8000c101106 */
[----:B------:R-:W-:-:S05]  /*2b400*/  @!P0 IMAD.X R13, R189, 0x1, R13, P5 ;  /* 0x00000001bd0d8824 */ /* 0x000fca00028e060d */
[----:B------:R0:W-:Y:S02]  /*2b410*/  @!P0 STG.E.U8 desc[UR6][R12.64+0x80], R83 ;  /* 0x000080530c008986 */ /* 0x0001e4000c101106 */
[----:B0-----:R-:W0:Y:S01]  /*2b420*/  @!P6 LDC.64 R12, c[0x0][0x5c0] ;  /* 0x00017000ff0ceb82 */ /* 0x001e220000000a00 */
[----:B------:R-:W-:Y:S02]  /*2b430*/  LOP3.LUT P1, RZ, R5, 0x1, RZ, 0xc0, !PT ;  /* 0x0000000105ff7812 */ /* 0x000fe4000782c0ff */
[----:B0-----:R-:W-:-:S05]  /*2b440*/  @!P6 IADD3 R12, P5, R157, R12, RZ ;  /* 0x0000000c9d0ce210 */ /* 0x001fca0007fbe0ff */
[----:B------:R-:W-:Y:S02]  /*2b450*/  @!P6 IMAD.X R13, R174, 0x1, R13, P5 ;  /* 0x00000001ae0de824 */ /* 0x000fe400028e060d */
[----:B------:R-:W-:Y:S02]  /*2b460*/  FMUL R80, R194, UR4 ;  /* 0x00000004c2507c20 */ /* 0x000fe40008400000 */
[----:B------:R-:W2:Y:S03]  /*2b470*/  LDL.LU R194, [R1+0x3dc] ;  /* 0x0003dc0001c27983 */ /* 0x000ea60000300800 */
[----:B------:R-:W-:Y:S01]  /*2b480*/  F2FP.SATFINITE.E4M3.F32.PACK_AB_MERGE_C R79, RZ, R80, RZ ;  /* 0x00000050ff4f723e */ /* 0x000fe200048070ff */
[----:B---3--:R-:W-:Y:S02]  /*2b490*/  FMUL R78, R191, UR4 ;  /* 0x00000004bf4e7c20 */ /* 0x008fe40008400000 */
[----:B------:R-:W3:Y:S03]  /*2b4a0*/  LDL.LU R191, [R1+0x3e0] ;  /* 0x0003e00001bf7983 */ /* 0x000ee60000300800 */
[----:B------:R-:W-:Y:S01]  /*2b4b0*/  F2FP.SATFINITE.E4M3.F32.PACK_AB_MERGE_C R81, RZ, R78, RZ ;  /* 0x0000004eff51723e */ /* 0x000fe200048070ff */
[----:B------:R-:W-:Y:S01]  /*2b4c0*/  FMUL R78, R193, UR4 ;  /* 0x00000004c14e7c20 */ /* 0x000fe20008400000 */
[----:B------:R-:W3:Y:S04]  /*2b4d0*/  LDL.LU R195, [R1+0x3e4] ;  /* 0x0003e40001c37983 */ /* 0x000ee80000300800 */
[----:B------:R-:W-:Y:S01]  /*2b4e0*/  F2FP.SATFINITE.E4M3.F32.PACK_AB_MERGE_C R83, RZ, R78, RZ ;  /* 0x0000004eff53723e */ /* 0x000fe200048070ff */
[----:B------:R-:W3:Y:S01]  /*2b4f0*/  LDL.LU R193, [R1+0x3e8] ;  /* 0x0003e80001c17983 */ /* 0x000ee20000300800 */
[----:B----4-:R-:W-:-:S03]  /*2b500*/  FMUL R78, R192, UR4 ;  /* 0x00000004c04e7c20 */ /* 0x010fc60008400000 */
[----:B------:R-:W4:Y:S04]  /*2b510*/  LDL.LU R192, [R1+0x3ec] ;  /* 0x0003ec0001c07983 */ /* 0x000f280000300800 */
[----:B------:R-:W-:Y:S04]  /*2b520*/  @!P6 STG.E.U8 desc[UR6][R12.64+0x81], R79 ;  /* 0x0000814f0c00e986 */ /* 0x000fe8000c101106 */
[----:B------:R2:W-:Y:S02]  /*2b530*/  @!P1 STG.E.U8 desc[UR6][R76.64+0x88], R81 ;  /* 0x000088514c009986 */ /* 0x0005e4000c101106 */
[----:B--2---:R-:W-:-:S02]  /*2b540*/  FMUL R76, R190, UR4 ;  /* 0x00000004be4c7c20 */ /* 0x004fc40008400000 */
        /* <DEDUP_REMOVED lines=11> */
[----:B------:R-:W-:-:S04]  /*2b600*/  LOP3.LUT P0, RZ, R0, 0x1000, RZ, 0xc0, !PT ;  /* 0x0000100000ff7812 */ /* 0x000fc8000780c0ff */
[----:B------:R-:W-:Y:S02]  /*2b610*/  P2R R82, PR, RZ, 0x1 ;  /* 0x00000001ff527803 */ /* 0x000fe40000000000 */
[----:B------:R-:W-:Y:S02]  /*2b620*/  LOP3.LUT P0, RZ, R2, 0x40000000, RZ, 0xc0, !PT ;  /* 0x4000000002ff7812 */ /* 0x000fe4000780c0ff */
[----:B------:R-:W-:Y:S02]  /*2b630*/  F2FP.SATFINITE.E4M3.F32.PACK_AB_MERGE_C R75, RZ, R76, RZ ;  /* 0x0000004cff4b723e */ /* 0x000fe400048070ff */
[----:B0-----:R-:W-:-:S05]  /*2b640*/  @!P3 IADD3 R12, P5, R155, R12, RZ ;  /* 0x0000000c9b0cb210 */ /* 0x001fca0007fbe0ff */
[----:B------:R-:W-:Y:S01]  /*2b650*/  @!P3 IMAD.X R13, R182, 0x1, R13, P5 ;  /* 0x00000001b60db824 */ /* 0x000fe200028e060d */
[----:B------:R-:W-:-:S04]  /*2b660*/  LOP3.LUT P5, RZ, R2, 0x8000000, RZ, 0xc0, !PT ;  /* 0x0800000002ff7812 */ /* 0x000fc800078ac0ff */
[----:B------:R-:W-:Y:S01]  /*2b670*/  @!P3 STG.E.U8 desc[UR6][R12.64+0x89], R75 ;  /* 0x0000894b0c00b986 */ /* 0x000fe2000c101106 */
[----:B------:R-:W-:-:S05]  /*2b680*/  FMUL R74, R194, UR4 ;  /* 0x00000004c24a7c20 */ /* 0x000fca0008400000 */
[----:B------:R-:W-:-:S05]  /*2b690*/  F2FP.SATFINITE.E4M3.F32.PACK_AB_MERGE_C R77, RZ, R74, RZ ;  /* 0x0000004aff4d723e */ /* 0x000fca00048070ff */
[----:B------:R0:W-:Y:S01]  /*2b6a0*/  @!P0 STG.E.U8 desc[UR6][R72.64+0x80], R77 ;  /* 0x0000804d48008986 */ /* 0x0001e2000c101106 */
[----:B---3--:R-:W-:-:S03]  /*2b6b0*/  FMUL R74, R191, UR4 ;  /* 0x00000004bf4a7c20 */ /* 0x008fc60008400000 */
[----:B------:R-:W3:Y:S02]  /*2b6c0*/  LDL.LU R191, [R1+0x3f4] ;  /* 0x0003f40001bf7983 */ /* 0x000ee40000300800 */
[----:B------:R-:W-:Y:S02]  /*2b6d0*/  F2FP.SATFINITE.E4M3.F32.PACK_AB_MERGE_C R79, RZ, R74, RZ ;  /* 0x0000004aff4f723e */ /* 0x000fe400048070ff */
[----:B------:R-:W3:Y:S04]  /*2b6e0*/  LDL.LU R194, [R1+0x3f8] ;  /* 0x0003f80001c27983 */ /* 0x000ee80000300800 */
[----:B------:R4:W-:Y:S01]  /*2b6f0*/  @!P5 STG.E.U8 desc[UR6][R70.64+0x81], R79 ;  /* 0x0000814f4600d986 */ /* 0x0009e2000c101106 */
[----:B0-----:R-:W-:-:S03]  /*2b700*/  FMUL R72, R193, UR4 ;  /* 0x00000004c1487c20 */ /* 0x001fc60008400000 */
[----:B------:R-:W3:Y:S01]  /*2b710*/  LDL.LU R193, [R1+0x3fc] ;  /* 0x0003fc0001c17983 */ /* 0x000ee20000300800 */
[----:B----4-:R-:W-:-:S05]  /*2b720*/  FMUL R70, R192, UR4 ;  /* 0x00000004c0467c20 */ /* 0x010fca0008400000 */
[----:B------:R-:W-:Y:S01]  /*2b730*/  F2FP.SATFINITE.E4M3.F32.PACK_AB_MERGE_C R73, RZ, R70, RZ ;  /* 0x00000046ff49723e */ /* 0x000fe200048070ff */
[----:B--2---:R-:W-:Y:S02]  /*2b740*/  FMUL R70, R190, UR4 ;  /* 0x00000004be467c20 */ /* 0x004fe40008400000 */
[----:B------:R-:W2:Y:S01]  /*2b750*/  LDL.LU R190, [R1+0x400] ;  /* 0x0004000001be7983 */ /* 0x000ea20000300800 */
[----:B------:R-:W-:Y:S02]  /*2b760*/  ISETP.NE.AND P0, PT, R82, RZ, PT ;  /* 0x000000ff5200720c */ /* 0x000fe40003f05270 */
[----:B------:R-:W-:Y:S01]  /*2b770*/  LOP3.LUT P6, RZ, R0, 0x800, RZ, 0xc0, !PT ;  /* 0x0000080000ff7812 */ /* 0x000fe200078cc0ff */
[----:B------:R-:W-:Y:S01]  /*2b780*/  FMUL R74, R195, UR4 ;  /* 0x00000004c34a7c20 */ /* 0x000fe20008400000 */
[----:B------:R-:W4:Y:S09]  /*2b790*/  LDL.LU R192, [R1+0x404] ;  /* 0x0004040001c07983 */ /* 0x000f320000300800 */
[----:B------:R-:W0:Y:S01]  /*2b7a0*/  @!P0 LDC.64 R12, c[0x0][0x5c0] ;  /* 0x00017000ff0c8b82 */ /* 0x000e220000000a00 */
[----:B------:R-:W-:-:S02]  /*2b7b0*/  F2FP.SATFINITE.E4M3.F32.PACK_AB_MERGE_C R75, RZ, R74, RZ ;  /* 0x0000004aff4b723e */ /* 0x000fc400048070ff */
[----:B0-----:R-:W-:-:S05]  /*2b7c0*/  @!P0 IADD3 R12, P5, R154, R12, RZ ;  /* 0x0000000c9a0c8210 */ /* 0x001fca0007fbe0ff */
[----:B------:R-:W-:Y:S01]  /*2b7d0*/  @!P0 IMAD.X R13, R181, 0x1, R13, P5 ;  /* 0x00000001b50d8824 */ /* 0x000fe200028e060d */
[----:B------:R-:W-:-:S13]  /*2b7e0*/  LOP3.LUT P5, RZ, R0, 0x1000, RZ, 0xc0, !PT ;  /* 0x0000100000ff7812 */ /* 0x000fda00078ac0ff */
[----:B------:R0:W-:Y:S02]  /*2b7f0*/  @!P5 STG.E.U8 desc[UR6][R12.64+0x80], R75 ;  /* 0x0000804b0c00d986 */ /* 0x0001e4000c101106 */
[----:B0-----:R-:W0:Y:S01]  /*2b800*/  @!P6 LDC.64 R12, c[0x0][0x5c0] ;  /* 0x00017000ff0ceb82 */ /* 0x001e220000000a00 */
[C---:B------:R-:W-:Y:S02]  /*2b810*/  LOP3.LUT P1, RZ, R2.reuse, 0x2000000, RZ, 0xc0, !PT ;  /* 0x0200000002ff7812 */ /* 0x040fe4000782c0ff */
[----:B------:R-:W-:Y:S02]  /*2b820*/  LOP3.LUT P4, RZ, R2, 0x1000000, RZ, 0xc0, !PT ;  /* 0x0100000002ff7812 */ /* 0x000fe4000788c0ff */
[----:B------:R-:W-:Y:S02]  /*2b830*/  F2FP.SATFINITE.E4M3.F32.PACK_AB_MERGE_C R75, RZ, R70, RZ ;  /* 0x00000046ff4b723e */ /* 0x000fe400048070ff */
[----:B------:R-:W-:Y:S02]  /*2b840*/  F2FP.SATFINITE.E4M3.F32.PACK_AB_MERGE_C R71, RZ, R72, RZ ;  /* 0x00000048ff47723e */ /* 0x000fe400048070ff */
[----:B0-----:R-:W-:-:S05]  /*2b850*/  @!P6 IADD3 R12, P5, R185, R12, RZ ;  /* 0x0000000cb90ce210 */ /* 0x001fca0007fbe0ff */
[----:B------:R-:W-:-:S05]  /*2b860*/  @!P6 IMAD.X R13, R188, 0x1, R13, P5 ;  /* 0x00000001bc0de824 */ /* 0x000fca00028e060d */
[----:B------:R-:W-:Y:S04]  /*2b870*/  @!P6 STG.E.U8 desc[UR6][R12.64+0x81], R71 ;  /* 0x000081470c00e986 */ /* 0x000fe8000c101106 */
[----:B------:R0:W-:Y:S04]  /*2b880*/  @!P1 STG.E.U8 desc[UR6][R68.64+0x88], R73 ;  /* 0x0000884944009986 */ /* 0x0001e8000c101106 */
[----:B------:R1:W-:Y:S01]  /*2b890*/  @!P4 STG.E.U8 desc[UR6][R66.64+0x89], R75 ;  /* 0x0000894b4200c986 */ /* 0x0003e2000c101106 */
[----:B---3--:R-:W-:-:S03]  /*2b8a0*/  FMUL R70, R191, UR4 ;  /* 0x00000004bf467c20 */ /* 0x008fc60008400000 */
[----:B------:R-:W3:Y:S01]  /*2b8b0*/  LDL.LU R191, [R1+0x408] ;  /* 0x0004080001bf7983 */ /* 0x000ee20000300800 */
[----:B0-----:R-:W-:-:S03]  /*2b8c0*/  FMUL R68, R194, UR4 ;  /* 0x00000004c2447c20 */ /* 0x001fc60008400000 */
[----:B------:R-:W3:Y:S01]  /*2b8d0*/  LDL.LU R194, [R1+0x40c] ;  /* 0x00040c0001c27983 */ /* 0x000ee20000300800 */
[----:B-1----:R-:W-:-:S03]  /*2b8e0*/  FMUL R66, R193, UR4 ;  /* 0x00000004c1427c20 */ /* 0x002fc60008400000 */
[----:B------:R-:W3:Y:S02]  /*2b8f0*/  LDL.LU R193, [R1+0x410] ;  /* 0x0004100001c17983 */ /* 0x000ee40000300800 */
        /* <DEDUP_REMOVED lines=9> */
[----:B------:R0:W-:Y:S02]  /*2b990*/  @!P2 STG.E.U8 desc[UR6][R12.64+0x88], R71 ;  /* 0x000088470c00a986 */ /* 0x0001e4000c101106 */
[----:B0-----:R-:W0:Y:S01]  /*2b9a0*/  @!P3 LDC.64 R12, c[0x0][0x5c0] ;  /* 0x00017000ff0cbb82 */ /* 0x001e220000000a00 */
[----:B------:R-:W-:Y:S02]  /*2b9b0*/  ISETP.NE.AND P0, PT, R85, RZ, PT ;  /* 0x000000ff5500720c */ /* 0x000fe40003f05270 */
[----:B------:R-:W-:Y:S02]  /*2b9c0*/  F2FP.SATFINITE.E4M3.F32.PACK_AB_MERGE_C R67, RZ, R68, RZ ;  /* 0x00000044ff43723e */ /* 0x000fe400048070ff */
[----:B0-----:R-:W-:-:S05]  /*2b9d0*/  @!P3 IADD3 R12, P5, R180, R12, RZ ;  /* 0x0000000cb40cb210 */ /* 0x001fca0007fbe0ff */
[----:B------:R-:W-:Y:S01]  /*2b9e0*/  @!P3 IMAD.X R13, R179, 0x1, R13, P5 ;  /* 0x00000001b30db824 */ /* 0x000fe200028e060d */
[----:B------:R-:W-:-:S04]  /*2b9f0*/  ISETP.LT.OR P5, PT, R27, 0x91, !P0 ;  /* 0x000000911b00780c */ /* 0x000fc800047a1670 */
[----:B------:R0:W-:Y:S09]  /*2ba00*/  @!P3 STG.E.U8 desc[UR6][R12.64+0x89], R67 ;  /* 0x000089430c00b986 */ /* 0x0001f2000c101106 */
[----:B0-----:R-:W0:Y:S02]  /*2ba10*/  @!P5 LDC.64 R12, c[0x0][0x5c0] ;  /* 0x00017000ff0cdb82 */ /* 0x001e240000000a00 */
[----:B0-----:R-:W-:-:S05]  /*2ba20*/  @!P5 IADD3 R12, P6, R10, R12, RZ ;  /* 0x0000000c0a0cd210 */ /* 0x001fca0007fde0ff */
[----:B------:R-:W-:-:S05]  /*2ba30*/  @!P5 IMAD.X R13, R29, 0x1, R13, P6 ;  /* 0x000000011d0dd824 */ /* 0x000fca00030e060d */
[----:B------:R0:W-:Y:S01]  /*2ba40*/  @!P5 STG.E.U8 desc[UR6][R12.64+0x90], R69 ;  /* 0x000090450c00d986 */ /* 0x0001e2000c101106 */
[----:B------:R-:W-:-:S13]  /*2ba50*/  ISETP.LT.OR P5, PT, R27, 0x92, !P0 ;  /* 0x000000921b00780c */ /* 0x000fda00047a1670 */
[----:B0-----:R-:W0:Y:S01]  /*2ba60*/  @!P5 LDC.64 R12, c[0x0][0x5c0] ;  /* 0x00017000ff0cdb82 */ /* 0x001e220000000a00 */
[----:B------:R-:W-:Y:S01]  /*2ba70*/  F2FP.SATFINITE.E4M3.F32.PACK_AB_MERGE_C R71, RZ, R66, RZ ;  /* 0x00000042ff47723e */ /* 0x000fe200048070ff */
[----:B----4-:R-:W-:Y:S02]  /*2ba80*/  FMUL R66, R192, UR4 ;  /* 0x00000004c0427c20 */ /* 0x010fe40008400000 */
[----:B------:R-:W4:Y:S01]  /*2ba90*/  LDL.LU R192, [R1+0x418] ;  /* 0x0004180001c07983 */ /* 0x000f220000300800 */
[C---:B------:R-:W-:Y:S02]  /*2baa0*/  LOP3.LUT P1, RZ, R2.reuse, 0x4000000, RZ, 0xc0, !PT ;  /* 0x0400000002ff7812 */ /* 0x040fe4000782c0ff */
[----:B------:R-:W-:Y:S01]  /*2bab0*/  LOP3.LUT P4, RZ, R2, 0x800000, RZ, 0xc0, !PT ;  /* 0x0080000002ff7812 */ /* 0x000fe2000788c0ff */
[----:B------:R-:W4:Y:S01]  /*2bac0*/  LDL.LU R195, [R1+0x41c] ;  /* 0x00041c0001c37983 */ /* 0x000f220000300800 */
[----:B------:R-:W-:Y:S01]  /*2bad0*/  F2FP.SATFINITE.E4M3.F32.PACK_AB_MERGE_C R73, RZ, R66, RZ ;  /* 0x00000042ff49723e */ /* 0x000fe200048070ff */
[----:B---3--:R-:W-:-:S02]  /*2bae0*/  FMUL R66, R191, UR4 ;  /* 0x00000004bf427c20 */ /* 0x008fc40008400000 */
[----:B------:R-:W3:Y:S01]  /*2baf0*/  LDL.LU R191, [R1+0x420] ;  /* 0x0004200001bf7983 */ /* 0x000ee20000300800 */
[----:B0-----:R-:W-:Y:S02]  /*2bb00*/  @!P5 IADD3 R12, P6, R10, R12, RZ ;  /* 0x0000000c0a0cd210 */ /* 0x001fe40007fde0ff */
[----:B------:R-:W-:-:S03]  /*2bb10*/  F2FP.SATFINITE.E4M3.F32.PACK_AB_MERGE_C R69, RZ, R66, RZ ;  /* 0x00000042ff45723e */ /* 0x000fc600048070ff */
[----:B------:R-:W-:-:S05]  /*2bb20*/  @!P5 IMAD.X R13, R29, 0x1, R13, P6 ;  /* 0x000000011d0dd824 */ /* 0x000fca00030e060d */
[----:B------:R0:W-:Y:S04]  /*2bb30*/  @!P5 STG.E.U8 desc[UR6][R12.64+0x91], R71 ;  /* 0x000091470c00d986 */ /* 0x0001e8000c101106 */
[----:B------:R-:W-:Y:S04]  /*2bb40*/  @!P1 STG.E.U8 desc[UR6][R64.64+0x90], R73 ;  /* 0x0000904940009986 */ /* 0x000fe8000c101106 */
[----:B------:R1:W-:Y:S01]  /*2bb50*/  @!P4 STG.E.U8 desc[UR6][R62.64+0x91], R69 ;  /* 0x000091453e00c986 */ /* 0x0003e2000c101106 */
[----:B0-----:R-:W-:-:S03]  /*2bb60*/  FMUL R12, R194, UR4 ;  /* 0x00000004c20c7c20 */ /* 0x001fc60008400000 */
[----:B------:R-:W3:Y:S01]  /*2bb70*/  LDL.LU R194, [R1+0x424] ;  /* 0x0004240001c27983 */ /* 0x000ee20000300800 */
[----:B-1----:R-:W-:-:S05]  /*2bb80*/  FMUL R62, R193, UR4 ;  /* 0x00000004c13e7c20 */ /* 0x002fca0008400000 */
[----:B------:R-:W-:Y:S01]  /*2bb90*/  F2FP.SATFINITE.E4M3.F32.PACK_AB_MERGE_C R63, RZ, R62, RZ ;  /* 0x0000003eff3f723e */ /* 0x000fe200048070ff */
[----:B--2---:R-:W-:Y:S02]  /*2bba0*/  FMUL R62, R190, UR4 ;  /* 0x00000004be3e7c20 */ /* 0x004fe40008400000 */
[----:B------:R-:W2:Y:S01]  /*2bbb0*/  LDL.LU R190, [R1+0x428] ;  /* 0x0004280001be7983 */ /* 0x000ea20000300800 */
[----:B------:R-:W-:Y:S02]  /*2bbc0*/  ISETP.LT.OR P5, PT, R27, 0x99, !P0 ;  /* 0x000000991b00780c */ /* 0x000fe400047a1670 */
[----:B------:R-:W-:Y:S01]  /*2bbd0*/  F2FP.SATFINITE.E4M3.F32.PACK_AB_MERGE_C R71, RZ, R12, RZ ;  /* 0x0000000cff47723e */ /* 0x000fe200048070ff */
[----:B------:R-:W2:Y:S10]  /*2bbe0*/  LDL.LU R193, [R1+0x42c] ;  /* 0x00042c0001c17983 */ /* 0x000eb40000300800 */
[----:B------:R-:W0:Y:S02]  /*2bbf0*/  @!P5 LDC.64 R66, c[0x0][0x5c0] ;  /* 0x00017000ff42db82 */ /* 0x000e240000000a00 */
[----:B0-----:R-:W-:-:S05]  /*2bc00*/  @!P5 IADD3 R66, P6, R10, R66, RZ ;  /* 0x000000420a42d210 */ /* 0x001fca0007fde0ff */
[----:B------:R-:W-:-:S05]  /*2bc10*/  @!P5 IMAD.X R67, R29, 0x1, R67, P6 ;  /* 0x000000011d43d824 */ /* 0x000fca00030e0643 */
[----:B------:R0:W-:Y:S01]  /*2bc20*/  @!P5 STG.E.U8 desc[UR6][R66.64+0x98], R71 ;  /* 0x000098474200d986 */ /* 0x0001e2000c101106 */
[----:B------:R-:W-:-:S13]  /*2bc30*/  ISETP.LT.OR P5, PT, R27, 0x9a, !P0 ;  /* 0x0000009a1b00780c */ /* 0x000fda00047a1670 */
[----:B------:R-:W1:Y:S01]  /*2bc40*/  @!P5 LDC.64 R12, c[0x0][0x5c0] ;  /* 0x00017000ff0cdb82 */ /* 0x000e620000000a00 */
[----:B------:R-:W-:Y:S02]  /*2bc50*/  F2FP.SATFINITE.E4M3.F32.PACK_AB_MERGE_C R65, RZ, R62, RZ ;  /* 0x0000003eff41723e */ /* 0x000fe400048070ff */
[C---:B------:R-:W-:Y:S02]  /*2bc60*/  LOP3.LUT P2, RZ, R2.reuse, 0x400000, RZ, 0xc0, !PT ;  /* 0x0040000002ff7812 */ /* 0x040fe4000784c0ff */
[----:B------:R-:W-:Y:S02]  /*2bc70*/  LOP3.LUT P3, RZ, R2, 0x200000, RZ, 0xc0, !PT ;  /* 0x0020000002ff7812 */ /* 0x000fe4000786c0ff */
[----:B-1----:R-:W-:-:S05]  /*2bc80*/  @!P5 IADD3 R12, P6, R10, R12, RZ ;  /* 0x0000000c0a0cd210 */ /* 0x002fca0007fde0ff */
[----:B------:R-:W-:-:S05]  /*2bc90*/  @!P5 IMAD.X R13, R29, 0x1, R13, P6 ;  /* 0x000000011d0dd824 */ /* 0x000fca00030e060d */
[----:B------:R-:W-:Y:S01]  /*2bca0*/  @!P5 STG.E.U8 desc[UR6][R12.64+0x99], R63 ;  /* 0x0000993f0c00d986 */ /* 0x000fe2000c101106 */
[----:B----4-:R-:W-:-:S03]  /*2bcb0*/  FMUL R62, R192, UR4 ;  /* 0x00000004c03e7c20 */ /* 0x010fc60008400000 */
[----:B------:R-:W4:Y:S02]  /*2bcc0*/  LDL.LU R192, [R1+0x430] ;  /* 0x0004300001c07983 */ /* 0x000f240000300800 */
[----:B0-----:R-:W-:Y:S01]  /*2bcd0*/  F2FP.SATFINITE.E4M3.F32.PACK_AB_MERGE_C R67, RZ, R62, RZ ;  /* 0x0000003eff43723e */ /* 0x001fe200048070ff */
[----:B------:R-:W-:-:S05]  /*2bce0*/  FMUL R62, R195, UR4 ;  /* 0x00000004c33e7c20 */ /* 0x000fca0008400000 */
[----:B------:R-:W-:Y:S01]  /*2bcf0*/  F2FP.SATFINITE.E4M3.F32.PACK_AB_MERGE_C R69, RZ, R62, RZ ;  /* 0x0000003eff45723e */ /* 0x000fe200048070ff */
[----:B---3--:R-:W-:Y:S02]  /*2bd00*/  FMUL R62, R191, UR4 ;  /* 0x00000004bf3e7c20 */ /* 0x008fe40008400000 */
[----:B------:R-:W3:Y:S04]  /*2bd10*/  LDL.LU R191, [R1+0x434] ;  /* 0x0004340001bf7983 */ /* 0x000ee80000300800 */
[----:B------:R-:W-:Y:S04]  /*2bd20*/  @!P2 STG.E.U8 desc[UR6][R60.64+0x98], R65 ;  /* 0x000098413c00a986 */ /* 0x000fe8000c101106 */
[----:B------:R2:W-:Y:S04]  /*2bd30*/  @!P3 STG.E.U8 desc[UR6][R58.64+0x99], R67 ;  /* 0x000099433a00b986 */ /* 0x0005e8000c101106 */
[----:B------:R-:W3:Y:S01]  /*2bd40*/  LDL.LU R196, [R1+0x438] ;  /* 0x0004380001c47983 */ /* 0x000ee20000300800 */
[----:B--2---:R-:W-:-:S03]  /*2bd50*/  FMUL R58, R190, UR4 ;  /* 0x00000004be3a7c20 */ /* 0x004fc60008400000 */
[----:B------:R-:W2:Y:S01]  /*2bd60*/  LDL.LU R190, [R1+0x43c] ;  /* 0x00043c0001be7983 */ /* 0x000ea20000300800 */
[C---:B------:R-:W-:Y:S02]  /*2bd70*/  LOP3.LUT P4, RZ, R0.reuse, 0x40000, RZ, 0xc0, !PT ;  /* 0x0004000000ff7812 */ /* 0x040fe4000788c0ff */
[----:B------:R-:W-:Y:S01]  /*2bd80*/  LOP3.LUT P1, RZ, R0, 0x2000, RZ, 0xc0, !PT ;  /* 0x0000200000ff7812 */ /* 0x000fe2000782c0ff */
[----:B------:R-:W-:Y:S01]  /*2bd90*/  FMUL R60, R194, UR4 ;  /* 0x00000004c23c7c20 */ /* 0x000fe20008400000 */
[----:B------:R-:W-:Y:S01]  /*2bda0*/  LOP3.LUT P5, RZ, R2, 0x80000, RZ, 0xc0, !PT ;  /* 0x0008000002ff7812 */ /* 0x000fe200078ac0ff */
[----:B------:R-:W2:Y:S03]  /*2bdb0*/  LDL.LU R195, [R1+0x440] ;  /* 0x0004400001c37983 */ /* 0x000ea60000300800 */
[----:B------:R-:W-:-:S05]  /*2bdc0*/  F2FP.SATFINITE.E4M3.F32.PACK_AB_MERGE_C R59, RZ, R60, RZ ;  /* 0x0000003cff3b723e */ /* 0x000fca00048070ff */
[----:B------:R-:W0:Y:S08]  /*2bdd0*/  @!P4 LDC.64 R12, c[0x0][0x5c0] ;  /* 0x00017000ff0ccb82 */ /* 0x000e300000000a00 */
[----:B------:R-:W1:Y:S01]  /*2bde0*/  @!P1 LDC.64 R60, c[0x0][0x5c0] ;  /* 0x00017000ff3c9b82 */ /* 0x000e620000000a00 */
[----:B------:R-:W-:Y:S01]  /*2bdf0*/  LOP3.LUT P6, RZ, R2, 0x20000, RZ, 0xc0, !PT ;  /* 0x0002000002ff7812 */ /* 0x000fe200078cc0ff */
[----:B------:R1:W-:Y:S01]  /*2be00*/  @!P5 STG.E.U8 desc[UR6][R56.64+0x90], R69 ;  /* 0x000090453800d986 */ /* 0x0003e2000c101106 */
[----:B------:R-:W-:-:S02]  /*2be10*/  F2FP.SATFINITE.E4M3.F32.PACK_AB_MERGE_C R63, RZ, R62, RZ ;  /* 0x0000003eff3f723e */ /* 0x000fc400048070ff */
[----:B0-----:R-:W-:-:S09]  /*2be20*/  @!P4 IADD3 R12, P5, R153, R12, RZ ;  /* 0x0000000c990cc210 */ /* 0x001fd20007fbe0ff */
[----:B------:R0:W-:Y:S01]  /*2be30*/  @!P6 STG.E.U8 desc[UR6][R54.64+0x91], R63 ;  /* 0x0000913f3600e986 */ /* 0x0001e2000c101106 */
[----:B------:R-:W-:Y:S01]  /*2be40*/  @!P4 IMAD.X R13, R152, 0x1, R13, P5 ;  /* 0x00000001980dc824 */ /* 0x000fe200028e060d */
[----:B-1----:R-:W-:Y:S01]  /*2be50*/  @!P1 IADD3 R56, P5, R143, R60, RZ ;  /* 0x0000003c8f389210 */ /* 0x002fe20007fbe0ff */
[----:B0-----:R-:W-:-:S04]  /*2be60*/  FMUL R54, R193, UR4 ;  /* 0x00000004c1367c20 */ /* 0x001fc80008400000 */
[----:B------:R-:W-:Y:S01]  /*2be70*/  @!P1 IMAD.X R57, R142, 0x1, R61, P5 ;  /* 0x000000018e399824 */ /* 0x000fe200028e063d */
[----:B------:R-:W-:Y:S01]  /*2be80*/  F2FP.SATFINITE.E4M3.F32.PACK_AB_MERGE_C R61, RZ, R54, RZ ;  /* 0x00000036ff3d723e */ /* 0x000fe200048070ff */
[----:B------:R0:W-:Y:S01]  /*2be90*/  @!P4 STG.E.U8 desc[UR6][R12.64+0x90], R59 ;  /* 0x0000903b0c00c986 */ /* 0x0001e2000c101106 */
[C---:B------:R-:W-:Y:S02]  /*2bea0*/  LOP3.LUT P0, RZ, R2.reuse, 0x10000, RZ, 0xc0, !PT ;  /* 0x0001000002ff7812 */ /* 0x040fe4000780c0ff */
[----:B------:R-:W-:Y:S02]  /*2beb0*/  LOP3.LUT P2, RZ, R2, 0x8000, RZ, 0xc0, !PT ;  /* 0x0000800002ff7812 */ /* 0x000fe4000784c0ff */
[----:B------:R-:W-:-:S05]  /*2bec0*/  F2FP.SATFINITE.E4M3.F32.PACK_AB_MERGE_C R55, RZ, R58, RZ ;  /* 0x0000003aff37723e */ /* 0x000fca00048070ff */
[----:B------:R-:W-:Y:S04]  /*2bed0*/  @!P1 STG.E.U8 desc[UR6][R56.64+0x91], R55 ;  /* 0x0000913738009986 */ /* 0x000fe8000c101106 */
[----:B------:R-:W-:Y:S01]  /*2bee0*/  @!P0 STG.E.U8 desc[UR6][R52.64+0x98], R61 ;  /* 0x0000983d34008986 */ /* 0x000fe2000c101106 */
[----:B----4-:R-:W-:-:S03]  /*2bef0*/  FMUL R54, R192, UR4 ;  /* 0x00000004c0367c20 */ /* 0x010fc60008400000 */
[----:B------:R-:W4:Y:S04]  /*2bf00*/  LDL.LU R192, [R1+0x444] ;  /* 0x0004440001c07983 */ /* 0x000f280000300800 */
[----:B------:R-:W4:Y:S04]  /*2bf10*/  LDL.LU R194, [R1+0x448] ;  /* 0x0004480001c27983 */ /* 0x000f280000300800 */
[----:B------:R-:W4:Y:S01]  /*2bf20*/  LDL.LU R193, [R1+0x44c] ;  /* 0x00044c0001c17983 */ /* 0x000f220000300800 */
[----:B0-----:R-:W-:Y:S01]  /*2bf30*/  F2FP.SATFINITE.E4M3.F32.PACK_AB_MERGE_C R59, RZ, R54, RZ ;  /* 0x00000036ff3b723e */ /* 0x001fe200048070ff */
[----:B---3--:R-:W-:-:S02]  /*2bf40*/  FMUL R54, R191, UR4 ;  /* 0x00000004bf367c20 */ /* 0x008fc40008400000 */
[----:B------:R-:W3:Y:S04]  /*2bf50*/  LDL.LU R191, [R1+0x450] ;  /* 0x0004500001bf7983 */ /* 0x000ee80000300800 */
[----:B------:R2:W-:Y:S02]  /*2bf60*/  @!P2 STG.E.U8 desc[UR6][R50.64+0x99], R59 ;  /* 0x0000993b3200a986 */ /* 0x0005e4000c101106 */
[----:B--2---:R-:W-:Y:S02]  /*2bf70*/  FMUL R50, R190, UR4 ;  /* 0x00000004be327c20 */ /* 0x004fe40008400000 */
[----:B------:R-:W2:Y:S01]  /*2bf80*/  LDL.LU R190, [R1+0x454] ;  /* 0x0004540001be7983 */ /* 0x000ea20000300800 */
[----:B------:R-:W-:Y:S02]  /*2bf90*/  LOP3.LUT P3, RZ, R0, 0x4, RZ, 0xc0, !PT ;  /* 0x0000000400ff7812 */ /* 0x000fe4000786c0ff */
[----:B------:R-:W-:-:S04]  /*2bfa0*/  LOP3.LUT P4, RZ, R2, 0x4000, RZ, 0xc0, !PT ;  /* 0x0000400002ff7812 */ /* 0x000fc8000788c0ff */
[----:B------:R-:W-:Y:S02]  /*2bfb0*/  P2R R62, PR, RZ, 0x10 ;  /* 0x00000010ff3e7803 */ /* 0x000fe40000000000 */
[----:B------:R-:W-:-:S05]  /*2bfc0*/  LOP3.LUT P4, RZ, R0, 0x200, RZ, 0xc0, !PT ;  /* 0x0000020000ff7812 */ /* 0x000fca000788c0ff */
[----:B------:R-:W0:Y:S08]  /*2bfd0*/  @!P3 LDC.64 R12, c[0x0][0x5c0] ;  /* 0x00017000ff0cbb82 */ /* 0x000e300000000a00 */
[----:B------:R-:W1:Y:S01]  /*2bfe0*/  @!P4 LDC.64 R56, c[0x0][0x5c0] ;  /* 0x00017000ff38cb82 */ /* 0x000e620000000a00 */
[C---:B------:R-:W-:Y:S02]  /*2bff0*/  LOP3.LUT P6, RZ, R0.reuse, 0x80, RZ, 0xc0, !PT ;  /* 0x0000008000ff7812 */ /* 0x040fe400078cc0ff */
[----:B------:R-:W-:-:S02]  /*2c000*/  LOP3.LUT P1, RZ, R0, 0x40, RZ, 0xc0, !PT ;  /* 0x0000004000ff7812 */ /* 0x000fc4000782c0ff */
[----:B------:R-:W-:Y:S01]  /*2c010*/  F2FP.SATFINITE.E4M3.F32.PACK_AB_MERGE_C R55, RZ, R54, RZ ;  /* 0x00000036ff37723e */ /* 0x000fe200048070ff */
[----:B------:R-:W-:Y:S01]  /*2c020*/  FMUL R54, R196, UR4 ;  /* 0x00000004c4367c20 */ /* 0x000fe20008400000 */
[----:B0-----:R-:W-:-:S05]  /*2c030*/  @!P3 IADD3 R12, P5, R133, R12, RZ ;  /* 0x0000000c850cb210 */ /* 0x001fca0007fbe0ff */
[----:B------:R-:W-:Y:S01]  /*2c040*/  @!P3 IMAD.X R13, R132, 0x1, R13, P5 ;  /* 0x00000001840db824 */ /* 0x000fe200028e060d */
[----:B-1----:R-:W-:-:S04]  /*2c050*/  @!P4 IADD3 R52, P5, R131, R56, RZ ;  /* 0x000000388334c210 */ /* 0x002fc80007fbe0ff */
[----:B------:R0:W-:Y:S01]  /*2c060*/  @!P3 STG.E.U8 desc[UR6][R12.64+0x98], R55 ;  /* 0x000098370c00b986 */ /* 0x0001e2000c101106 */
[----:B------:R-:W-:Y:S01]  /*2c070*/  F2FP.SATFINITE.E4M3.F32.PACK_AB_MERGE_C R51, RZ, R54, RZ ;  /* 0x00000036ff33723e */ /* 0x000fe200048070ff */
[----:B------:R-:W-:Y:S01]  /*2c080*/  @!P4 IMAD.X R53, R130, 0x1, R57, P5 ;  /* 0x000000018235c824 */ /* 0x000fe200028e0639 */
[----:B0-----:R-:W0:Y:S04]  /*2c090*/  @!P6 LDC.64 R12, c[0x0][0x5c0] ;  /* 0x00017000ff0ceb82 */ /* 0x001e280000000a00 */
[----:B------:R1:W-:Y:S01]  /*2c0a0*/  @!P4 STG.E.U8 desc[UR6][R52.64+0x99], R51 ;  /* 0x000099333400c986 */ /* 0x0003e2000c101106 */
[----:B------:R-:W-:Y:S02]  /*2c0b0*/  ISETP.NE.AND P4, PT, R62, RZ, PT ;  /* 0x000000ff3e00720c */ /* 0x000fe40003f85270 */
[----:B------:R-:W-:-:S02]  /*2c0c0*/  LOP3.LUT P5, RZ, R2, 0x2000, RZ, 0xc0, !PT ;  /* 0x0000200002ff7812 */ /* 0x000fc400078ac0ff */
[----:B------:R-:W-:Y:S01]  /*2c0d0*/  F2FP.SATFINITE.E4M3.F32.PACK_AB_MERGE_C R57, RZ, R50, RZ ;  /* 0x00000032ff39723e */ /* 0x000fe200048070ff */
[----:B-1----:R-:W1:Y:S01]  /*2c0e0*/  @!P1 LDC.64 R52, c[0x0][0x5c0] ;  /* 0x00017000ff349b82 */ /* 0x002e620000000a00 */
[----:B------:R-:W-:-:S07]  /*2c0f0*/  FMUL R50, R195, UR4 ;  /* 0x00000004c3327c20 */ /* 0x000fce0008400000 */
[----:B------:R1:W-:Y:S01]  /*2c100*/  @!P4 STG.E.U8 desc[UR6][R48.64+0x90], R57 ;  /* 0x000090393000c986 */ /* 0x0003e2000c101106 */
[----:B------:R-:W-:-:S05]  /*2c110*/  F2FP.SATFINITE.E4M3.F32.PACK_AB_MERGE_C R55, RZ, R50, RZ ;  /* 0x00000032ff37723e */ /* 0x000fca00048070ff */
[----:B------:R4:W-:Y:S01]  /*2c120*/  @!P5 STG.E.U8 desc[UR6][R46.64+0x91], R55 ;  /* 0x000091372e00d986 */ /* 0x0009e2000c101106 */
[----:B0-----:R-:W-:-:S05]  /*2c130*/  @!P6 IADD3 R12, P5, R129, R12, RZ ;  /* 0x0000000c810ce210 */ /* 0x001fca0007fbe0ff */
[----:B------:R-:W-:Y:S01]  /*2c140*/  @!P6 IMAD.X R13, R128, 0x1, R13, P5 ;  /* 0x00000001800de824 */ /* 0x000fe200028e060d */
[----:B-1----:R-:W-:-:S05]  /*2c150*/  @!P1 IADD3 R48, P5, R127, R52, RZ ;  /* 0x000000347f309210 */ /* 0x002fca0007fbe0ff */
[----:B------:R-:W-:Y:S02]  /*2c160*/  @!P1 IMAD.X R49, R126, 0x1, R53, P5 ;  /* 0x000000017e319824 */ /* 0x000fe400028e0635 */
[----:B----4-:R-:W-:Y:S02]  /*2c170*/  FMUL R50, R192, UR4 ;  /* 0x00000004c0327c20 */ /* 0x010fe40008400000 */
[----:B------:R-:W4:Y:S01]  /*2c180*/  LDL.LU R192, [R1+0x458] ;  /* 0x0004580001c07983 */ /* 0x000f220000300800 */
[----:B------:R-:W-:Y:S02]  /*2c190*/  FMUL R46, R193, UR4 ;  /* 0x00000004c12e7c20 */ /* 0x000fe40008400000 */
[----:B------:R-:W-:Y:S01]  /*2c1a0*/  F2FP.SATFINITE.E4M3.F32.PACK_AB_MERGE_C R51, RZ, R50, RZ ;  /* 0x00000032ff33723e */ /* 0x000fe200048070ff */
[----:B------:R-:W-:Y:S02]  /*2c1b0*/  FMUL R50, R194, UR4 ;  /* 0x00000004c2327c20 */ /* 0x000fe40008400000 */
[----:B------:R-:W4:Y:S01]  /*2c1c0*/  LDL.LU R194, [R1+0x45c] ;  /* 0x00045c0001c27983 */ /* 0x000f220000300800 */
[----:B------:R-:W-:Y:S01]  /*2c1d0*/  F2FP.SATFINITE.E4M3.F32.PACK_AB_MERGE_C R53, RZ, R46, RZ ;  /* 0x0000002eff35723e */ /* 0x000fe200048070ff */
[----:B---3--:R-:W-:-:S02]  /*2c1e0*/  FMUL R46, R191, UR4 ;  /* 0x00000004bf2e7c20 */ /* 0x008fc40008400000 */
[----:B------:R-:W3:Y:S04]  /*2c1f0*/  LDL.LU R191, [R1+0x460] ;  /* 0x0004600001bf7983 */ /* 0x000ee80000300800 */
[----:B------:R0:W-:Y:S02]  /*2c200*/  @!P6 STG.E.U8 desc[UR6][R12.64+0x90], R51 ;  /* 0x000090330c00e986 */ /* 0x0001e4000c101106 */
[----:B0-----:R-:W-:Y:S01]  /*2c210*/  F2FP.SATFINITE.E4M3.F32.PACK_AB_MERGE_C R51, RZ, R46, RZ ;  /* 0x0000002eff33723e */ /* 0x001fe200048070ff */
[----:B--2---:R-:W-:Y:S02]  /*2c220*/  FMUL R46, R190, UR4 ;  /* 0x00000004be2e7c20 */ /* 0x004fe40008400000 */
[----:B------:R-:W2:Y:S01]  /*2c230*/  LDL.LU R190, [R1+0x464] ;  /* 0x0004640001be7983 */ /* 0x000ea20000300800 */
[----:B------:R-:W-:-:S02]  /*2c240*/  LOP3.LUT P3, RZ, R0, 0x10, RZ, 0xc0, !PT ;  /* 0x0000001000ff7812 */ /* 0x000fc4000786c0ff */
[----:B------:R-:W-:Y:S01]  /*2c250*/  LOP3.LUT P4, RZ, R14, 0x10, RZ, 0xc0, !PT ;  /* 0x000000100eff7812 */ /* 0x000fe2000788c0ff */
[----:B------:R-:W2:Y:S01]  /*2c260*/  LDL.LU R193, [R1+0x468] ;  /* 0x0004680001c17983 */ /* 0x000ea20000300800 */
[----:B------:R-:W-:-:S09]  /*2c270*/  F2FP.SATFINITE.E4M3.F32.PACK_AB_MERGE_C R47, RZ, R50, RZ ;  /* 0x00000032ff2f723e */ /* 0x000fd200048070ff */
[----:B------:R-:W0:Y:S01]  /*2c280*/  @!P3 LDC.64 R12, c[0x0][0x5c0] ;  /* 0x00017000ff0cbb82 */ /* 0x000e220000000a00 */
[----:B------:R1:W-:Y:S01]  /*2c290*/  @!P1 STG.E.U8 desc[UR6][R48.64+0x91], R47 ;  /* 0x0000912f30009986 */ /* 0x0003e2000c101106 */
[----:B------:R-:W-:-:S06]  /*2c2a0*/  LOP3.LUT P0, RZ, R2, 0x1000, RZ, 0xc0, !PT ;  /* 0x0000100002ff7812 */ /* 0x000fcc000780c0ff */
[----:B-1----:R-:W1:Y:S07]  /*2c2b0*/  @!P4 LDC.64 R48, c[0x0][0x5c0] ;  /* 0x00017000ff30cb82 */ /* 0x002e6e0000000a00 */
[----:B------:R4:W-:Y:S01]  /*2c2c0*/  @!P0 STG.E.U8 desc[UR6][R44.64+0x98], R53 ;  /* 0x000098352c008986 */ /* 0x0009e2000c101106 */
[----:B------:R-:W-:Y:S02]  /*2c2d0*/  LOP3.LUT P2, RZ, R2, 0x100, RZ, 0xc0, !PT ;  /* 0x0000010002ff7812 */ /* 0x000fe4000784c0ff */
[----:B0-----:R-:W-:-:S05]  /*2c2e0*/  @!P3 IADD3 R12, P5, R125, R12, RZ ;  /* 0x0000000c7d0cb210 */ /* 0x001fca0007fbe0ff */
[----:B------:R-:W-:Y:S01]  /*2c2f0*/  @!P3 IMAD.X R13, R115, 0x1, R13, P5 ;  /* 0x00000001730db824 */ /* 0x000fe200028e060d */
[----:B------:R-:W-:Y:S02]  /*2c300*/  F2FP.SATFINITE.E4M3.F32.PACK_AB_MERGE_C R47, RZ, R46, RZ ;  /* 0x0000002eff2f723e */ /* 0x000fe400048070ff */
[----:B-1----:R-:W-:-:S03]  /*2c310*/  @!P4 IADD3 R114, P5, R114, R48, RZ ;  /* 0x000000307272c210 */ /* 0x002fc60007fbe0ff */
[----:B------:R-:W-:Y:S02]  /*2c320*/  @!P2 STG.E.U8 desc[UR6][R42.64+0x99], R51 ;  /* 0x000099332a00a986 */ /* 0x000fe4000c101106 */
[----:B------:R-:W-:Y:S02]  /*2c330*/  @!P4 IMAD.X R115, R113, 0x1, R49, P5 ;  /* 0x000000017173c824 */ /* 0x000fe400028e0631 */
[----:B------:R-:W-:Y:S01]  /*2c340*/  @!P3 STG.E.U8 desc[UR6][R12.64+0x98], R47 ;  /* 0x0000982f0c00b986 */ /* 0x000fe2000c101106 */
[----:B----4-:R-:W-:-:S03]  /*2c350*/  FMUL R44, R192, UR4 ;  /* 0x00000004c02c7c20 */ /* 0x010fc60008400000 */
[----:B------:R-:W4:Y:S04]  /*2c360*/  LDL.LU R192, [R1+0x46c] ;  /* 0x00046c0001c07983 */ /* 0x000f280000300800 */
[----:B------:R-:W4:Y:S01]  /*2c370*/  LDL.LU R195, [R1+0x470] ;  /* 0x0004700001c37983 */ /* 0x000f220000300800 */
[----:B------:R-:W-:Y:S01]  /*2c380*/  F2FP.SATFINITE.E4M3.F32.PACK_AB_MERGE_C R45, RZ, R44, RZ ;  /* 0x0000002cff2d723e */ /* 0x000fe200048070ff */
[----:B---3--:R-:W-:Y:S02]  /*2c390*/  FMUL R44, R191, UR4 ;  /* 0x00000004bf2c7c20 */ /* 0x008fe40008400000 */
[----:B------:R-:W3:Y:S04]  /*2c3a0*/  LDL.LU R191, [R1+0x474] ;  /* 0x0004740001bf7983 */ /* 0x000ee80000300800 */
[----:B------:R0:W-:Y:S02]  /*2c3b0*/  @!P4 STG.E.U8 desc[UR6][R114.64+0x99], R45 ;  /* 0x0000992d7200c986 */ /* 0x0001e4000c101106 */
[----:B0-----:R-:W-:Y:S01]  /*2c3c0*/  F2FP.SATFINITE.E4M3.F32.PACK_AB_MERGE_C R45, RZ, R44, RZ ;  /* 0x0000002cff2d723e */ /* 0x001fe200048070ff */
[----:B--2---:R-:W-:-:S02]  /*2c3d0*/  FMUL R44, R190, UR4 ;  /* 0x00000004be2c7c20 */ /* 0x004fc40008400000 */
[----:B------:R-:W2:Y:S01]  /*2c3e0*/  LDL.LU R190, [R1+0x478] ;  /* 0x0004780001be7983 */ /* 0x000ea20000300800 */
[----:B------:R-:W-:-:S04]  /*2c3f0*/  ISETP.GE.AND P5, PT, R26, 0x1, PT ;  /* 0x000000011a00780c */ /* 0x000fc80003fa6270 */
[----:B------:R-:W-:-:S13]  /*2c400*/  ISETP.LT.OR P4, PT, R27, 0xa1, !P5 ;  /* 0x000000a11b00780c */ /* 0x000fda0006f81670 */
[----:B------:R-:W0:Y:S01]  /*2c410*/  @!P4 LDC.64 R42, c[0x0][0x5c0] ;  /* 0x00017000ff2acb82 */ /* 0x000e220000000a00 */
[----:B------:R-:W-:Y:S01]  /*2c420*/  FMUL R12, R194, UR4 ;  /* 0x00000004c20c7c20 */ /* 0x000fe20008400000 */
[----:B------:R-:W-:Y:S01]  /*2c430*/  LOP3.LUT P6, RZ, R2, 0x800, RZ, 0xc0, !PT ;  /* 0x0000080002ff7812 */ /* 0x000fe200078cc0ff */
[----:B------:R-:W2:Y:S03]  /*2c440*/  LDL.LU R194, [R1+0x47c] ;  /* 0x00047c0001c27983 */ /* 0x000ea60000300800 */
[----:B------:R-:W-:Y:S02]  /*2c450*/  F2FP.SATFINITE.E4M3.F32.PACK_AB_MERGE_C R47, RZ, R12, RZ ;  /* 0x0000000cff2f723e */ /* 0x000fe400048070ff */
[----:B0-----:R-:W-:-:S05]  /*2c460*/  @!P4 IADD3 R42, P5, R10, R42, RZ ;  /* 0x0000002a0a2ac210 */ /* 0x001fca0007fbe0ff */
[----:B------:R-:W-:Y:S01]  /*2c470*/  @!P4 IMAD.X R43, R29, 0x1, R43, P5 ;  /* 0x000000011d2bc824 */ /* 0x000fe200028e062b */
[----:B------:R-:W-:-:S04]  /*2c480*/  ISETP.GE.AND P5, PT, R26, 0x1, PT ;  /* 0x000000011a00780c */ /* 0x000fc80003fa6270 */
[----:B------:R0:W-:Y:S01]  /*2c490*/  @!P4 STG.E.U8 desc[UR6][R42.64+0xa0], R47 ;  /* 0x0000a02f2a00c986 */ /* 0x0001e2000c101106 */
[----:B------:R-:W-:-:S13]  /*2c4a0*/  ISETP.LT.OR P4, PT, R27, 0xa2, !P5 ;  /* 0x000000a21b00780c */ /* 0x000fda0006f81670 */
[----:B------:R-:W1:Y:S01]  /*2c4b0*/  @!P4 LDC.64 R12, c[0x0][0x5c0] ;  /* 0x00017000ff0ccb82 */ /* 0x000e620000000a00 */
[----:B------:R-:W-:Y:S01]  /*2c4c0*/  LOP3.LUT P3, RZ, R2, 0x200, RZ, 0xc0, !PT ;  /* 0x0000020002ff7812 */ /* 0x000fe2000786c0ff */
[----:B0-----:R-:W-:Y:S01]  /*2c4d0*/  FMUL R42, R193, UR4 ;  /* 0x00000004c12a7c20 */ /* 0x001fe20008400000 */
[----:B------:R-:W-:Y:S01]  /*2c4e0*/  F2FP.SATFINITE.E4M3.F32.PACK_AB_MERGE_C R49, RZ, R44, RZ ;  /* 0x0000002cff31723e */ /* 0x000fe200048070ff */
[----:B------:R-:W2:Y:S03]  /*2c4f0*/  LDL.LU R193, [R1+0x480] ;  /* 0x0004800001c17983 */ /* 0x000ea60000300800 */
[----:B------:R-:W-:Y:S02]  /*2c500*/  F2FP.SATFINITE.E4M3.F32.PACK_AB_MERGE_C R47, RZ, R42, RZ ;  /* 0x0000002aff2f723e */ /* 0x000fe400048070ff */
[----:B-1----:R-:W-:-:S05]  /*2c510*/  @!P4 IADD3 R12, P5, R10, R12, RZ ;  /* 0x0000000c0a0cc210 */ /* 0x002fca0007fbe0ff */
[----:B------:R-:W-:-:S05]  /*2c520*/  @!P4 IMAD.X R13, R29, 0x1, R13, P5 ;  /* 0x000000011d0dc824 */ /* 0x000fca00028e060d */
[----:B------:R4:W-:Y:S04]  /*2c530*/  @!P4 STG.E.U8 desc[UR6][R12.64+0xa1], R45 ;  /* 0x0000a12d0c00c986 */ /* 0x0009e8000c101106 */
[----:B------:R-:W-:Y:S04]  /*2c540*/  @!P6 STG.E.U8 desc[UR6][R40.64+0xa0], R49 ;  /* 0x0000a0312800e986 */ /* 0x000fe8000c101106 */
[----:B------:R0:W-:Y:S01]  /*2c550*/  @!P3 STG.E.U8 desc[UR6][R38.64+0xa1], R47 ;  /* 0x0000a12f2600b986 */ /* 0x0001e2000c101106 */
[----:B----4-:R-:W-:-:S03]  /*2c560*/  FMUL R12, R192, UR4 ;  /* 0x00000004c00c7c20 */ /* 0x010fc60008400000 */
[----:B------:R-:W4:Y:S01]  /*2c570*/  LDL.LU R192, [R1+0x484] ;  /* 0x0004840001c07983 */ /* 0x000f220000300800 */
[----:B0-----:R-:W-:-:S05]  /*2c580*/  FMUL R38, R195, UR4 ;  /* 0x00000004c3267c20 */ /* 0x001fca0008400000 */
[----:B------:R-:W-:Y:S01]  /*2c590*/  F2FP.SATFINITE.E4M3.F32.PACK_AB_MERGE_C R39, RZ, R38, RZ ;  /* 0x00000026ff27723e */ /* 0x000fe200048070ff */
[----:B---3--:R-:W-:Y:S02]  /*2c5a0*/  FMUL R38, R191, UR4 ;  /* 0x00000004bf267c20 */ /* 0x008fe40008400000 */
[----:B------:R-:W3:Y:S04]  /*2c5b0*/  LDL.LU R191, [R1+0x488] ;  /* 0x0004880001bf7983 */ /* 0x000ee80000300800 */
[----:B------:R-:W3:Y:S01]  /*2c5c0*/  LDL.LU R195, [R1+0x48c] ;  /* 0x00048c0001c37983 */ /* 0x000ee20000300800 */
[----:B------:R-:W-:Y:S01]  /*2c5d0*/  F2FP.SATFINITE.E4M3.F32.PACK_AB_MERGE_C R41, RZ, R38, RZ ;  /* 0x00000026ff29723e */ /* 0x000fe200048070ff */
[----:B--2---:R-:W-:Y:S02]  /*2c5e0*/  FMUL R38, R190, UR4 ;  /* 0x00000004be267c20 */ /* 0x004fe40008400000 */
[----:B------:R-:W2:Y:S01]  /*2c5f0*/  LDL.LU R190, [R1+0x490] ;  /* 0x0004900001be7983 */ /* 0x000ea20000300800 */
[----:B------:R-:W-:-:S04]  /*2c600*/  ISETP.GE.AND P5, PT, R26, 0x1, PT ;  /* 0x000000011a00780c */ /* 0x000fc80003fa6270 */
[----:B------:R-:W-:-:S13]  /*2c610*/  ISETP.LT.OR P4, PT, R27, 0xa9, !P5 ;  /* 0x000000a91b00780c */ /* 0x000fda0006f81670 */
[----:B------:R-:W0:Y:S01]  /*2c620*/  @!P4 LDC.64 R42, c[0x0][0x5c0] ;  /* 0x00017000ff2acb82 */ /* 0x000e220000000a00 */
[----:B------:R-:W-:Y:S02]  /*2c630*/  F2FP.SATFINITE.E4M3.F32.PACK_AB_MERGE_C R45, RZ, R12, RZ ;  /* 0x0000000cff2d723e */ /* 0x000fe400048070ff */
[----:B0-----:R-:W-:-:S05]  /*2c640*/  @!P4 IADD3 R42, P5, R10, R42, RZ ;  /* 0x0000002a0a2ac210 */ /* 0x001fca0007fbe0ff */
[----:B------:R-:W-:Y:S01]  /*2c650*/  @!P4 IMAD.X R43, R29, 0x1, R43, P5 ;  /* 0x000000011d2bc824 */ /* 0x000fe200028e062b */
[----:B------:R-:W-:-:S04]  /*2c660*/  ISETP.GE.AND P5, PT, R26, 0x1, PT ;  /* 0x000000011a00780c */ /* 0x000fc80003fa6270 */
[----:B------:R0:W-:Y:S01]  /*2c670*/  @!P4 STG.E.U8 desc[UR6][R42.64+0xa8], R45 ;  /* 0x0000a82d2a00c986 */ /* 0x0001e2000c101106 */
[----:B------:R-:W-:-:S13]  /*2c680*/  ISETP.LT.OR P4, PT, R27, 0xaa, !P5 ;  /* 0x000000aa1b00780c */ /* 0x000fda0006f81670 */
[----:B------:R-:W1:Y:S01]  /*2c690*/  @!P4 LDC.64 R12, c[0x0][0x5c0] ;  /* 0x00017000ff0ccb82 */ /* 0x000e620000000a00 */
[----:B0-----:R-:W-:Y:S01]  /*2c6a0*/  F2FP.SATFINITE.E4M3.F32.PACK_AB_MERGE_C R43, RZ, R38, RZ ;  /* 0x00000026ff2b723e */ /* 0x001fe200048070ff */
[----:B------:R-:W-:Y:S02]  /*2c6b0*/  FMUL R38, R194, UR4 ;  /* 0x00000004c2267c20 */ /* 0x000fe40008400000 */
[----:B------:R-:W2:Y:S01]  /*2c6c0*/  LDL.LU R194, [R1+0x494] ;  /* 0x0004940001c27983 */ /* 0x000ea20000300800 */
[C---:B------:R-:W-:Y:S02]  /*2c6d0*/  LOP3.LUT P1, RZ, R2.reuse, 0x400, RZ, 0xc0, !PT ;  /* 0x0000040002ff7812 */ /* 0x040fe4000782c0ff */
[C---:B------:R-:W-:Y:S02]  /*2c6e0*/  LOP3.LUT P0, RZ, R2.reuse, 0x80, RZ, 0xc0, !PT ;  /* 0x0000008002ff7812 */ /* 0x040fe4000780c0ff */
[----:B------:R-:W-:Y:S02]  /*2c6f0*/  LOP3.LUT P2, RZ, R2, 0x40, RZ, 0xc0, !PT ;  /* 0x0000004002ff7812 */ /* 0x000fe4000784c0ff */
[----:B------:R-:W-:-:S02]  /*2c700*/  F2FP.SATFINITE.E4M3.F32.PACK_AB_MERGE_C R45, RZ, R38, RZ ;  /* 0x00000026ff2d723e */ /* 0x000fc400048070ff */
[----:B-1----:R-:W-:-:S05]  /*2c710*/  @!P4 IADD3 R12, P5, R10, R12, RZ ;  /* 0x0000000c0a0cc210 */ /* 0x002fca0007fbe0ff */
[----:B------:R-:W-:Y:S02]  /*2c720*/  @!P4 IMAD.X R13, R29, 0x1, R13, P5 ;  /* 0x000000011d0dc824 */ /* 0x000fe400028e060d */
[----:B------:R-:W-:Y:S02]  /*2c730*/  FMUL R38, R193, UR4 ;  /* 0x00000004c1267c20 */ /* 0x000fe40008400000 */
[----:B------:R-:W2:Y:S04]  /*2c740*/  LDL.LU R193, [R1+0x498] ;  /* 0x0004980001c17983 */ /* 0x000ea80000300800 */
[----:B------:R0:W-:Y:S01]  /*2c750*/  @!P4 STG.E.U8 desc[UR6][R12.64+0xa9], R39 ;  /* 0x0000a9270c00c986 */ /* 0x0001e2000c101106 */
[----:B------:R-:W-:-:S03]  /*2c760*/  LOP3.LUT P4, RZ, R2, 0x20, RZ, 0xc0, !PT ;  /* 0x0000002002ff7812 */ /* 0x000fc6000788c0ff */
[----:B------:R-:W-:Y:S04]  /*2c770*/  @!P1 STG.E.U8 desc[UR6][R36.64+0xa8], R41 ;  /* 0x0000a82924009986 */ /* 0x000fe8000c101106 */
[----:B------:R1:W-:Y:S01]  /*2c780*/  @!P0 STG.E.U8 desc[UR6][R34.64+0xa9], R43 ;  /* 0x0000a92b22008986 */ /* 0x0003e2000c101106 */
[----:B0-----:R-:W-:Y:S01]  /*2c790*/  F2FP.SATFINITE.E4M3.F32.PACK_AB_MERGE_C R13, RZ, R38, RZ ;  /* 0x00000026ff0d723e */ /* 0x001fe200048070ff */
[----:B----4-:R-:W-:Y:S02]  /*2c7a0*/  FMUL R12, R192, UR4 ;  /* 0x00000004c00c7c20 */ /* 0x010fe40008400000 */
[----:B------:R-:W-:Y:S03]  /*2c7b0*/  @!P2 STG.E.U8 desc[UR6][R32.64+0xa0], R45 ;  /* 0x0000a02d2000a986 */ /* 0x000fe6000c101106 */
[----:B-1----:R-:W-:Y:S01]  /*2c7c0*/  F2FP.SATFINITE.E4M3.F32.PACK_AB_MERGE_C R35, RZ, R12, RZ ;  /* 0x0000000cff23723e */ /* 0x002fe200048070ff */
[----:B------:R0:W-:Y:S04]  /*2c7d0*/  @!P4 STG.E.U8 desc[UR6][R30.64+0xa1], R13 ;  /* 0x0000a10d1e00c986 */ /* 0x0001e8000c101106 */
[----:B------:R-:W4:Y:S01]  /*2c7e0*/  LDL.LU R192, [R1+0x49c] ;  /* 0x00049c0001c07983 */ /* 0x000f220000300800 */
[----:B---3--:R-:W-:-:S03]  /*2c7f0*/  FMUL R12, R191, UR4 ;  /* 0x00000004bf0c7c20 */ /* 0x008fc60008400000 */
[----:B------:R-:W3:Y:S02]  /*2c800*/  LDL.LU R191, [R1+0x4a0] ;  /* 0x0004a00001bf7983 */ /* 0x000ee40000300800 */
[----:B0-----:R-:W-:Y:S01]  /*2c810*/  F2FP.SATFINITE.E4M3.F32.PACK_AB_MERGE_C R13, RZ, R12, RZ ;  /* 0x0000000cff0d723e */ /* 0x001fe200048070ff */
[----:B------:R-:W-:-:S05]  /*2c820*/  FMUL R12, R195, UR4 ;  /* 0x00000004c30c7c20 */ /* 0x000fca0008400000 */
[----:B------:R-:W-:Y:S01]  /*2c830*/  F2FP.SATFINITE.E4M3.F32.PACK_AB_MERGE_C R31, RZ, R12, RZ ;  /* 0x0000000cff1f723e */ /* 0x000fe200048070ff */
[----:B--2---:R-:W-:Y:S02]  /*2c840*/  FMUL R12, R190, UR4 ;  /* 0x00000004be0c7c20 */ /* 0x004fe40008400000 */
[----:B------:R-:W2:Y:S01]  /*2c850*/  LDL.LU R190, [R1+0x4a4] ;  /* 0x0004a40001be7983 */ /* 0x000ea20000300800 */
[C---:B------:R-:W-:Y:S02]  /*2c860*/  LOP3.LUT P6, RZ, R0.reuse, 0x100, RZ, 0xc0, !PT ;  /* 0x0000010000ff7812 */ /* 0x040fe400078cc0ff */
[----:B------:R-:W-:-:S11]  /*2c870*/  LOP3.LUT P3, RZ, R0, 0x20, RZ, 0xc0, !PT ;  /* 0x0000002000ff7812 */ /* 0x000fd6000786c0ff */
[----:B------:R-:W0:Y:S08]  /*2c880*/  @!P6 LDC.64 R38, c[0x0][0x5c0] ;  /* 0x00017000ff26eb82 */ /* 0x000e300000000a00 */
[----:B------:R-:W1:Y:S01]  /*2c890*/  @!P3 LDC.64 R36, c[0x0][0x5c0] ;  /* 0x00017000ff24bb82 */ /* 0x000e620000000a00 */
[----:B------:R-:W-:Y:S02]  /*2c8a0*/  F2FP.SATFINITE.E4M3.F32.PACK_AB_MERGE_C R33, RZ, R12, RZ ;  /* 0x0000000cff21723e */ /* 0x000fe400048070ff */
[----:B------:R-:W-:-:S02]  /*2c8b0*/  LOP3.LUT P5, RZ, R2, 0x4, RZ, 0xc0, !PT ;  /* 0x0000000402ff7812 */ /* 0x000fc400078ac0ff */
[----:B0-----:R-:W-:-:S05]  /*2c8c0*/  @!P6 IADD3 R112, P4, R112, R38, RZ ;  /* 0x000000267070e210 */ /* 0x001fca0007f9e0ff */
[----:B------:R-:W-:Y:S01]  /*2c8d0*/  @!P6 IMAD.X R113, R111, 0x1, R39, P4 ;  /* 0x000000016f71e824 */ /* 0x000fe200020e0627 */
[----:B-1----:R-:W-:-:S05]  /*2c8e0*/  @!P3 IADD3 R110, P4, R110, R36, RZ ;  /* 0x000000246e6eb210 */ /* 0x002fca0007f9e0ff */
[----:B------:R-:W-:Y:S01]  /*2c8f0*/  @!P3 IMAD.X R111, R109, 0x1, R37, P4 ;  /* 0x000000016d6fb824 */ /* 0x000fe200020e0625 */
[----:B------:R-:W-:Y:S01]  /*2c900*/  LOP3.LUT P4, RZ, R2, 0x10, RZ, 0xc0, !PT ;  /* 0x0000001002ff7812 */ /* 0x000fe2000788c0ff */
[----:B------:R-:W-:Y:S01]  /*2c910*/  @!P6 STG.E.U8 desc[UR6][R112.64+0xa0], R35 ;  /* 0x0000a0237000e986 */ /* 0x000fe2000c101106 */
[----:B------:R-:W-:-:S03]  /*2c920*/  FMUL R12, R194, UR4 ;  /* 0x00000004c20c7c20 */ /* 0x000fc60008400000 */
[----:B------:R-:W2:Y:S04]  /*2c930*/  LDL.LU R194, [R1+0x4a8] ;  /* 0x0004a80001c27983 */ /* 0x000ea80000300800 */
[----:B------:R0:W-:Y:S04]  /*2c940*/  @!P3 STG.E.U8 desc[UR6][R110.64+0xa1], R13 ;  /* 0x0000a10d6e00b986 */ /* 0x0001e8000c101106 */
[----:B------:R-:W-:Y:S01]  /*2c950*/  @!P4 STG.E.U8 desc[UR6][R24.64+0xa8], R31 ;  /* 0x0000a81f1800c986 */ /* 0x000fe2000c101106 */
[----:B0-----:R-:W-:-:S03]  /*2c960*/  F2FP.SATFINITE.E4M3.F32.PACK_AB_MERGE_C R13, RZ, R12, RZ ;  /* 0x0000000cff0d723e */ /* 0x001fc600048070ff */
[----:B------:R0:W-:Y:S01]  /*2c970*/  @!P5 STG.E.U8 desc[UR6][R22.64+0xa9], R33 ;  /* 0x0000a9211600d986 */ /* 0x0001e2000c101106 */
[----:B------:R-:W-:-:S03]  /*2c980*/  FMUL R12, R193, UR4 ;  /* 0x00000004c10c7c20 */ /* 0x000fc60008400000 */
[----:B------:R-:W2:Y:S02]  /*2c990*/  LDL.LU R193, [R1+0x4ac] ;  /* 0x0004ac0001c17983 */ /* 0x000ea40000300800 */
[----:B0-----:R-:W-:Y:S02]  /*2c9a0*/  F2FP.SATFINITE.E4M3.F32.PACK_AB_MERGE_C R23, RZ, R12, RZ ;  /* 0x0000000cff17723e */ /* 0x001fe400048070ff */
[C---:B------:R-:W-:Y:S02]  /*2c9b0*/  LOP3.LUT P1, RZ, R14.reuse, 0x8, RZ, 0xc0, !PT ;  /* 0x000000080eff7812 */ /* 0x040fe4000782c0ff */
[C---:B------:R-:W-:Y:S02]  /*2c9c0*/  LOP3.LUT P0, RZ, R14.reuse, 0x4, RZ, 0xc0, !PT ;  /* 0x000000040eff7812 */ /* 0x040fe4000780c0ff */
[C---:B------:R-:W-:Y:S02]  /*2c9d0*/  LOP3.LUT P2, RZ, R14.reuse, 0x2, RZ, 0xc0, !PT ;  /* 0x000000020eff7812 */ /* 0x040fe4000784c0ff */
[----:B------:R-:W-:-:S09]  /*2c9e0*/  LOP3.LUT P3, RZ, R14, 0x1, RZ, 0xc0, !PT ;  /* 0x000000010eff7812 */ /* 0x000fd2000786c0ff */
[----:B------:R-:W0:Y:S08]  /*2c9f0*/  @!P0 LDC.64 R32, c[0x0][0x5c0] ;  /* 0x00017000ff208b82 */ /* 0x000e300000000a00 */
[----:B------:R-:W1:Y:S01]  /*2ca00*/  @!P3 LDC.64 R34, c[0x0][0x5c0] ;  /* 0x00017000ff22bb82 */ /* 0x000e620000000a00 */
[----:B----4-:R-:W-:Y:S02]  /*2ca10*/  FMUL R12, R192, UR4 ;  /* 0x00000004c00c7c20 */ /* 0x010fe40008400000 */
[----:B------:R-:W4:Y:S03]  /*2ca20*/  LDL.LU R192, [R1+0x4b0] ;  /* 0x0004b00001c07983 */ /* 0x000f260000300800 */
[----:B------:R-:W-:Y:S01]  /*2ca30*/  F2FP.SATFINITE.E4M3.F32.PACK_AB_MERGE_C R25, RZ, R12, RZ ;  /* 0x0000000cff19723e */ /* 0x000fe200048070ff */
[----:B---3--:R-:W-:-:S02]  /*2ca40*/  FMUL R12, R191, UR4 ;  /* 0x00000004bf0c7c20 */ /* 0x008fc40008400000 */
[----:B------:R-:W3:Y:S01]  /*2ca50*/  LDL.LU R191, [R1+0x4b4] ;  /* 0x0004b40001bf7983 */ /* 0x000ee20000300800 */
[----:B--2---:R-:W-:-:S03]  /*2ca60*/  FMUL R14, R190, UR4 ;  /* 0x00000004be0e7c20 */ /* 0x004fc60008400000 */
[----:B------:R-:W2:Y:S01]  /*2ca70*/  LDL.LU R190, [R1+0x4b8] ;  /* 0x0004b80001be7983 */ /* 0x000ea20000300800 */
[----:B-1----:R-:W-:-:S05]  /*2ca80*/  @!P3 IADD3 R108, P4, R108, R34, RZ ;  /* 0x000000226c6cb210 */ /* 0x002fca0007f9e0ff */
[----:B------:R-:W-:Y:S02]  /*2ca90*/  @!P3 IMAD.X R109, R105, 0x1, R35, P4 ;  /* 0x00000001696db824 */ /* 0x000fe400020e0623 */
[----:B------:R-:W1:Y:S03]  /*2caa0*/  @!P2 LDC.64 R34, c[0x0][0x5c0] ;  /* 0x00017000ff22ab82 */ /* 0x000e660000000a00 */
[----:B------:R0:W-:Y:S01]  /*2cab0*/  @!P3 STG.E.U8 desc[UR6][R108.64+0xa8], R13 ;  /* 0x0000a80d6c00b986 */ /* 0x0001e2000c101106 */
[----:B------:R-:W-:Y:S02]  /*2cac0*/  ISETP.GE.AND P5, PT, R26, 0x101, PT ;  /* 0x000001011a00780c */ /* 0x000fe40003fa6270 */
[C---:B------:R-:W-:Y:S02]  /*2cad0*/  LOP3.LUT P4, RZ, R2.reuse, 0x8, RZ, 0xc0, !PT ;  /* 0x0000000802ff7812 */ /* 0x040fe4000788c0ff */
[----:B------:R-:W-:-:S02]  /*2cae0*/  LOP3.LUT P6, RZ, R2, 0x2, RZ, 0xc0, !PT ;  /* 0x0000000202ff7812 */ /* 0x000fc400078cc0ff */
[----:B-1----:R-:W-:-:S05]  /*2caf0*/  @!P2 IADD3 R104, P3, R104, R34, RZ ;  /* 0x000000226868a210 */ /* 0x002fca0007f7e0ff */
[----:B------:R-:W-:Y:S02]  /*2cb00*/  @!P2 IMAD.X R105, R28, 0x1, R35, P3 ;  /* 0x000000011c69a824 */ /* 0x000fe400018e0623 */
[----:B------:R-:W1:Y:S03]  /*2cb10*/  @!P1 LDC.64 R34, c[0x0][0x5c0] ;  /* 0x00017000ff229b82 */ /* 0x000e660000000a00 */
[----:B------:R-:W-:Y:S01]  /*2cb20*/  @!P2 STG.E.U8 desc[UR6][R104.64+0xa9], R23 ;  /* 0x0000a9176800a986 */ /* 0x000fe2000c101106 */
[C---:B------:R-:W-:Y:S02]  /*2cb30*/  ISETP.LT.OR P2, PT, R27.reuse, 0xa9, !P5 ;  /* 0x000000a91b00780c */ /* 0x040fe40006f41670 */
[----:B------:R-:W-:Y:S02]  /*2cb40*/  ISETP.LT.OR P3, PT, R27, 0xaa, !P5 ;  /* 0x000000aa1b00780c */ /* 0x000fe40006f61670 */
[----:B------:R-:W-:Y:S01]  /*2cb50*/  F2FP.SATFINITE.E4M3.F32.PACK_AB_MERGE_C R31, RZ, R12, RZ ;  /* 0x0000000cff1f723e */ /* 0x000fe200048070ff */
[----:B------:R0:W-:Y:S02]  /*2cb60*/  @!P4 STG.E.U8 desc[UR6][R20.64+0xa0], R25 ;  /* 0x0000a0191400c986 */ /* 0x0001e4000c101106 */
[----:B0-----:R-:W-:-:S02]  /*2cb70*/  @!P0 IADD3 R12, P4, R17, R32, RZ ;  /* 0x00000020110c8210 */ /* 0x001fc40007f9e0ff */
[----:B------:R0:W-:Y:S01]  /*2cb80*/  @!P6 STG.E.U8 desc[UR6][R18.64+0xa1], R31 ;  /* 0x0000a11f1200e986 */ /* 0x0001e2000c101106 */
[----:B------:R-:W-:-:S03]  /*2cb90*/  ISETP.GE.AND P6, PT, R26, 0x109, PT ;  /* 0x000001091a00780c */ /* 0x000fc60003fc6270 */
[----:B------:R-:W0:Y:S01]  /*2cba0*/  @!P2 LDC.64 R36, c[0x0][0x5c0] ;  /* 0x00017000ff24ab82 */ /* 0x000e220000000a00 */
[----:B------:R-:W-:Y:S01]  /*2cbb0*/  @!P0 IMAD.X R13, R16, 0x1, R33, P4 ;  /* 0x00000001100d8824 */ /* 0x000fe200020e0621 */
[C---:B------:R-:W-:Y:S02]  /*2cbc0*/  ISETP.LT.OR P4, PT, R27.reuse, 0xa9, !P6 ;  /* 0x000000a91b00780c */ /* 0x040fe40007781670 */
[----:B------:R-:W-:Y:S02]  /*2cbd0*/  F2FP.SATFINITE.E4M3.F32.PACK_AB_MERGE_C R21, RZ, R14, RZ ;  /* 0x0000000eff15723e */ /* 0x000fe400048070ff */
[----:B------:R-:W-:Y:S02]  /*2cbe0*/  ISETP.LT.OR P5, PT, R27, 0xaa, !P6 ;  /* 0x000000aa1b00780c */ /* 0x000fe400077a1670 */
[----:B------:R-:W0:Y:S01]  /*2cbf0*/  @!P3 LDC.64 R24, c[0x0][0x5c0] ;  /* 0x00017000ff18bb82 */ /* 0x000e220000000a00 */
[----:B------:R0:W-:Y:S01]  /*2cc00*/  @!P0 STG.E.U8 desc[UR6][R12.64+0xa0], R21 ;  /* 0x0000a0150c008986 */ /* 0x0001e2000c101106 */
[----:B-1----:R-:W-:Y:S01]  /*2cc10*/  @!P1 IADD3 R14, P0, R15, R34, RZ ;  /* 0x000000220f0e9210 */ /* 0x002fe20007f1e0ff */
[----:B------:R-:W-:-:S04]  /*2cc20*/  FMUL R16, R194, UR4 ;  /* 0x00000004c2107c20 */ /* 0x000fc80008400000 */
[----:B------:R-:W-:Y:S01]  /*2cc30*/  @!P1 IMAD.X R15, R11, 0x1, R35, P0 ;  /* 0x000000010b0f9824 */ /* 0x000fe200000e0623 */
[----:B------:R-:W1:Y:S01]  /*2cc40*/  @!P4 LDC.64 R26, c[0x0][0x5c0] ;  /* 0x00017000ff1acb82 */ /* 0x000e620000000a00 */
[----:B------:R-:W-:-:S07]  /*2cc50*/  F2FP.SATFINITE.E4M3.F32.PACK_AB_MERGE_C R23, RZ, R16, RZ ;  /* 0x00000010ff17723e */ /* 0x000fce00048070ff */
[----:B0-----:R-:W0:Y:S01]  /*2cc60*/  @!P5 LDC.64 R30, c[0x0][0x5c0] ;  /* 0x00017000ff1edb82 */ /* 0x001e220000000a00 */
[----:B------:R3:W-:Y:S01]  /*2cc70*/  @!P1 STG.E.U8 desc[UR6][R14.64+0xa1], R23 ;  /* 0x0000a1170e009986 */ /* 0x0007e2000c101106 */
[----:B------:R-:W-:-:S04]  /*2cc80*/  @!P2 IADD3 R16, P0, P1, R10, R36, R9 ;  /* 0x000000240a10a210 */ /* 0x000fc8000791e009 */
[----:B------:R-:W-:Y:S02]  /*2cc90*/  @!P2 IADD3.X R17, R29, R37, R8, P0, P1 ;  /* 0x000000251d11a210 */ /* 0x000fe400007e2408 */
[----:B------:R-:W-:-:S04]  /*2cca0*/  @!P3 IADD3 R18, P0, P1, R10, R24, R9 ;  /* 0x000000180a12b210 */ /* 0x000fc8000791e009 */
[----:B------:R-:W-:Y:S01]  /*2ccb0*/  @!P3 IADD3.X R19, R29, R25, R8, P0, P1 ;  /* 0x000000191d13b210 */ /* 0x000fe200007e2408 */
[----:B------:R-:W-:Y:S01]  /*2ccc0*/  FMUL R11, R193, UR4 ;  /* 0x00000004c10b7c20 */ /* 0x000fe20008400000 */
[----:B------:R-:W-:-:S04]  /*2ccd0*/  @!P4 IADD3 R13, P0, P1, R3, R10, R9 ;  /* 0x0000000a030dc210 */ /* 0x000fc8000791e009 */
[----:B------:R-:W-:Y:S02]  /*2cce0*/  F2FP.SATFINITE.E4M3.F32.PACK_AB_MERGE_C R21, RZ, R11, RZ ;  /* 0x0000000bff15723e */ /* 0x000fe400048070ff */
[CCC-:B------:R-:W-:Y:S02]  /*2ccf0*/  @!P4 IADD3.X R20, R4.reuse, R29.reuse, R8.reuse, P0, P1 ;  /* 0x0000001d0414c210 */ /* 0x1c0fe400007e2408 */
[----:B------:R-:W-:Y:S01]  /*2cd00*/  @!P5 IADD3 R11, P0, P1, R3, R10, R9 ;  /* 0x0000000a030bd210 */ /* 0x000fe2000791e009 */
[----:B------:R0:W-:Y:S01]  /*2cd10*/  @!P2 STG.E.U8 desc[UR6][R16.64+0xa8], R21 ;  /* 0x0000a8151000a986 */ /* 0x0001e2000c101106 */
[----:B-1----:R-:W-:Y:S02]  /*2cd20*/  @!P4 IADD3 R10, P2, R13, R26, RZ ;  /* 0x0000001a0d0ac210 */ /* 0x002fe40007f5e0ff */
[----:B------:R-:W-:Y:S02]  /*2cd30*/  @!P5 IADD3.X R22, R4, R29, R8, P0, P1 ;  /* 0x0000001d0416d210 */ /* 0x000fe400007e2408 */
[----:B0-----:R-:W-:Y:S01]  /*2cd40*/  @!P5 IADD3 R12, P0, R11, R30, RZ ;  /* 0x0000001e0b0cd210 */ /* 0x001fe20007f1e0ff */
[----:B------:R-:W-:-:S02]  /*2cd50*/  @!P4 IMAD.X R11, R20, 0x1, R27, P2 ;  /* 0x00000001140bc824 */ /* 0x000fc400010e061b */
[----:B----4-:R-:W-:Y:S01]  /*2cd60*/  FMUL R13, R192, UR4 ;  /* 0x00000004c00d7c20 */ /* 0x010fe20008400000 */
[----:B---3--:R-:W-:-:S04]  /*2cd70*/  FMUL R14, R191, UR4 ;  /* 0x00000004bf0e7c20 */ /* 0x008fc80008400000 */
[----:B------:R-:W-:Y:S01]  /*2cd80*/  F2FP.SATFINITE.E4M3.F32.PACK_AB_MERGE_C R23, RZ, R13, RZ ;  /* 0x0000000dff17723e */ /* 0x000fe200048070ff */
[----:B------:R-:W-:Y:S01]  /*2cd90*/  @!P5 IMAD.X R13, R22, 0x1, R31, P0 ;  /* 0x00000001160dd824 */ /* 0x000fe200000e061f */
[----:B------:R-:W-:-:S03]  /*2cda0*/  F2FP.SATFINITE.E4M3.F32.PACK_AB_MERGE_C R25, RZ, R14, RZ ;  /* 0x0000000eff19723e */ /* 0x000fc600048070ff */
[----:B------:R3:W-:Y:S04]  /*2cdb0*/  @!P3 STG.E.U8 desc[UR6][R18.64+0xa9], R23 ;  /* 0x0000a9171200b986 */ /* 0x0007e8000c101106 */
[----:B------:R3:W-:Y:S01]  /*2cdc0*/  @!P4 STG.E.U8 desc[UR6][R10.64+0xa8], R25 ;  /* 0x0000a8190a00c986 */ /* 0x0007e2000c101106 */
[----:B--2---:R-:W-:-:S05]  /*2cdd0*/  FMUL R15, R190, UR4 ;  /* 0x00000004be0f7c20 */ /* 0x004fca0008400000 */
[----:B------:R-:W-:-:S05]  /*2cde0*/  F2FP.SATFINITE.E4M3.F32.PACK_AB_MERGE_C R15, RZ, R15, RZ ;  /* 0x0000000fff0f723e */ /* 0x000fca00048070ff */
[----:B------:R3:W-:Y:S02]  /*2cdf0*/  @!P5 STG.E.U8 desc[UR6][R12.64+0xa9], R15 ;  /* 0x0000a90f0c00d986 */ /* 0x0007e4000c101106 */
.L_x_42:
[----:B------:R-:W-:Y:S05]  /*2ce00*/  BSYNC B0 ;  /* 0x0000000000007941 */ /* 0x000fea0003800000 */
.L_x_38:
[----:B--23--:R-:W2:Y:S04]  /*2ce10*/  LDL.LU R11, [R1+0x4cc] ;  /* 0x0004cc00010b7983 */ /* 0x00cea80000300800 */
[----:B------:R-:W2:Y:S01]  /*2ce20*/  LDL.LU R10, [R1+0x4d0] ;  /* 0x0004d000010a7983 */ /* 0x000ea20000300800 */
[----:B------:R-:W-:Y:S01]  /*2ce30*/  ULDC UR8, c[0x0][0xc] ;  /* 0x0000030000087ab9 */ /* 0x000fe20000000800 */
[----:B------:R-:W-:Y:S01]  /*2ce40*/  ULDC UR9, c[0x0][0x10] ;  /* 0x0000040000097ab9 */ /* 0x000fe20000000800 */
[----:B0-----:R-:W2:Y:S01]  /*2ce50*/  LDC R13, c[0x0][0x14] ;  /* 0x00000500ff0d7b82 */ /* 0x001ea20000000800 */
[----:B------:R-:W-:Y:S01]  /*2ce60*/  UIMAD.WIDE.U32 UR8, UR8, UR9, URZ ;  /* 0x00000009080872a5 */ /* 0x000fe2000f8e003f */
[----:B------:R-:W-:-:S05]  /*2ce70*/  UMOV UR61, 0xffffffff ;  /* 0xffffffff003d7882 */ /* 0x000fca0000000000 */
[----:B--2---:R-:W-:-:S04]  /*2ce80*/  IMAD.WIDE.U32 R10, R13, UR8, R10 ;  /* 0x000000080d0a7c25 */ /* 0x004fc8000f8e000a */
[----:B------:R-:W-:Y:S01]  /*2ce90*/  IMAD R13, R13, UR9, RZ ;  /* 0x000000090d0d7c24 */ /* 0x000fe2000f8e02ff */
[----:B------:R-:W-:Y:S01]  /*2cea0*/  ULDC.64 UR8, c[0x0][0x650] ;  /* 0x0001940000087ab9 */ /* 0x000fe20000000a00 */
[----:B------:R-:W-:Y:S01]  /*2ceb0*/  IMAD.MOV.U32 R27, RZ, RZ, R10 ;  /* 0x000000ffff1b7224 */ /* 0x000fe200078e000a */
[----:B------:R-:W-:Y:S01]  /*2cec0*/  ISETP.GE.U32.AND P0, PT, R10, UR8, PT ;  /* 0x000000080a007c0c */ /* 0x000fe2000bf06070 */
[----:B------:R-:W-:Y:S01]  /*2ced0*/  IMAD.IADD R29, R11, 0x1, R13 ;  /* 0x000000010b1d7824 */ /* 0x000fe200078e020d */
[----:B------:R-:W-:Y:S01]  /*2cee0*/  PRMT R11, RZ, 0x7610, R11 ;  /* 0x00007610ff0b7816 */ /* 0x000fe2000000000b */
[----:B------:R-:W-:-:S03]  /*2cef0*/  IMAD.MOV.U32 R10, RZ, RZ, -0x1 ;  /* 0xffffffffff0a7424 */ /* 0x000fc600078e00ff */
[----:B------:R0:W-:Y:S01]  /*2cf00*/  STL [R1+0x4cc], R29 ;  /* 0x0004cc1d01007387 */ /* 0x0001e20000100800 */
[----:B------:R-:W-:-:S03]  /*2cf10*/  ISETP.GE.U32.AND.EX P0, PT, R29, UR9, PT, P0 ;  /* 0x000000091d007c0c */ /* 0x000fc6000bf06100 */
[----:B------:R0:W-:Y:S04]  /*2cf20*/  STL [R1+0x4d0], R27 ;  /* 0x0004d01b01007387 */ /* 0x0001e80000100800 */
[----:B------:R0:W-:Y:S06]  /*2cf30*/  STL [R1+0x4c8], R10 ;  /* 0x0004c80a01007387 */ /* 0x0001ec0000100800 */
[----:B------:R-:W-:Y:S05]  /*2cf40*/  @P0 BRA `(.L_x_43) ;  /* 0x0000000400780947 */ /* 0x000fea0003800000 */
[----:B------:R-:W0:Y:S01]  /*2cf50*/  S2R R22, SR_CTAID.X ;  /* 0x0000000000167919 */ /* 0x000e220000002500 */
[----:B------:R-:W2:Y:S01]  /*2cf60*/  LDC.64 R16, c[0x0][0x628] ;  /* 0x00018a00ff107b82 */ /* 0x000ea20000000a00 */
[----:B------:R-:W-:Y:S01]  /*2cf70*/  ULDC UR8, c[0x0][0x150] ;  /* 0x0000540000087ab9 */ /* 0x000fe20000000800 */
[----:B------:R-:W-:Y:S01]  /*2cf80*/  IMAD.MOV.U32 R14, RZ, RZ, R27 ;  /* 0x000000ffff0e7224 */ /* 0x000fe200078e001b */
[----:B------:R-:W3:Y:S01]  /*2cf90*/  S2R R24, SR_CTAID.Y ;  /* 0x0000000000187919 */ /* 0x000ee20000002600 */
[----:B------:R-:W-:-:S04]  /*2cfa0*/  IMAD.MOV.U32 R15, RZ, RZ, R29 ;  /* 0x000000ffff0f7224 */ /* 0x000fc800078e001d */
[----:B------:R-:W4:Y:S08]  /*2cfb0*/  LDC R25, c[0x0][0x144] ;  /* 0x00005100ff197b82 */ /* 0x000f300000000800 */
[----:B------:R-:W3:Y:S08]  /*2cfc0*/  LDC R18, c[0x0][0x630] ;  /* 0x00018c00ff127b82 */ /* 0x000ef00000000800 */
[----:B-1----:R-:W1:Y:S01]  /*2cfd0*/  LDC.64 R20, c[0x0][0x620] ;  /* 0x00018800ff147b82 */ /* 0x002e620000000a00 */
[----:B--2---:R-:W-:-:S04]  /*2cfe0*/  ISETP.NE.U32.AND P0, PT, R16, RZ, PT ;  /* 0x000000ff1000720c */ /* 0x004fc80003f05070 */
[----:B------:R-:W-:Y:S02]  /*2cff0*/  ISETP.NE.AND.EX P0, PT, R17, RZ, PT, P0 ;  /* 0x000000ff1100720c */ /* 0x000fe40003f05300 */
[----:B0-----:R-:W-:-:S05]  /*2d000*/  I2FP.F32.U32 R10, R22 ;  /* 0x00000016000a7245 */ /* 0x001fca0000201000 */
[----:B------:R-:W-:-:S04]  /*2d010*/  FMUL R10, R10, UR8 ;  /* 0x000000080a0a7c20 */ /* 0x000fc80008400000 */
[----:B------:R0:W2:Y:S02]  /*2d020*/  F2I.U32.TRUNC.NTZ R23, R10 ;  /* 0x0000000a00177305 */ /* 0x0000a4000020f000 */
[----:B---34-:R-:W-:Y:S05]  /*2d030*/  @!P0 BRA `(.L_x_44) ;  /* 0x0000000000288947 */ /* 0x018fea0003800000 */
[----:B0-----:R-:W0:Y:S02]  /*2d040*/  LDC R10, c[0x0][0x634] ;  /* 0x00018d00ff0a7b82 */ /* 0x001e240000000800 */
[----:B0-----:R-:W-:-:S05]  /*2d050*/  IADD3 R15, P0, R27, R10, RZ ;  /* 0x0000000a1b0f7210 */ /* 0x001fca0007f1e0ff */
[----:B------:R-:W-:-:S04]  /*2d060*/  IMAD.X R19, RZ, RZ, R29, P0 ;  /* 0x000000ffff137224 */ /* 0x000fc800000e061d */
[----:B------:R-:W-:-:S04]  /*2d070*/  IMAD.WIDE.U32 R10, R19, R16, RZ ;  /* 0x00000010130a7225 */ /* 0x000fc800078e00ff */
[----:B-----5:R-:W-:-:S04]  /*2d080*/  IMAD.WIDE.U32 R12, P0, R15, R17, R10 ;  /* 0x000000110f0c7225 */ /* 0x020fc8000780000a */
[----:B------:R-:W-:-:S04]  /*2d090*/  IMAD.WIDE.U32 R10, R15, R16, RZ ;  /* 0x000000100f0a7225 */ /* 0x000fc800078e00ff */
[----:B------:R-:W-:Y:S01]  /*2d0a0*/  IMAD.X R15, RZ, RZ, RZ, P0 ;  /* 0x000000ffff0f7224 */ /* 0x000fe200000e06ff */
[----:B------:R-:W-:Y:S01]  /*2d0b0*/  IADD3 RZ, P0, R11, R12, RZ ;  /* 0x0000000c0bff7210 */ /* 0x000fe20007f1e0ff */
[----:B------:R-:W-:-:S04]  /*2d0c0*/  IMAD.MOV.U32 R14, RZ, RZ, R13 ;  /* 0x000000ffff0e7224 */ /* 0x000fc800078e000d */
[----:B------:R-:W-:-:S08]  /*2d0d0*/  IMAD.WIDE.U32.X R14, R19, R17, R14, P0 ;  /* 0x00000011130e7225 */ /* 0x000fd000000e040e */
.L_x_44:
[-CC-:B------:R-:W-:Y:S01]  /*2d0e0*/  SHF.R.U64 R33, R14, R18.reuse, R15.reuse ;  /* 0x000000120e217219 */ /* 0x180fe2000000120f */
[----:B------:R-:W3:Y:S01]  /*2d0f0*/  LDC.64 R30, c[0x0][0x640] ;  /* 0x00019000ff1e7b82 */ /* 0x000ee20000000a00 */
[----:B0-----:R-:W-:Y:S01]  /*2d100*/  SHF.R.U32.HI R10, RZ, R18, R15 ;  /* 0x00000012ff0a7219 */ /* 0x001fe2000001160f */
[----:B--2---:R-:W-:Y:S01]  /*2d110*/  IMAD.MOV R23, RZ, RZ, -R23 ;  /* 0x000000ffff177224 */ /* 0x004fe200078e0a17 */
[----:B------:R-:W-:Y:S01]  /*2d120*/  IADD3 R13, P0, RZ, -R33, RZ ;  /* 0x80000021ff0d7210 */ /* 0x000fe20007f1e0ff */
[----:B------:R-:W-:Y:S01]  /*2d130*/  ULDC UR8, c[0x0][0x154] ;  /* 0x0000550000087ab9 */ /* 0x000fe20000000800 */
[----:B------:R-:W-:Y:S02]  /*2d140*/  IMAD.MOV.U32 R15, RZ, RZ, 0x1 ;  /* 0x00000001ff0f7424 */ /* 0x000fe400078e00ff */
[----:B------:R-:W-:Y:S01]  /*2d150*/  IMAD R23, R25, R23, R22 ;  /* 0x0000001719177224 */ /* 0x000fe200078e0216 */
[----:B------:R-:W0:Y:S01]  /*2d160*/  LDC R14, c[0x0][0x618] ;  /* 0x00018600ff0e7b82 */ /* 0x000e220000000800 */
[----:B------:R-:W-:-:S02]  /*2d170*/  IMAD.X R11, RZ, RZ, ~R10, P0 ;  /* 0x000000ffff0b7224 */ /* 0x000fc400000e0e0a */
[----:B------:R-:W-:Y:S02]  /*2d180*/  IMAD.MOV.U32 R10, RZ, RZ, R27 ;  /* 0x000000ffff0a7224 */ /* 0x000fe400078e001b */
[-C--:B-1---5:R-:W-:Y:S02]  /*2d190*/  IMAD R12, R11, R20.reuse, RZ ;  /* 0x000000140b0c7224 */ /* 0x0a2fe400078e02ff */
[----:B------:R-:W-:Y:S01]  /*2d1a0*/  IMAD.MOV.U32 R11, RZ, RZ, R29 ;  /* 0x000000ffff0b7224 */ /* 0x000fe200078e001d */
[----:B------:R-:W1:Y:S01]  /*2d1b0*/  LDC R26, c[0x0][0x608] ;  /* 0x00018200ff1a7b82 */ /* 0x000e620000000800 */
[----:B------:R-:W-:-:S04]  /*2d1c0*/  IMAD.WIDE.U32 R10, R13, R20, R10 ;  /* 0x000000140d0a7225 */ /* 0x000fc800078e000a */
[----:B------:R-:W-:-:S03]  /*2d1d0*/  IMAD R13, R13, R21, R12 ;  /* 0x000000150d0d7224 */ /* 0x000fc600078e020c */
[----:B------:R-:W2:Y:S01]  /*2d1e0*/  LDC R28, c[0x0][0x658] ;  /* 0x00019600ff1c7b82 */ /* 0x000ea20000000800 */
[----:B------:R-:W-:Y:S01]  /*2d1f0*/  I2FP.F32.U32 R12, R24 ;  /* 0x00000018000c7245 */ /* 0x000fe20000201000 */
[----:B------:R-:W-:Y:S01]  /*2d200*/  IMAD.IADD R11, R11, 0x1, R13 ;  /* 0x000000010b0b7824 */ /* 0x000fe200078e020d */
[----:B---3--:R-:W-:Y:S01]  /*2d210*/  ISETP.NE.U32.AND P0, PT, R30, RZ, PT ;  /* 0x000000ff1e00720c */ /* 0x008fe20003f05070 */
[----:B------:R-:W-:Y:S02]  /*2d220*/  IMAD.MOV.U32 R13, RZ, RZ, -0x1 ;  /* 0xffffffffff0d7424 */ /* 0x000fe400078e00ff */
[----:B------:R-:W-:Y:S02]  /*2d230*/  FMUL R12, R12, UR8 ;  /* 0x000000080c0c7c20 */ /* 0x000fe40008400000 */
[----:B------:R-:W3:Y:S01]  /*2d240*/  LDC R21, c[0x0][0x148] ;  /* 0x00005200ff157b82 */ /* 0x000ee20000000800 */
[----:B0-----:R-:W-:Y:S01]  /*2d250*/  SHF.R.U64 R18, R10, R14, R11 ;  /* 0x0000000e0a127219 */ /* 0x001fe2000000120b */
[----:B------:R0:W4:Y:S01]  /*2d260*/  F2I.U32.TRUNC.NTZ R19, R12 ;  /* 0x0000000c00137305 */ /* 0x000122000020f000 */
[----:B------:R-:W-:-:S02]  /*2d270*/  ISETP.NE.AND.EX P0, PT, R31, RZ, PT, P0 ;  /* 0x000000ff1f00720c */ /* 0x000fc40003f05300 */
[----:B------:R-:W-:-:S03]  /*2d280*/  SHF.R.U32.HI R11, RZ, R14, R11 ;  /* 0x0000000eff0b7219 */ /* 0x000fc6000001160b */
[----:B------:R-:W0:Y:S01]  /*2d290*/  LDC R22, c[0x0][0x600] ;  /* 0x00018000ff167b82 */ /* 0x000e220000000800 */
[-CC-:B-1----:R-:W-:Y:S02]  /*2d2a0*/  SHF.R.U64 R16, R18, R26.reuse, R11.reuse ;  /* 0x0000001a12107219 */ /* 0x182fe4000000120b */
[----:B------:R-:W-:-:S05]  /*2d2b0*/  SHF.R.U32.HI R11, RZ, R26, R11 ;  /* 0x0000001aff0b7219 */ /* 0x000fca000001160b */
[----:B------:R-:W1:Y:S01]  /*2d2c0*/  LDC R27, c[0x0][0x648] ;  /* 0x00019200ff1b7b82 */ /* 0x000e620000000800 */
[-CC-:B--2---:R-:W-:Y:S02]  /*2d2d0*/  SHF.R.U64 R20, R16, R28.reuse, R11.reuse ;  /* 0x0000001c10147219 */ /* 0x184fe4000000120b */
[-C--:B------:R-:W-:Y:S02]  /*2d2e0*/  SHF.L.U32 R13, R13, R28.reuse, RZ ;  /* 0x0000001c0d0d7219 */ /* 0x080fe400000006ff */
[-C--:B------:R-:W-:Y:S01]  /*2d2f0*/  SHF.R.U32.HI R11, RZ, R28.reuse, R11 ;  /* 0x0000001cff0b7219 */ /* 0x080fe2000001160b */
[----:B------:R-:W-:Y:S01]  /*2d300*/  IMAD.MOV.U32 R10, RZ, RZ, R20 ;  /* 0x000000ffff0a7224 */ /* 0x000fe200078e0014 */
[----:B------:R-:W-:Y:S01]  /*2d310*/  SHF.L.U32 R206, R15, R28, RZ ;  /* 0x0000001c0fce7219 */ /* 0x000fe200000006ff */
[----:B------:R-:W2:Y:S01]  /*2d320*/  LDC R29, c[0x0][0x638] ;  /* 0x00018e00ff1d7b82 */ /* 0x000ea20000000800 */
[----:B------:R-:W-:-:S07]  /*2d330*/  LOP3.LUT R25, RZ, R13, RZ, 0x33, !PT ;  /* 0x0000000dff197212 */ /* 0x000fce00078e33ff */
[----:B------:R-:W0:Y:S01]  /*2d340*/  LDC R32, c[0x0][0x610] ;  /* 0x00018400ff207b82 */ /* 0x000e220000000800 */
[----:B----4-:R-:W-:Y:S05]  /*2d350*/  @!P0 BRA `(.L_x_45) ;  /* 0x0000000000288947 */ /* 0x010fea0003800000 */
[----:B------:R-:W4:Y:S02]  /*2d360*/  LDC R15, c[0x0][0x64c] ;  /* 0x00019300ff0f7b82 */ /* 0x000f240000000800 */
[----:B----4-:R-:W-:-:S05]  /*2d370*/  IADD3 R15, P0, R20, R15, RZ ;  /* 0x0000000f140f7210 */ /* 0x010fca0007f1e0ff */
[----:B------:R-:W-:-:S04]  /*2d380*/  IMAD.X R17, RZ, RZ, R11, P0 ;  /* 0x000000ffff117224 */ /* 0x000fc800000e060b */
[----:B------:R-:W-:-:S04]  /*2d390*/  IMAD.WIDE.U32 R10, R17, R30, RZ ;  /* 0x0000001e110a7225 */ /* 0x000fc800078e00ff */
[----:B0-----:R-:W-:-:S04]  /*2d3a0*/  IMAD.WIDE.U32 R12, P0, R15, R31, R10 ;  /* 0x0000001f0f0c7225 */ /* 0x001fc8000780000a */
[----:B------:R-:W-:-:S04]  /*2d3b0*/  IMAD.WIDE.U32 R10, R15, R30, RZ ;  /* 0x0000001e0f0a7225 */ /* 0x000fc800078e00ff */
[----:B------:R-:W-:Y:S01]  /*2d3c0*/  IMAD.X R15, RZ, RZ, RZ, P0 ;  /* 0x000000ffff0f7224 */ /* 0x000fe200000e06ff */
[----:B------:R-:W-:Y:S01]  /*2d3d0*/  IADD3 RZ, P0, R11, R12, RZ ;  /* 0x0000000c0bff7210 */ /* 0x000fe20007f1e0ff */
[----:B------:R-:W-:-:S04]  /*2d3e0*/  IMAD.MOV.U32 R14, RZ, RZ, R13 ;  /* 0x000000ffff0e7224 */ /* 0x000fc800078e000d */
[----:B------:R-:W-:-:S08]  /*2d3f0*/  IMAD.WIDE.U32.X R10, R17, R31, R14, P0 ;  /* 0x0000001f110a7225 */ /* 0x000fd000000e040e */
.L_x_45:
[----:B0-----:R-:W0:Y:S01]  /*2d400*/  LDC R12, c[0x0][0x65c] ;  /* 0x00019700ff0c7b82 */ /* 0x001e220000000800 */
[----:B-1----:R-:W-:Y:S01]  /*2d410*/  SHF.R.U64 R10, R10, R27, R11 ;  /* 0x0000001b0a0a7219 */ /* 0x002fe2000000120b */
[----:B------:R-:W-:Y:S01]  /*2d420*/  VIADD R13, R22, 0xffffffff ;  /* 0xffffffff160d7836 */ /* 0x000fe20000000000 */
[----:B------:R-:W-:Y:S01]  /*2d430*/  LOP3.LUT R15, R16, R25, RZ, 0xc0, !PT ;  /* 0x00000019100f7212 */ /* 0x000fe200078ec0ff */
[----:B------:R-:W-:Y:S01]  /*2d440*/  IMAD.MOV R19, RZ, RZ, -R19 ;  /* 0x000000ffff137224 */ /* 0x000fe200078e0a13 */
[----:B------:R-:W-:Y:S01]  /*2d450*/  R2UR UR61, R33 ;  /* 0x00000000213d72ca */ /* 0x000fe200000e0000 */
[----:B------:R-:W-:Y:S01]  /*2d460*/  IMAD.MOV R11, RZ, RZ, -R10 ;  /* 0x000000ffff0b7224 */ /* 0x000fe200078e0a0a */
[----:B------:R-:W-:Y:S01]  /*2d470*/  LOP3.LUT R13, R18, R13, RZ, 0xc0, !PT ;  /* 0x0000000d120d7212 */ /* 0x000fe200078ec0ff */
[----:B------:R-:W-:Y:S02]  /*2d480*/  IMAD R206, R206, R10, R15 ;  /* 0x0000000acece7224 */ /* 0x000fe400078e020f */
[----:B--2---:R-:W-:-:S04]  /*2d490*/  IMAD R10, R11, R29, R20 ;  /* 0x0000001d0b0a7224 */ /* 0x004fc800078e0214 */
[----:B------:R-:W-:Y:S02]  /*2d4a0*/  IMAD R11, R10, R22, R13 ;  /* 0x000000160a0b7224 */ /* 0x000fe400078e020d */
[----:B------:R-:W-:Y:S01]  /*2d4b0*/  IMAD.MOV.U32 R10, RZ, RZ, 0x1 ;  /* 0x00000001ff0a7424 */ /* 0x000fe200078e00ff */
[----:B0-----:R-:W-:-:S13]  /*2d4c0*/  ISETP.NE.AND P0, PT, R12, 0x1, PT ;  /* 0x000000010c00780c */ /* 0x001fda0003f05270 */
[----:B---3--:R-:W-:-:S04]  /*2d4d0*/  @P0 IMAD R23, R21, R19, R24 ;  /* 0x0000001315170224 */ /* 0x008fc800078e0218 */
[----:B------:R-:W-:-:S05]  /*2d4e0*/  IMAD R206, R206, R32, R23 ;  /* 0x00000020cece7224 */ /* 0x000fca00078e0217 */
[----:B------:R-:W-:Y:S02]  /*2d4f0*/  SEL R12, R11, R206, !P0 ;  /* 0x000000ce0b0c7207 */ /* 0x000fe40004000000 */
[----:B------:R-:W-:Y:S02]  /*2d500*/  SEL R206, R206, R11, !P0 ;  /* 0x0000000bcece7207 */ /* 0x000fe40004000000 */
[----:B------:R-:W-:Y:S01]  /*2d510*/  PRMT R11, R10, 0x7610, R11 ;  /* 0x000076100a0b7816 */ /* 0x000fe2000000000b */
[----:B------:R2:W-:Y:S06]  /*2d520*/  STL [R1+0x4c8], R12 ;  /* 0x0004c80c01007387 */ /* 0x0005ec0000100800 */
.L_x_43:
[----:B------:R3:W-:Y:S01]  /*2d530*/  STL [R1+0x4c4], R206 ;  /* 0x0004c4ce01007387 */ /* 0x0007e20000100800 */
[----:B------:R-:W-:Y:S01]  /*2d540*/  LOP3.LUT P0, RZ, R11, 0xff, RZ, 0xc0, !PT ;  /* 0x000000ff0bff7812 */ /* 0x000fe2000780c0ff */
[----:B------:R-:W-:-:S04]  /*2d550*/  UIMAD.WIDE.U32 UR8, UR59, -0x55555555, URZ ;  /* 0xaaaaaaab3b0878a5 */ /* 0x000fc8000f8e003f */
[----:B------:R-:W-:-:S04]  /*2d560*/  USHF.R.U32.HI UR8, URZ, 0x3, UR9 ;  /* 0x000000033f087899 */ /* 0x000fc80008011609 */
[----:B------:R-:W-:-:S04]  /*2d570*/  UIMAD UR59, UR8, -0xc, UR59 ;  /* 0xfffffff4083b78a4 */ /* 0x000fc8000f8e023b */
[----:B---3--:R-:W-:Y:S08]  /*2d580*/  @P0 BRA `(.L_x_46) ;  /* 0xfffffd3c00d00947 */ /* 0x008ff0000383ffff */
[----:B------:R-:W-:Y:S05]  /*2d590*/  EXIT ;  /* 0x000000000000794d */ /* 0x000fea0003800000 */
.L_x_8:
[----:B------:R-:W2:Y:S01]  /*2d5a0*/  LDL R17, [R1+0x4d0] ;  /* 0x0004d00001117983 */ /* 0x000ea20000100800 */
[----:B------:R-:W-:-:S03]  /*2d5b0*/  ULDC.64 UR4, c[0x0][0x650] ;  /* 0x0001940000047ab9 */ /* 0x000fc60000000a00 */
[----:B------:R-:W3:Y:S01]  /*2d5c0*/  LDL R20, [R1+0x4cc] ;  /* 0x0004cc0001147983 */ /* 0x000ee20000100800 */
[----:B------:R-:W-:Y:S01]  /*2d5d0*/  PRMT R6, RZ, 0x7610, R6 ;  /* 0x00007610ff067816 */ /* 0x000fe20000000006 */
[----:B------:R-:W-:Y:S02]  /*2d5e0*/  IMAD.MOV.U32 R4, RZ, RZ, -0x1 ;  /* 0xffffffffff047424 */ /* 0x000fe400078e00ff */
[----:B------:R-:W-:Y:S02]  /*2d5f0*/  IMAD.MOV.U32 R5, RZ, RZ, -0x1 ;  /* 0xffffffffff057424 */ /* 0x000fe400078e00ff */
[----:B------:R-:W-:Y:S01]  /*2d600*/  IMAD.MOV.U32 R11, RZ, RZ, -0x1 ;  /* 0xffffffffff0b7424 */ /* 0x000fe200078e00ff */
[----:B--2---:R-:W-:-:S04]  /*2d610*/  ISETP.GE.U32.AND P0, PT, R17, UR4, PT ;  /* 0x0000000411007c0c */ /* 0x004fc8000bf06070 */
[----:B---3--:R-:W-:-:S13]  /*2d620*/  ISETP.GE.U32.AND.EX P0, PT, R20, UR5, PT, P0 ;  /* 0x0000000514007c0c */ /* 0x008fda000bf06100 */
[----:B------:R-:W-:Y:S05]  /*2d630*/  @P0 BRA `(.L_x_47) ;  /* 0x0000000400340947 */ /* 0x000fea0003800000 */
        /* <DEDUP_REMOVED lines=18> */
.L_x_48:
[----:B0-----:R-:W0:Y:S01]  /*2d760*/  LDC.64 R22, c[0x0][0x640] ;  /* 0x00019000ff167b82 */ /* 0x001e220000000a00 */
[-CC-:B------:R-:W-:Y:S02]  /*2d770*/  SHF.R.U64 R14, R8, R16.reuse, R9.reuse ;  /* 0x00000010080e7219 */ /* 0x180fe40000001209 */
[----:B------:R-:W-:Y:S02]  /*2d780*/  SHF.R.U32.HI R4, RZ, R16, R9 ;  /* 0x00000010ff047219 */ /* 0x000fe40000011609 */
[----:B------:R-:W-:-:S03]  /*2d790*/  IADD3 R7, P0, RZ, -R14, RZ ;  /* 0x8000000eff077210 */ /* 0x000fc60007f1e0ff */
[----:B------:R-:W1:Y:S02]  /*2d7a0*/  LDC R8, c[0x0][0x618] ;  /* 0x00018600ff087b82 */ /* 0x000e640000000800 */
[----:B------:R-:W-:Y:S02]  /*2d7b0*/  IMAD.X R5, RZ, RZ, ~R4, P0 ;  /* 0x000000ffff057224 */ /* 0x000fe400000e0e04 */
[----:B------:R-:W-:Y:S02]  /*2d7c0*/  IMAD.MOV.U32 R4, RZ, RZ, R17 ;  /* 0x000000ffff047224 */ /* 0x000fe400078e0011 */
[----:B------:R-:W-:Y:S02]  /*2d7d0*/  IMAD R6, R5, R18, RZ ;  /* 0x0000001205067224 */ /* 0x000fe400078e02ff */
[----:B------:R-:W2:Y:S01]  /*2d7e0*/  LDC R16, c[0x0][0x608] ;  /* 0x00018200ff107b82 */ /* 0x000ea20000000800 */
[----:B------:R-:W-:Y:S02]  /*2d7f0*/  IMAD.MOV.U32 R5, RZ, RZ, R20 ;  /* 0x000000ffff057224 */ /* 0x000fe400078e0014 */
[----:B------:R-:W-:-:S02]  /*2d800*/  IMAD.MOV.U32 R20, RZ, RZ, 0x1 ;  /* 0x00000001ff147424 */ /* 0x000fc400078e00ff */
[----:B------:R-:W-:-:S03]  /*2d810*/  IMAD.WIDE.U32 R4, R7, R18, R4 ;  /* 0x0000001207047225 */ /* 0x000fc600078e0004 */
[----:B------:R-:W3:Y:S01]  /*2d820*/  LDC R21, c[0x0][0x658] ;  /* 0x00019600ff157b82 */ /* 0x000ee20000000800 */
[----:B------:R-:W-:Y:S01]  /*2d830*/  IMAD R7, R7, R19, R6 ;  /* 0x0000001307077224 */ /* 0x000fe200078e0206 */
[----:B0-----:R-:W-:Y:S01]  /*2d840*/  ISETP.NE.U32.AND P0, PT, R22, RZ, PT ;  /* 0x000000ff1600720c */ /* 0x001fe20003f05070 */
[----:B------:R-:W-:Y:S02]  /*2d850*/  IMAD.MOV.U32 R6, RZ, RZ, -0x1 ;  /* 0xffffffffff067424 */ /* 0x000fe400078e00ff */
[----:B------:R-:W-:Y:S01]  /*2d860*/  IMAD.IADD R5, R5, 0x1, R7 ;  /* 0x0000000105057824 */ /* 0x000fe200078e0207 */
[----:B------:R-:W-:Y:S02]  /*2d870*/  ISETP.NE.AND.EX P0, PT, R23, RZ, PT, P0 ;  /* 0x000000ff1700720c */ /* 0x000fe40003f05300 */
[----:B------:R-:W0:Y:S02]  /*2d880*/  LDC R17, c[0x0][0x600] ;  /* 0x00018000ff117b82 */ /* 0x000e240000000800 */
[----:B-1----:R-:W-:-:S02]  /*2d890*/  SHF.R.U64 R10, R4, R8, R5 ;  /* 0x00000008040a7219 */ /* 0x002fc40000001205 */
[----:B------:R-:W-:-:S04]  /*2d8a0*/  SHF.R.U32.HI R5, RZ, R8, R5 ;  /* 0x00000008ff057219 */ /* 0x000fc80000011605 */
[----:B------:R-:W1:Y:S01]  /*2d8b0*/  LDC R18, c[0x0][0x648] ;  /* 0x00019200ff127b82 */ /* 0x000e620000000800 */
[-CC-:B--2---:R-:W-:Y:S02]  /*2d8c0*/  SHF.R.U64 R15, R10, R16.reuse, R5.reuse ;  /* 0x000000100a0f7219 */ /* 0x184fe40000001205 */
[----:B------:R-:W-:-:S05]  /*2d8d0*/  SHF.R.U32.HI R4, RZ, R16, R5 ;  /* 0x00000010ff047219 */ /* 0x000fca0000011605 */
[----:B------:R-:W2:Y:S01]  /*2d8e0*/  LDC R19, c[0x0][0x638] ;  /* 0x00018e00ff137b82 */ /* 0x000ea20000000800 */
[-CC-:B---3--:R-:W-:Y:S02]  /*2d8f0*/  SHF.R.U64 R16, R15, R21.reuse, R4.reuse ;  /* 0x000000150f107219 */ /* 0x188fe40000001204 */
[-C--:B------:R-:W-:Y:S02]  /*2d900*/  SHF.L.U32 R6, R6, R21.reuse, RZ ;  /* 0x0000001506067219 */ /* 0x080fe400000006ff */
[----:B------:R-:W-:Y:S01]  /*2d910*/  SHF.R.U32.HI R5, RZ, R21, R4 ;  /* 0x00000015ff057219 */ /* 0x000fe20000011604 */
[----:B------:R-:W-:Y:S01]  /*2d920*/  IMAD.MOV.U32 R4, RZ, RZ, R16 ;  /* 0x000000ffff047224 */ /* 0x000fe200078e0010 */
[----:B------:R-:W-:Y:S01]  /*2d930*/  LOP3.LUT R24, RZ, R6, RZ, 0x33, !PT ;  /* 0x00000006ff187212 */ /* 0x000fe200078e33ff */
[----:B------:R-:W3:Y:S01]  /*2d940*/  LDC R25, c[0x0][0x610] ;  /* 0x00018400ff197b82 */ /* 0x000ee20000000800 */
[----:B------:R-:W-:Y:S05]  /*2d950*/  @!P0 BRA `(.L_x_49) ;  /* 0x0000000000288947 */ /* 0x000fea0003800000 */
        /* <DEDUP_REMOVED lines=10> */
.L_x_49:
[----:B------:R-:W4:Y:S01]  /*2da00*/  LDC R6, c[0x0][0x65c] ;  /* 0x00019700ff067b82 */ /* 0x000f220000000800 */
[----:B-1----:R-:W-:Y:S01]  /*2da10*/  SHF.R.U64 R4, R4, R18, R5 ;  /* 0x0000001204047219 */ /* 0x002fe20000001205 */
[----:B0-----:R-:W-:Y:S01]  /*2da20*/  VIADD R7, R17, 0xffffffff ;  /* 0xffffffff11077836 */ /* 0x001fe20000000000 */
[----:B------:R-:W-:Y:S01]  /*2da30*/  SHF.L.U32 R20, R20, R21, RZ ;  /* 0x0000001514147219 */ /* 0x000fe200000006ff */
[----:B------:R-:W-:Y:S01]  /*2da40*/  IMAD.MOV.U32 R11, RZ, RZ, R14 ;  /* 0x000000ffff0b7224 */ /* 0x000fe200078e000e */
[----:B------:R-:W-:Y:S01]  /*2da50*/  LOP3.LUT R3, R15, R24, RZ, 0xc0, !PT ;  /* 0x000000180f037212 */ /* 0x000fe200078ec0ff */
[----:B------:R-:W-:Y:S01]  /*2da60*/  IMAD.MOV R5, RZ, RZ, -R4 ;  /* 0x000000ffff057224 */ /* 0x000fe200078e0a04 */
[----:B------:R-:W-:-:S03]  /*2da70*/  LOP3.LUT R7, R10, R7, RZ, 0xc0, !PT ;  /* 0x000000070a077212 */ /* 0x000fc600078ec0ff */
[----:B------:R-:W-:Y:S01]  /*2da80*/  IMAD R3, R20, R4, R3 ;  /* 0x0000000414037224 */ /* 0x000fe200078e0203 */
[----:B----4-:R-:W-:Y:S01]  /*2da90*/  ISETP.NE.AND P0, PT, R6, 0x1, PT ;  /* 0x000000010600780c */ /* 0x010fe20003f05270 */
[----:B------:R-:W-:-:S12]  /*2daa0*/  IMAD.MOV.U32 R6, RZ, RZ, 0x1 ;  /* 0x00000001ff067424 */ /* 0x000fd800078e00ff */
[----:B------:R-:W-:Y:S02]  /*2dab0*/  @P0 IMAD R0, R13, R12, R2 ;  /* 0x0000000c0d000224 */ /* 0x000fe400078e0202 */
[----:B--2---:R-:W-:Y:S02]  /*2dac0*/  IMAD R2, R5, R19, R16 ;  /* 0x0000001305027224 */ /* 0x004fe400078e0210 */
[----:B---3--:R-:W-:Y:S02]  /*2dad0*/  IMAD R0, R3, R25, R0 ;  /* 0x0000001903007224 */ /* 0x008fe400078e0200 */
[----:B------:R-:W-:-:S05]  /*2dae0*/  IMAD R3, R2, R17, R7 ;  /* 0x0000001102037224 */ /* 0x000fca00078e0207 */
[----:B------:R-:W-:Y:S02]  /*2daf0*/  SEL R5, R3, R0, !P0 ;  /* 0x0000000003057207 */ /* 0x000fe40004000000 */
[----:B------:R-:W-:-:S07]  /*2db00*/  SEL R4, R0, R3, !P0 ;  /* 0x0000000300047207 */ /* 0x000fce0004000000 */
.L_x_47:
[----:B------:R-:W-:-:S08]  /*2db10*/  NOP ;  /* 0x0000000000007918 */ /* 0x000fd00000000000 */
[----:B0-----:R-:W0:-:S00]  /*2db20*/  USETMAXREG.DEALLOC.CTAPOOL 0x18 ;  /* 0x00000018000079c8 */ /* 0x001e0000080e0500 */
[----:B------:R-:W-:-:S13]  /*2db30*/  ISETP.NE.AND P0, PT, RZ, UR8, PT ;  /* 0x00000008ff007c0c */ /* 0x000fda000bf05270 */
[----:B------:R-:W-:Y:S05]  /*2db40*/  @P0 EXIT ;  /* 0x000000000000094d */ /* 0x000fea0003800000 */
[----:B0-----:R-:W-:Y:S01]  /*2db50*/  LOP3.LUT P0, RZ, R6, 0xff, RZ, 0xc0, !PT ;  /* 0x000000ff06ff7812 */ /* 0x001fe2000780c0ff */
[----:B------:R-:W-:Y:S02]  /*2db60*/  IMAD.MOV.U32 R6, RZ, RZ, 0x1 ;  /* 0x00000001ff067424 */ /* 0x000fe400078e00ff */
[----:B------:R-:W-:-:S10]  /*2db70*/  IMAD.MOV.U32 R7, RZ, RZ, RZ ;  /* 0x000000ffff077224 */ /* 0x000fd400078e00ff */
[----:B------:R-:W-:Y:S05]  /*2db80*/  @!P0 BRA `(.L_x_50) ;  /* 0x0000000c00588947 */ /* 0x000fea0003800000 */
[----:B------:R-:W0:Y:S01]  /*2db90*/  LDC R0, c[0x0][0x28c] ;  /* 0x0000a300ff007b82 */ /* 0x000e220000000800 */
[----:B------:R-:W1:Y:S01]  /*2dba0*/  S2R R10, SR_CgaCtaId ;  /* 0x00000000000a7919 */ /* 0x000e620000008800 */
[----:B------:R-:W-:Y:S01]  /*2dbb0*/  ULDC UR5, c[0x0][0x658] ;  /* 0x0001960000057ab9 */ /* 0x000fe20000000800 */
[----:B------:R-:W-:Y:S01]  /*2dbc0*/  UMOV UR7, 0xffffffff ;  /* 0xffffffff00077882 */ /* 0x000fe20000000000 */
[----:B------:R-:W-:Y:S01]  /*2dbd0*/  ULDC UR6, c[0x0][0xc] ;  /* 0x0000030000067ab9 */ /* 0x000fe20000000800 */
[----:B------:R-:W-:Y:S01]  /*2dbe0*/  USHF.L.U32 UR8, UR7, UR5, URZ ;  /* 0x0000000507087299 */ /* 0x000fe2000800063f */
[----:B------:R-:W-:Y:S01]  /*2dbf0*/  BSSY B0, `(.L_x_50) ;  /* 0x00000cf000007945 */ /* 0x000fe20003800000 */
[----:B------:R-:W-:Y:S01]  /*2dc00*/  UMOV UR9, 0x1 ;  /* 0x0000000100097882 */ /* 0x000fe20000000000 */
[----:B------:R-:W-:Y:S01]  /*2dc10*/  ULDC UR7, c[0x0][0x10] ;  /* 0x0000040000077ab9 */ /* 0x000fe20000000800 */
[----:B------:R-:W-:Y:S01]  /*2dc20*/  USHF.L.U32 UR18, UR9, UR5, URZ ;  /* 0x0000000509127299 */ /* 0x000fe2000800063f */
[----:B------:R-:W-:Y:S01]  /*2dc30*/  IMAD.MOV.U32 R9, RZ, RZ, 0x1 ;  /* 0x00000001ff097424 */ /* 0x000fe200078e00ff */
[----:B------:R-:W-:Y:S01]  /*2dc40*/  UIMAD.WIDE.U32 UR6, UR6, UR7, URZ ;  /* 0x00000007060672a5 */ /* 0x000fe2000f8e003f */
[----:B------:R-:W-:Y:S01]  /*2dc50*/  IMAD.MOV.U32 R6, RZ, RZ, 0x1 ;  /* 0x00000001ff067424 */ /* 0x000fe200078e00ff */
[----:B------:R-:W-:Y:S01]  /*2dc60*/  ULDC UR5, c[0x0][0x14] ;  /* 0x0000050000057ab9 */ /* 0x000fe20000000800 */
[----:B------:R-:W-:Y:S01]  /*2dc70*/  IMAD.MOV.U32 R7, RZ, RZ, RZ ;  /* 0x000000ffff077224 */ /* 0x000fe200078e00ff */
[----:B------:R-:W-:-:S02]  /*2dc80*/  UIMAD.WIDE.U32 UR20, UR6, UR5, URZ ;  /* 0x00000005061472a5 */ /* 0x000fc4000f8e003f */
[----:B------:R-:W-:Y:S01]  /*2dc90*/  UIMAD UR13, UR7, UR5, URZ ;  /* 0x00000005070d72a4 */ /* 0x000fe2000f8e023f */
[----:B------:R-:W-:Y:S01]  /*2dca0*/  ULDC UR4, c[0x0][0x600] ;  /* 0x0001800000047ab9 */ /* 0x000fe20000000800 */
[----:B------:R-:W-:Y:S02]  /*2dcb0*/  ULOP3.LUT UR24, UR58, 0x2, URZ, 0xfc, !UPT ;  /* 0x000000023a187892 */ /* 0x000fe4000f8efc3f */
[----:B------:R-:W-:Y:S01]  /*2dcc0*/  UIADD3 UR4, UR4, -0x1, URZ ;  /* 0xffffffff04047890 */ /* 0x000fe2000fffe03f */
[----:B0-----:R-:W-:Y:S01]  /*2dcd0*/  VIADD R0, R0, 0x1f ;  /* 0x0000001f00007836 */ /* 0x001fe20000000000 */
[----:B------:R-:W-:Y:S02]  /*2dce0*/  ULOP3.LUT UR17, URZ, UR8, URZ, 0x33, !UPT ;  /* 0x000000083f117292 */ /* 0x000fe4000f8e333f */
[----:B------:R-:W-:Y:S02]  /*2dcf0*/  UIADD3 UR13, UR21, UR13, URZ ;  /* 0x0000000d150d7290 */ /* 0x000fe4000fffe03f */
[----:B------:R-:W-:Y:S01]  /*2dd00*/  SHF.R.S32.HI R3, RZ, 0x1f, R0 ;  /* 0x0000001fff037819 */ /* 0x000fe20000011400 */
[----:B------:R-:W-:-:S03]  /*2dd10*/  ULDC.64 UR22, c[0x0][0x198] ;  /* 0x0000660000167ab9 */ /* 0x000fc60000000a00 */
[----:B------:R-:W-:Y:S02]  /*2dd20*/  LEA.HI R0, R3, R0, RZ, 0x5 ;  /* 0x0000000003007211 */ /* 0x000fe400078f28ff */
[----:B-1----:R-:W-:Y:S02]  /*2dd30*/  LOP3.LUT R10, R10, 0x1, RZ, 0xc0, !PT ;  /* 0x000000010a0a7812 */ /* 0x002fe400078ec0ff */
[----:B------:R-:W-:-:S05]  /*2dd40*/  SHF.R.S32.HI R0, RZ, 0x5, R0 ;  /* 0x00000005ff007819 */ /* 0x000fca0000011400 */
[----:B------:R-:W-:-:S07]  /*2dd50*/  VIADD R16, R0, 0x1 ;  /* 0x0000000100107836 */ /* 0x000fce0000000000 */
.L_x_61:
[----:B------:R-:W-:-:S03]  /*2dd60*/  UMOV UR5, 0xffffffff ;  /* 0xffffffff00057882 */ /* 0x000fc60000000000 */
[----:B------:R-:W-:Y:S05]  /*2dd70*/  BRA.DIV UR5, `(.L_x_51) ;  /* 0x0000001205f87947 */ /* 0x000fea000b800000 */
[----:B------:R-:W-:-:S13]  /*2dd80*/  ELECT P0, URZ, PT ;  /* 0x00000000003f782f */ /* 0x000fda0003800000 */
.L_x_80:
[----:B------:R-:W0:Y:S01]  /*2dd90*/  LDC R2, c[0x0][0x28c] ;  /* 0x0000a300ff027b82 */ /* 0x000e220000000800 */
[----:B------:R-:W-:Y:S01]  /*2dda0*/  BSSY B1, `(.L_x_52) ;  /* 0x000003b000017945 */ /* 0x000fe20003800000 */
[----:B0-----:R-:W-:-:S13]  /*2ddb0*/  ISETP.LT.OR P0, PT, R2, 0x1, !P0 ;  /* 0x000000010200780c */ /* 0x001fda0004701670 */
[----:B------:R-:W-:Y:S05]  /*2ddc0*/  @P0 BRA `(.L_x_53) ;  /* 0x0000000000e00947 */ /* 0x000fea0003800000 */
[----:B------:R-:W-:Y:S02]  /*2ddd0*/  IMAD R5, R5, 0x2, R10 ;  /* 0x0000000205057824 */ /* 0x000fe400078e020a */
[----:B------:R-:W-:Y:S02]  /*2dde0*/  IMAD R2, R4, 0x180, RZ ;  /* 0x0000018004027824 */ /* 0x000fe400078e02ff */
[----:B------:R-:W-:Y:S02]  /*2ddf0*/  IMAD R5, R5, 0x58, RZ ;  /* 0x0000005805057824 */ /* 0x000fe400078e02ff */
[----:B------:R-:W-:Y:S02]  /*2de00*/  IMAD.MOV.U32 R12, RZ, RZ, RZ ;  /* 0x000000ffff0c7224 */ /* 0x000fe400078e00ff */
[----:B------:R-:W-:Y:S02]  /*2de10*/  IMAD.MOV.U32 R4, RZ, RZ, R16 ;  /* 0x000000ffff047224 */ /* 0x000fe400078e0010 */
[----:B------:R-:W-:-:S02]  /*2de20*/  IMAD.MOV.U32 R3, RZ, RZ, R6 ;  /* 0x000000ffff037224 */ /* 0x000fc400078e0006 */
[----:B------:R-:W-:-:S07]  /*2de30*/  IMAD.MOV.U32 R13, RZ, RZ, R7 ;  /* 0x000000ffff0d7224 */ /* 0x000fce00078e0007 */
.L_x_56:
[----:B------:R-:W0:Y:S01]  /*2de40*/  S2R R15, SR_CgaCtaId ;  /* 0x00000000000f7919 */ /* 0x000e220000008800 */
[----:B------:R-:W-:Y:S02]  /*2de50*/  MOV R8, 0x400 ;  /* 0x0000040000087802 */ /* 0x000fe40000000f00 */
[----:B------:R-:W-:Y:S02]  /*2de60*/  SHF.L.U32 R14, R3, 0x1f, RZ ;  /* 0x0000001f030e7819 */ /* 0x000fe400000006ff */
[----:B0-----:R-:W-:-:S05]  /*2de70*/  LEA R8, R15, R8, 0x18 ;  /* 0x000000080f087211 */ /* 0x001fca00078ec0ff */
[----:B------:R-:W-:-:S04]  /*2de80*/  IMAD R15, R13, 0x8, R8 ;  /* 0x000000080d0f7824 */ /* 0x000fc800078e0208 */
[----:B------:R-:W0:Y:S02]  /*2de90*/  SYNCS.PHASECHK.TRANS64.TRYWAIT P0, [R15+URZ+0x60], R14 ;  /* 0x0000600e0f0075a7 */ /* 0x000e24000800017f */
[----:B0-----:R-:W-:Y:S05]  /*2dea0*/  @!P0 BRA `(.L_x_54) ;  /* 0x0000001000cc8947 */ /* 0x001fea0003800000 */
.L_x_81:
[----:B------:R-:W1:Y:S01]  /*2deb0*/  S2R R17, SR_TID.X ;  /* 0x0000000000117919 */ /* 0x000e620000002100 */
[----:B------:R-:W-:-:S04]  /*2dec0*/  UPRMT UR5, UR24, 0x9910, URZ ;  /* 0x0000991018057896 */ /* 0x000fc8000800003f */
[----:B------:R-:W-:Y:S01]  /*2ded0*/  UISETP.NE.AND UP0, UPT, UR5, 0x2, UPT ;  /* 0x000000020500788c */ /* 0x000fe2000bf05270 */
[----:B-1----:R-:W-:-:S13]  /*2dee0*/  LOP3.LUT P0, RZ, R17, 0x7f, RZ, 0xc0, !PT ;  /* 0x0000007f11ff7812 */ /* 0x002fda000780c0ff */
[----:B0-----:R-:W0:Y:S02]  /*2def0*/  @!P0 LDC R14, c[0x0][0x500] ;  /* 0x00014000ff0e8b82 */ /* 0x001e240000000800 */
[----:B0-----:R0:W-:Y:S01]  /*2df00*/  @!P0 SYNCS.ARRIVE.TRANS64 RZ, [R15+URZ], R14 ;  /* 0x0000000e0fff89a7 */ /* 0x0011e2000800003f */
[----:B------:R-:W-:-:S13]  /*2df10*/  PLOP3.LUT P0, PT, PT, PT, UP0, 0x80, 0x0 ;  /* 0x000000000000781c */ /* 0x000fda0003f0f008 */
[----:B0-----:R-:W-:Y:S05]  /*2df20*/  @P0 BRA `(.L_x_55) ;  /* 0x0000000000040947 */ /* 0x001fea0003800000 */
[----:B------:R-:W-:Y:S01]  /*2df30*/  BPT.TRAP 0x1 ;  /* 0x000000040000795c */ /* 0x000fe20000300000 */
.L_x_55:
[----:B------:R-:W-:Y:S01]  /*2df40*/  R2UR UR9, R15 ;  /* 0x000000000f0972ca */ /* 0x000fe200000e0000 */
[C---:B------:R-:W-:Y:S01]  /*2df50*/  IMAD R15, R13.reuse, 0x2, R10 ;  /* 0x000000020d0f7824 */ /* 0x040fe200078e020a */
[----:B------:R-:W-:Y:S01]  /*2df60*/  UIADD3 UR6, UP0, UR22, 0xf0, URZ ;  /* 0x000000f016067890 */ /* 0x000fe2000ff1e03f */
[--C-:B------:R-:W-:Y:S01]  /*2df70*/  IMAD R14, R13, 0x3000, R8.reuse ;  /* 0x000030000d0e7824 */ /* 0x100fe200078e0208 */
[----:B------:R-:W-:Y:S01]  /*2df80*/  R2UR UR11, R2 ;  /* 0x00000000020b72ca */ /* 0x000fe200000e0000 */
[----:B------:R-:W-:Y:S01]  /*2df90*/  IMAD R15, R15, 0xb00, R8 ;  /* 0x00000b000f0f7824 */ /* 0x000fe200078e0208 */
[----:B------:R-:W-:Y:S01]  /*2dfa0*/  R2UR UR10, R12 ;  /* 0x000000000c0a72ca */ /* 0x000fe200000e0000 */
[----:B------:R-:W-:Y:S01]  /*2dfb0*/  VIADD R4, R4, 0xffffffff ;  /* 0xffffffff04047836 */ /* 0x000fe20000000000 */
[----:B------:R-:W-:Y:S01]  /*2dfc0*/  R2UR UR5, R14 ;  /* 0x000000000e0572ca */ /* 0x000fe200000e0000 */
[----:B------:R-:W-:Y:S01]  /*2dfd0*/  UIADD3 UR26, UP1, UR22, 0x1f0, URZ ;  /* 0x000001f0161a7890 */ /* 0x000fe2000ff3e03f */
[----:B------:R-:W-:Y:S01]  /*2dfe0*/  R2UR UR8, R15 ;  /* 0x000000000f0872ca */ /* 0x000fe200000e0000 */
[----:B------:R-:W-:Y:S01]  /*2dff0*/  UIADD3.X UR7, URZ, UR23, URZ, UP0, !UPT ;  /* 0x000000173f077290 */ /* 0x000fe200087fe43f */
[----:B------:R-:W-:Y:S01]  /*2e000*/  R2UR UR12, R11 ;  /* 0x000000000b0c72ca */ /* 0x000fe200000e0000 */
[----:B------:R-:W-:Y:S01]  /*2e010*/  VIADD R13, R13, 0x1 ;  /* 0x000000010d0d7836 */ /* 0x000fe20000000000 */
[----:B------:R-:W-:Y:S01]  /*2e020*/  R2UR UR19, R5 ;  /* 0x00000000051372ca */ /* 0x000fe200000e0000 */
[----:B------:R-:W-:Y:S01]  /*2e030*/  UIADD3.X UR27, URZ, UR23, URZ, UP1, !UPT ;  /* 0x000000173f1b7290 */ /* 0x000fe20008ffe43f */
[----:B------:R-:W-:Y:S01]  /*2e040*/  ISETP.GT.AND P1, PT, R4, 0x1, PT ;  /* 0x000000010400780c */ /* 0x000fe20003f24270 */
[----:B------:R-:W-:Y:S01]  /*2e050*/  UMOV UR14, 0x0 ;  /* 0x00000000000e7882 */ /* 0x000fe20000000000 */
[----:B------:R-:W-:Y:S01]  /*2e060*/  UMOV UR15, 0x10000000 ;  /* 0x10000000000f7882 */ /* 0x000fe20000000000 */
[----:B------:R-:W-:Y:S01]  /*2e070*/  ISETP.NE.AND P0, PT, R13, 0xc, PT ;  /* 0x0000000c0d00780c */ /* 0x000fe20003f05270 */
[----:B------:R-:W-:Y:S01]  /*2e080*/  UMOV UR25, 0x30000 ;  /* 0x0003000000197882 */ /* 0x000fe20000000000 */
[----:B------:R-:W-:Y:S01]  /*2e090*/  UIADD3 UR5, UR5, 0x180, URZ ;  /* 0x0000018005057890 */ /* 0x000fe2000fffe03f */
[----:B------:R-:W-:Y:S01]  /*2e0a0*/  VIADD R12, R12, 0x20 ;  /* 0x000000200c0c7836 */ /* 0x000fe20000000000 */
[----:B------:R-:W-:Y:S01]  /*2e0b0*/  UIADD3 UR16, UR8, 0x24180, URZ ;  /* 0x0002418008107890 */ /* 0x000fe2000fffe03f */
[----:B------:R-:W-:-:S02]  /*2e0c0*/  SEL R8, RZ, 0x1, P0 ;  /* 0x00000001ff087807 */ /* 0x000fc40000000000 */
[----:B------:R-:W-:Y:S02]  /*2e0d0*/  SEL R13, R13, RZ, P0 ;  /* 0x000000ff0d0d7207 */ /* 0x000fe40000000000 */
[----:B------:R-:W-:Y:S01]  /*2e0e0*/  UMOV UR8, UR5 ;  /* 0x0000000500087c82 */ /* 0x000fe20008000000 */
[----:B------:R-:W-:Y:S01]  /*2e0f0*/  LOP3.LUT R3, R3, R8, RZ, 0x3c, !PT ;  /* 0x0000000803037212 */ /* 0x000fe200078e3cff */
[----:B------:R0:W-:Y:S02]  /*2e100*/  UTMALDG.3D [UR8], [UR6], desc[UR14] ;  /* 0x00000e08060075b4 */ /* 0x0001e40008011000 */
[----:B0-----:R-:W-:Y:S01]  /*2e110*/  UMOV UR8, UR16 ;  /* 0x0000001000087c82 */ /* 0x001fe20008000000 */
[----:B------:R-:W-:Y:S02]  /*2e120*/  UMOV UR11, UR19 ;  /* 0x00000013000b7c82 */ /* 0x000fe40008000000 */
[----:B------:R0:W-:Y:S02]  /*2e130*/  UTMALDG.3D.MULTICAST [UR8], [UR26], UR25, desc[UR14] ;  /* 0x00000e081a0073b4 */ /* 0x0001e40008011819 */
[----:B0-----:R-:W-:Y:S05]  /*2e140*/  @P1 BRA `(.L_x_56) ;  /* 0xfffffffc003c1947 */ /* 0x001fea000383ffff */
.L_x_53:
[----:B------:R-:W-:Y:S05]  /*2e150*/  BSYNC B1 ;  /* 0x0000000000017941 */ /* 0x000fea0003800000 */
.L_x_52:
[----:B------:R-:W2:Y:S01]  /*2e160*/  LDL.LU R15, [R1+0x4cc] ;  /* 0x0004cc00010f7983 */ /* 0x000ea20000300800 */
[----:B------:R-:W-:Y:S01]  /*2e170*/  LOP3.LUT P0, RZ, R9, 0xff, RZ, 0xc0, !PT ;  /* 0x000000ff09ff7812 */ /* 0x000fe2000780c0ff */
[C---:B------:R-:W-:Y:S01]  /*2e180*/  IMAD.IADD R4, R0.reuse, 0x1, R7 ;  /* 0x0000000100047824 */ /* 0x040fe200078e0207 */
[----:B------:R-:W-:Y:S01]  /*2e190*/  ULDC.64 UR6, c[0x0][0x650] ;  /* 0x0001940000067ab9 */ /* 0x000fe20000000a00 */
[----:B------:R-:W3:Y:S01]  /*2e1a0*/  LDL.LU R14, [R1+0x4d0] ;  /* 0x0004d000010e7983 */ /* 0x000ee20000300800 */
[----:B------:R-:W-:Y:S01]  /*2e1b0*/  ISETP.GE.U32.AND P1, PT, R0, 0xc, PT ;  /* 0x0000000c0000780c */ /* 0x000fe20003f26070 */
[----:B------:R-:W-:Y:S01]  /*2e1c0*/  BSSY B1, `(.L_x_57) ;  /* 0x000006f000017945 */ /* 0x000fe20003800000 */
[----:B------:R-:W-:Y:S01]  /*2e1d0*/  IMAD.MOV.U32 R11, RZ, RZ, -0x1 ;  /* 0xffffffffff0b7424 */ /* 0x000fe200078e00ff */
[----:B------:R-:W-:-:S06]  /*2e1e0*/  PRMT R9, RZ, 0x7610, R9 ;  /* 0x00007610ff097816 */ /* 0x000fcc0000000009 */
[----:B------:R-:W0:Y:S01]  /*2e1f0*/  @P0 S2R R3, SR_CgaCtaId ;  /* 0x0000000000030919 */ /* 0x000e220000008800 */
[----:B------:R-:W-:-:S04]  /*2e200*/  @P0 MOV R2, 0x400 ;  /* 0x0000040000020802 */ /* 0x000fc80000000f00 */
[----:B0-----:R-:W-:-:S04]  /*2e210*/  @P0 LEA R2, R3, R2, 0x18 ;  /* 0x0000000203020211 */ /* 0x001fc800078ec0ff */
[----:B------:R0:W-:Y:S01]  /*2e220*/  @P0 SYNCS.ARRIVE.TRANS64.A1T0 RZ, [R2+URZ+0xd8], RZ ;  /* 0x0000d8ff02ff09a7 */ /* 0x0001e2000810003f */
[----:B------:R-:W-:-:S04]  /*2e230*/  ISETP.GT.U32.AND P0, PT, R4, 0xb, PT ;  /* 0x0000000b0400780c */ /* 0x000fc80003f04070 */
[----:B------:R-:W-:Y:S01]  /*2e240*/  ISETP.LT.U32.AND P0, PT, R0, 0xc, P0 ;  /* 0x0000000c0000780c */ /* 0x000fe20000701070 */
[----:B0-----:R-:W-:-:S05]  /*2e250*/  IMAD.WIDE.U32 R2, R4, -0x55555555, RZ ;  /* 0xaaaaaaab04027825 */ /* 0x001fca00078e00ff */
[----:B------:R-:W-:Y:S02]  /*2e260*/  SHF.R.U32.HI R5, RZ, 0x3, R3 ;  /* 0x00000003ff057819 */ /* 0x000fe40000011603 */
[----:B------:R-:W-:Y:S02]  /*2e270*/  SEL R3, RZ, 0x1, !P0 ;  /* 0x00000001ff037807 */ /* 0x000fe40004000000 */
[----:B------:R-:W-:Y:S01]  /*2e280*/  PRMT R2, RZ, 0x7610, R2 ;  /* 0x00007610ff027816 */ /* 0x000fe20000000002 */
[----:B------:R-:W-:Y:S01]  /*2e290*/  IMAD R7, R5, -0xc, R4 ;  /* 0xfffffff405077824 */ /* 0x000fe200078e0204 */
[----:B------:R-:W-:Y:S01]  /*2e2a0*/  LOP3.LUT R6, R6, R3, RZ, 0x3c, !PT ;  /* 0x0000000306067212 */ /* 0x000fe200078e3cff */
[----:B------:R-:W-:-:S03]  /*2e2b0*/  IMAD.MOV.U32 R4, RZ, RZ, -0x1 ;  /* 0xffffffffff047424 */ /* 0x000fc600078e00ff */
[----:B------:R-:W-:Y:S01]  /*2e2c0*/  @P1 LOP3.LUT R6, R6, 0x1, R5, 0x78, !PT ;  /* 0x0000000106061812 */ /* 0x000fe200078e7805 */
[----:B------:R-:W-:Y:S01]  /*2e2d0*/  IMAD.MOV.U32 R5, RZ, RZ, -0x1 ;  /* 0xffffffffff057424 */ /* 0x000fe200078e00ff */
[----:B---3--:R-:W-:-:S04]  /*2e2e0*/  IADD3 R14, P0, R14, UR20, RZ ;  /* 0x000000140e0e7c10 */ /* 0x008fc8000ff1e0ff */
[----:B--2---:R-:W-:Y:S01]  /*2e2f0*/  IADD3.X R15, R15, UR13, RZ, P0, !PT ;  /* 0x0000000d0f0f7c10 */ /* 0x004fe200087fe4ff */
[----:B------:R0:W-:Y:S01]  /*2e300*/  STL [R1+0x4d0], R14 ;  /* 0x0004d00e01007387 */ /* 0x0001e20000100800 */
[----:B------:R-:W-:-:S03]  /*2e310*/  ISETP.GE.U32.AND P0, PT, R14, UR6, PT ;  /* 0x000000060e007c0c */ /* 0x000fc6000bf06070 */
[----:B------:R0:W-:Y:S01]  /*2e320*/  STL [R1+0x4cc], R15 ;  /* 0x0004cc0f01007387 */ /* 0x0001e20000100800 */
[----:B------:R-:W-:-:S13]  /*2e330*/  ISETP.GE.U32.AND.EX P0, PT, R15, UR7, PT, P0 ;  /* 0x000000070f007c0c */ /* 0x000fda000bf06100 */
[----:B0-----:R-:W-:Y:S05]  /*2e340*/  @P0 BRA `(.L_x_58) ;  /* 0x0000000400580947 */ /* 0x001fea0003800000 */
[----:B------:R-:W0:Y:S01]  /*2e350*/  S2R R8, SR_CTAID.X ;  /* 0x0000000000087919 */ /* 0x000e220000002500 */
[----:B------:R-:W1:Y:S01]  /*2e360*/  LDC R17, c[0x0][0x65c] ;  /* 0x00019700ff117b82 */ /* 0x000e620000000800 */
[----:B------:R-:W-:Y:S01]  /*2e370*/  ULDC UR5, c[0x0][0x150] ;  /* 0x0000540000057ab9 */ /* 0x000fe20000000800 */
[----:B------:R-:W-:Y:S01]  /*2e380*/  ULDC.64 UR6, c[0x0][0x628] ;  /* 0x00018a0000067ab9 */ /* 0x000fe20000000a00 */
[----:B------:R-:W2:Y:S01]  /*2e390*/  S2R R2, SR_CTAID.Y ;  /* 0x0000000000027919 */ /* 0x000ea20000002600 */
[----:B------:R-:W-:Y:S01]  /*2e3a0*/  ISETP.NE.U32.AND P0, PT, RZ, UR6, PT ;  /* 0x00000006ff007c0c */ /* 0x000fe2000bf05070 */
[----:B------:R-:W-:-:S03]  /*2e3b0*/  ULDC UR8, c[0x0][0x630] ;  /* 0x00018c0000087ab9 */ /* 0x000fc60000000800 */
[----:B------:R-:W3:Y:S01]  /*2e3c0*/  LDC R5, c[0x0][0x144] ;  /* 0x00005100ff057b82 */ /* 0x000ee20000000800 */
[----:B------:R-:W-:-:S07]  /*2e3d0*/  ISETP.NE.AND.EX P0, PT, RZ, UR7, PT, P0 ;  /* 0x00000007ff007c0c */ /* 0x000fce000bf05300 */
[----:B------:R-:W4:Y:S01]  /*2e3e0*/  LDC R13, c[0x0][0x148] ;  /* 0x00005200ff0d7b82 */ /* 0x000f220000000800 */
[----:B-1----:R-:W-:Y:S02]  /*2e3f0*/  ISETP.NE.AND P2, PT, R17, 0x1, PT ;  /* 0x000000011100780c */ /* 0x002fe40003f45270 */
[----:B0-----:R-:W-:Y:S02]  /*2e400*/  I2FP.F32.U32 R3, R8 ;  /* 0x0000000800037245 */ /* 0x001fe40000201000 */
[----:B--2---:R-:W-:-:S03]  /*2e410*/  I2FP.F32.U32 R4, R2 ;  /* 0x0000000200047245 */ /* 0x004fc60000201000 */
[----:B------:R-:W-:Y:S01]  /*2e420*/  FMUL R3, R3, UR5 ;  /* 0x0000000503037c20 */ /* 0x000fe20008400000 */
[----:B------:R-:W-:Y:S02]  /*2e430*/  ULDC UR5, c[0x0][0x154] ;  /* 0x0000550000057ab9 */ /* 0x000fe40000000800 */
[----:B------:R-:W-:-:S03]  /*2e440*/  FMUL R11, R4, UR5 ;  /* 0x00000005040b7c20 */ /* 0x000fc60008400000 */
[----:B------:R-:W0:Y:S08]  /*2e450*/  F2I.U32.TRUNC.NTZ R3, R3 ;  /* 0x0000000300037305 */ /* 0x000e30000020f000 */
[----:B------:R-:W1:Y:S01]  /*2e460*/  F2I.U32.TRUNC.NTZ R11, R11 ;  /* 0x0000000b000b7305 */ /* 0x000e62000020f000 */
[----:B0-----:R-:W-:Y:S02]  /*2e470*/  IMAD.MOV R4, RZ, RZ, -R3 ;  /* 0x000000ffff047224 */ /* 0x001fe400078e0a03 */
[----:B------:R-:W-:-:S02]  /*2e480*/  IMAD.MOV.U32 R3, RZ, RZ, R15 ;  /* 0x000000ffff037224 */ /* 0x000fc400078e000f */
[----:B---3--:R-:W-:Y:S02]  /*2e490*/  IMAD R8, R5, R4, R8 ;  /* 0x0000000405087224 */ /* 0x008fe400078e0208 */
[----:B-1----:R-:W-:-:S04]  /*2e4a0*/  IMAD.MOV R4, RZ, RZ, -R11 ;  /* 0x000000ffff047224 */ /* 0x002fc800078e0a0b */
[----:B----4-:R-:W-:Y:S02]  /*2e4b0*/  @P2 IMAD R8, R13, R4, R2 ;  /* 0x000000040d082224 */ /* 0x010fe400078e0202 */
[----:B------:R-:W-:Y:S01]  /*2e4c0*/  IMAD.MOV.U32 R2, RZ, RZ, R14 ;  /* 0x000000ffff027224 */ /* 0x000fe200078e000e */
[----:B------:R-:W-:Y:S06]  /*2e4d0*/  @!P0 BRA `(.L_x_59) ;  /* 0x0000000000288947 */ /* 0x000fec0003800000 */
[----:B------:R-:W-:Y:S02]  /*2e4e0*/  ULDC UR5, c[0x0][0x634] ;  /* 0x00018d0000057ab9 */ /* 0x000fe40000000800 */
[----:B------:R-:W-:-:S05]  /*2e4f0*/  IADD3 R3, P0, R14, UR5, RZ ;  /* 0x000000050e037c10 */ /* 0x000fca000ff1e0ff */
[----:B------:R-:W-:-:S04]  /*2e500*/  IMAD.X R11, RZ, RZ, R15, P0 ;  /* 0x000000ffff0b7224 */ /* 0x000fc800000e060f */
[----:B------:R-:W-:-:S04]  /*2e510*/  IMAD.WIDE.U32 R4, R11, UR6, RZ ;  /* 0x000000060b047c25 */ /* 0x000fc8000f8e00ff */
[----:B------:R-:W-:-:S04]  /*2e520*/  IMAD.WIDE.U32 R4, P0, R3, UR7, R4 ;  /* 0x0000000703047c25 */ /* 0x000fc8000f800004 */
[----:B------:R-:W-:-:S04]  /*2e530*/  IMAD.WIDE.U32 R2, R3, UR6, RZ ;  /* 0x0000000603027c25 */ /* 0x000fc8000f8e00ff */
[----:B------:R-:W-:Y:S01]  /*2e540*/  IMAD.MOV.U32 R2, RZ, RZ, R5 ;  /* 0x000000ffff027224 */ /* 0x000fe200078e0005 */
[----:B------:R-:W-:Y:S01]  /*2e550*/  IADD3 RZ, P1, R3, R4, RZ ;  /* 0x0000000403ff7210 */ /* 0x000fe20007f3e0ff */
[----:B------:R-:W-:-:S04]  /*2e560*/  IMAD.X R3, RZ, RZ, RZ, P0 ;  /* 0x000000ffff037224 */ /* 0x000fc800000e06ff */
[----:B------:R-:W-:-:S08]  /*2e570*/  IMAD.WIDE.U32.X R2, R11, UR7, R2, P1 ;  /* 0x000000070b027c25 */ /* 0x000fd000088e0402 */
.L_x_59:
[--C-:B------:R-:W-:Y:S01]  /*2e580*/  SHF.R.U64 R11, R2, UR8, R3.reuse ;  /* 0x00000008020b7c19 */ /* 0x100fe20008001203 */
[----:B------:R-:W-:Y:S01]  /*2e590*/  ULDC.64 UR6, c[0x0][0x620] ;  /* 0x0001880000067ab9 */ /* 0x000fe20000000a00 */
[----:B------:R-:W-:Y:S01]  /*2e5a0*/  SHF.R.U32.HI R2, RZ, UR8, R3 ;  /* 0x00000008ff027c19 */ /* 0x000fe20008011603 */
[----:B------:R-:W-:Y:S01]  /*2e5b0*/  IMAD.MOV.U32 R3, RZ, RZ, R15 ;  /* 0x000000ffff037224 */ /* 0x000fe200078e000f */
[----:B------:R-:W-:Y:S01]  /*2e5c0*/  IADD3 R13, P0, RZ, -R11, RZ ;  /* 0x8000000bff0d7210 */ /* 0x000fe20007f1e0ff */
[----:B------:R-:W-:-:S04]  /*2e5d0*/  ULDC UR5, c[0x0][0x618] ;  /* 0x0001860000057ab9 */ /* 0x000fc80000000800 */
[----:B------:R-:W-:-:S04]  /*2e5e0*/  IMAD.X R2, RZ, RZ, ~R2, P0 ;  /* 0x000000ffff027224 */ /* 0x000fc800000e0e02 */
[----:B------:R-:W-:-:S04]  /*2e5f0*/  IMAD R2, R2, UR6, RZ ;  /* 0x0000000602027c24 */ /* 0x000fc8000f8e02ff */
[----:B------:R-:W-:Y:S02]  /*2e600*/  IMAD R5, R13, UR7, R2 ;  /* 0x000000070d057c24 */ /* 0x000fe4000f8e0202 */
[----:B------:R-:W-:-:S04]  /*2e610*/  IMAD.MOV.U32 R2, RZ, RZ, R14 ;  /* 0x000000ffff027224 */ /* 0x000fc800078e000e */
[----:B------:R-:W-:Y:S01]  /*2e620*/  IMAD.WIDE.U32 R2, R13, UR6, R2 ;  /* 0x000000060d027c25 */ /* 0x000fe2000f8e0002 */
[----:B------:R-:W-:Y:S02]  /*2e630*/  ULDC.64 UR6, c[0x0][0x640] ;  /* 0x0001900000067ab9 */ /* 0x000fe40000000a00 */
[----:B------:R-:W-:Y:S01]  /*2e640*/  ISETP.NE.U32.AND P0, PT, RZ, UR6, PT ;  /* 0x00000006ff007c0c */ /* 0x000fe2000bf05070 */
[----:B------:R-:W-:-:S03]  /*2e650*/  IMAD.IADD R3, R3, 0x1, R5 ;  /* 0x0000000103037824 */ /* 0x000fc600078e0205 */
[----:B------:R-:W-:Y:S02]  /*2e660*/  ISETP.NE.AND.EX P0, PT, RZ, UR7, PT, P0 ;  /* 0x00000007ff007c0c */ /* 0x000fe4000bf05300 */
[--C-:B------:R-:W-:Y:S02]  /*2e670*/  SHF.R.U64 R12, R2, UR5, R3.reuse ;  /* 0x00000005020c7c19 */ /* 0x100fe40008001203 */
[----:B------:R-:W-:Y:S01]  /*2e680*/  SHF.R.U32.HI R3, RZ, UR5, R3 ;  /* 0x00000005ff037c19 */ /* 0x000fe20008011603 */
[----:B------:R-:W-:-:S03]  /*2e690*/  ULDC UR5, c[0x0][0x608] ;  /* 0x0001820000057ab9 */ /* 0x000fc60000000800 */
[--C-:B------:R-:W-:Y:S02]  /*2e6a0*/  SHF.R.U64 R13, R12, UR5, R3.reuse ;  /* 0x000000050c0d7c19 */ /* 0x100fe40008001203 */
[----:B------:R-:W-:Y:S01]  /*2e6b0*/  SHF.R.U32.HI R2, RZ, UR5, R3 ;  /* 0x00000005ff027c19 */ /* 0x000fe20008011603 */
[----:B------:R-:W-:-:S03]  /*2e6c0*/  ULDC UR5, c[0x0][0x658] ;  /* 0x0001960000057ab9 */ /* 0x000fc60000000800 */
[--C-:B------:R-:W-:Y:S02]  /*2e6d0*/  SHF.R.U64 R14, R13, UR5, R2.reuse ;  /* 0x000000050d0e7c19 */ /* 0x100fe40008001202 */
[----:B------:R-:W-:-:S03]  /*2e6e0*/  SHF.R.U32.HI R15, RZ, UR5, R2 ;  /* 0x00000005ff0f7c19 */ /* 0x000fc60008011602 */
[----:B------:R-:W-:Y:S02]  /*2e6f0*/  IMAD.MOV.U32 R2, RZ, RZ, R14 ;  /* 0x000000ffff027224 */ /* 0x000fe400078e000e */
        /* <DEDUP_REMOVED lines=12> */
.L_x_60:
[----:B------:R-:W-:Y:S01]  /*2e7c0*/  ULDC UR5, c[0x0][0x648] ;  /* 0x0001920000057ab9 */ /* 0x000fe20000000800 */
[----:B------:R-:W-:Y:S02]  /*2e7d0*/  LOP3.LUT R13, R13, UR17, RZ, 0xc0, !PT ;  /* 0x000000110d0d7c12 */ /* 0x000fe4000f8ec0ff */
[----:B------:R-:W-:Y:S01]  /*2e7e0*/  SHF.R.U64 R2, R2, UR5, R3 ;  /* 0x0000000502027c19 */ /* 0x000fe20008001203 */
[----:B------:R-:W-:-:S04]  /*2e7f0*/  ULDC UR5, c[0x0][0x638] ;  /* 0x00018e0000057ab9 */ /* 0x000fc80000000800 */
[----:B------:R-:W-:Y:S02]  /*2e800*/  IMAD.MOV R3, RZ, RZ, -R2 ;  /* 0x000000ffff037224 */ /* 0x000fe400078e0a02 */
[----:B------:R-:W-:Y:S02]  /*2e810*/  IMAD R13, R2, UR18, R13 ;  /* 0x00000012020d7c24 */ /* 0x000fe4000f8e020d */
[----:B------:R-:W-:Y:S01]  /*2e820*/  IMAD R14, R3, UR5, R14 ;  /* 0x00000005030e7c24 */ /* 0x000fe2000f8e020e */
[----:B------:R-:W-:Y:S01]  /*2e830*/  ULDC UR5, c[0x0][0x610] ;  /* 0x0001840000057ab9 */ /* 0x000fe20000000800 */
[----:B------:R-:W-:Y:S01]  /*2e840*/  LOP3.LUT R3, R12, UR4, RZ, 0xc0, !PT ;  /* 0x000000040c037c12 */ /* 0x000fe2000f8ec0ff */
[----:B------:R-:W-:Y:S01]  /*2e850*/  IMAD R8, R13, UR5, R8 ;  /* 0x000000050d087c24 */ /* 0x000fe2000f8e0208 */
[----:B------:R-:W-:Y:S01]  /*2e860*/  ULDC UR5, c[0x0][0x600] ;  /* 0x0001800000057ab9 */ /* 0x000fe20000000800 */
[----:B------:R-:W-:Y:S02]  /*2e870*/  IMAD.MOV.U32 R2, RZ, RZ, 0x1 ;  /* 0x00000001ff027424 */ /* 0x000fe400078e00ff */
[----:B------:R-:W-:-:S05]  /*2e880*/  IMAD R3, R14, UR5, R3 ;  /* 0x000000050e037c24 */ /* 0x000fca000f8e0203 */
[----:B------:R-:W-:Y:S02]  /*2e890*/  SEL R5, R3, R8, !P2 ;  /* 0x0000000803057207 */ /* 0x000fe40005000000 */
[----:B------:R-:W-:-:S07]  /*2e8a0*/  SEL R4, R8, R3, !P2 ;  /* 0x0000000308047207 */ /* 0x000fce0005000000 */
.L_x_58:
[----:B------:R-:W-:Y:S05]  /*2e8b0*/  BSYNC B1 ;  /* 0x0000000000017941 */ /* 0x000fea0003800000 */
.L_x_57:
[----:B------:R-:W-:-:S13]  /*2e8c0*/  LOP3.LUT P0, RZ, R2, 0xff, RZ, 0xc0, !PT ;  /* 0x000000ff02ff7812 */ /* 0x000fda000780c0ff */
[----:B------:R-:W-:Y:S05]  /*2e8d0*/  @P0 BRA `(.L_x_61) ;  /* 0xfffffff400200947 */ /* 0x000fea000383ffff */
[----:B------:R-:W-:Y:S05]  /*2e8e0*/  BSYNC B0 ;  /* 0x0000000000007941 */ /* 0x000fea0003800000 */
.L_x_50:
[----:B------:R-:W-:-:S03]  /*2e8f0*/  UMOV UR5, 0xffffffff ;  /* 0xffffffff00057882 */ /* 0x000fc60000000000 */
[----:B------:R-:W-:Y:S05]  /*2e900*/  BRA.DIV UR5, `(.L_x_62) ;  /* 0x0000000a05487947 */ /* 0x000fea000b800000 */
[----:B------:R-:W-:-:S13]  /*2e910*/  ELECT P0, URZ, PT ;  /* 0x00000000003f782f */ /* 0x000fda0003800000 */
.L_x_84:
[----:B------:R-:W-:Y:S04]  /*2e920*/  BSSY B0, `(.L_x_63) ;  /* 0x0000074000007945 */ /* 0x000fe80003800000 */
[----:B------:R-:W-:Y:S05]  /*2e930*/  @!P0 BRA `(.L_x_64) ;  /* 0x0000000400c88947 */ /* 0x000fea0003800000 */
[----:B------:R-:W-:-:S04]  /*2e940*/  ULOP3.LUT UR5, UR58, 0x2, URZ, 0xfc, !UPT ;  /* 0x000000023a057892 */ /* 0x000fc8000f8efc3f */
[----:B------:R-:W-:-:S06]  /*2e950*/  UISETP.NE.AND UP0, UPT, UR5, 0x3, UPT ;  /* 0x000000030500788c */ /* 0x000fcc000bf05270 */
[----:B------:R-:W-:-:S13]  /*2e960*/  PLOP3.LUT P0, PT, PT, PT, UP0, 0x80, 0x0 ;  /* 0x000000000000781c */ /* 0x000fda0003f0f008 */
[----:B------:R-:W-:Y:S05]  /*2e970*/  @!P0 BRA `(.L_x_65) ;  /* 0x0000000000048947 */ /* 0x000fea0003800000 */
[----:B------:R-:W-:Y:S01]  /*2e980*/  BPT.TRAP 0x1 ;  /* 0x000000040000795c */ /* 0x000fe20000300000 */
.L_x_65:
[----:B------:R-:W0:Y:S01]  /*2e990*/  S2R R3, SR_CgaCtaId ;  /* 0x0000000000037919 */ /* 0x000e220000008800 */
[----:B------:R-:W-:Y:S02]  /*2e9a0*/  MOV R0, 0x400 ;  /* 0x0000040000007802 */ /* 0x000fe40000000f00 */
[----:B------:R-:W-:Y:S02]  /*2e9b0*/  SHF.L.U32 R2, R6, 0x1f, RZ ;  /* 0x0000001f06027819 */ /* 0x000fe400000006ff */
[----:B0-----:R-:W-:-:S05]  /*2e9c0*/  LEA R0, R3, R0, 0x18 ;  /* 0x0000000003007211 */ /* 0x001fca00078ec0ff */
[----:B------:R-:W-:-:S04]  /*2e9d0*/  VIADD R0, R0, 0x60 ;  /* 0x0000006000007836 */ /* 0x000fc80000000000 */
[----:B------:R-:W-:-:S04]  /*2e9e0*/  IMAD R3, R7, 0x8, R0 ;  /* 0x0000000807037824 */ /* 0x000fc800078e0200 */
[----:B------:R-:W0:Y:S02]  /*2e9f0*/  SYNCS.PHASECHK.TRANS64.TRYWAIT P0, [R3+URZ], R2 ;  /* 0x00000002030075a7 */ /* 0x000e24000800017f */
[----:B0-----:R-:W-:Y:S05]  /*2ea00*/  @!P0 BRA `(.L_x_66) ;  /* 0x0000000800288947 */ /* 0x001fea0003800000 */
.L_x_85:
[----:B------:R-:W-:-:S05]  /*2ea10*/  VIADD R7, R7, 0x1 ;  /* 0x0000000107077836 */ /* 0x000fca0000000000 */
[----:B------:R-:W-:-:S04]  /*2ea20*/  ISETP.NE.AND P0, PT, R7, 0xc, PT ;  /* 0x0000000c0700780c */ /* 0x000fc80003f05270 */
[----:B0-----:R-:W-:Y:S02]  /*2ea30*/  SEL R3, RZ, 0x1, P0 ;  /* 0x00000001ff037807 */ /* 0x001fe40000000000 */
[----:B------:R-:W-:Y:S02]  /*2ea40*/  SEL R7, R7, RZ, P0 ;  /* 0x000000ff07077207 */ /* 0x000fe40000000000 */
[----:B------:R-:W-:-:S03]  /*2ea50*/  LOP3.LUT R6, R6, R3, RZ, 0x3c, !PT ;  /* 0x0000000306067212 */ /* 0x000fc600078e3cff */
[----:B------:R-:W-:Y:S01]  /*2ea60*/  IMAD R3, R7, 0x8, R0 ;  /* 0x0000000807037824 */ /* 0x000fe200078e0200 */
[----:B------:R-:W-:-:S04]  /*2ea70*/  SHF.L.U32 R2, R6, 0x1f, RZ ;  /* 0x0000001f06027819 */ /* 0x000fc800000006ff */
[----:B------:R-:W0:Y:S02]  /*2ea80*/  SYNCS.PHASECHK.TRANS64.TRYWAIT P0, [R3+URZ], R2 ;  /* 0x00000002030075a7 */ /* 0x000e24000800017f */
[----:B0-----:R-:W-:Y:S05]  /*2ea90*/  @!P0 BRA `(.L_x_67) ;  /* 0x0000000800188947 */ /* 0x001fea0003800000 */
.L_x_86:
[----:B0-----:R-:W-:-:S05]  /*2eaa0*/  VIADD R2, R7, 0x1 ;  /* 0x0000000107027836 */ /* 0x001fca0000000000 */
[----:B------:R-:W-:-:S04]  /*2eab0*/  ISETP.NE.AND P0, PT, R2, 0xc, PT ;  /* 0x0000000c0200780c */ /* 0x000fc80003f05270 */
[----:B------:R-:W-:Y:S02]  /*2eac0*/  SEL R3, RZ, 0x1, P0 ;  /* 0x00000001ff037807 */ /* 0x000fe40000000000 */
[----:B------:R-:W-:Y:S02]  /*2ead0*/  SEL R5, R2, RZ, P0 ;  /* 0x000000ff02057207 */ /* 0x000fe40000000000 */
[----:B------:R-:W-:-:S03]  /*2eae0*/  LOP3.LUT R6, R6, R3, RZ, 0x3c, !PT ;  /* 0x0000000306067212 */ /* 0x000fc600078e3cff */
[----:B------:R-:W-:Y:S01]  /*2eaf0*/  IMAD R3, R5, 0x8, R0 ;  /* 0x0000000805037824 */ /* 0x000fe200078e0200 */
[----:B------:R-:W-:-:S04]  /*2eb00*/  SHF.L.U32 R2, R6, 0x1f, RZ ;  /* 0x0000001f06027819 */ /* 0x000fc800000006ff */
[----:B------:R-:W0:Y:S02]  /*2eb10*/  SYNCS.PHASECHK.TRANS64.TRYWAIT P0, [R3+URZ], R2 ;  /* 0x00000002030075a7 */ /* 0x000e24000800017f */
[----:B0-----:R-:W-:Y:S05]  /*2eb20*/  @!P0 BRA `(.L_x_68) ;  /* 0x0000000800088947 */ /* 0x001fea0003800000 */
.L_x_87:
        /* <DEDUP_REMOVED lines=9> */
.L_x_88:
        /* <DEDUP_REMOVED lines=9> */
.L_x_89:
        /* <DEDUP_REMOVED lines=9> */
.L_x_90:
        /* <DEDUP_REMOVED lines=9> */
.L_x_91:
        /* <DEDUP_REMOVED lines=9> */
.L_x_92:
        /* <DEDUP_REMOVED lines=9> */
.L_x_93:
        /* <DEDUP_REMOVED lines=9> */
.L_x_94:
        /* <DEDUP_REMOVED lines=9> */
.L_x_95:
[----:B0-----:R-:W-:-:S05]  /*2efb0*/  VIADD R2, R5, 0x1 ;  /* 0x0000000105027836 */ /* 0x001fca0000000000 */
[----:B------:R-:W-:-:S04]  /*2efc0*/  ISETP.NE.AND P0, PT, R2, 0xc, PT ;  /* 0x0000000c0200780c */ /* 0x000fc80003f05270 */
[----:B------:R-:W-:Y:S02]  /*2efd0*/  SEL R4, RZ, 0x1, P0 ;  /* 0x00000001ff047807 */ /* 0x000fe40000000000 */
[----:B------:R-:W-:Y:S02]  /*2efe0*/  SEL R3, R2, RZ, P0 ;  /* 0x000000ff02037207 */ /* 0x000fe40000000000 */
[----:B------:R-:W-:-:S03]  /*2eff0*/  LOP3.LUT R4, R7, R4, RZ, 0x3c, !PT ;  /* 0x0000000407047212 */ /* 0x000fc600078e3cff */
[----:B------:R-:W-:Y:S01]  /*2f000*/  IMAD R3, R3, 0x8, R0 ;  /* 0x0000000803037824 */ /* 0x000fe200078e0200 */
[----:B------:R-:W-:-:S07]  /*2f010*/  SHF.L.U32 R0, R4, 0x1f, RZ ;  /* 0x0000001f04007819 */ /* 0x000fce00000006ff */
.L_x_77:
[----:B0-----:R0:W1:Y:S02]  /*2f020*/  SYNCS.PHASECHK.TRANS64.TRYWAIT P0, [R3+URZ], R0 ;  /* 0x00000000030075a7 */ /* 0x001064000800017f */
[----:B-1----:R-:W-:Y:S05]  /*2f030*/  @!P0 NANOSLEEP.SYNCS 0x989680 ;  /* 0x009896800000895d */ /* 0x002fea0003900000 */
[----:B------:R-:W1:Y:S02]  /*2f040*/  @!P0 SYNCS.PHASECHK.TRANS64 P0, [R3+URZ], R0 ;  /* 0x00000000030085a7 */ /* 0x000e64000800007f */
[----:B-1----:R-:W-:Y:S05]  /*2f050*/  @!P0 BRA `(.L_x_77) ;  /* 0xfffffffc00f08947 */ /* 0x002fea000383ffff */
.L_x_64:
[----:B------:R-:W-:Y:S05]  /*2f060*/  BSYNC B0 ;  /* 0x0000000000007941 */ /* 0x000fea0003800000 */
.L_x_63:
[----:B------:R-:W-:Y:S05]  /*2f070*/  EXIT ;  /* 0x000000000000794d */ /* 0x000fea0003800000 */
.L_x_22:
[----:B-1----:R-:W-:-:S04]  /*2f080*/  IMAD.U32 R11, RZ, RZ, UR8 ;  /* 0x00000008ff0b7e24 */ /* 0x002fc8000f8e00ff */
[----:B------:R1:W3:Y:S03]  /*2f090*/  SYNCS.PHASECHK.TRANS64.TRYWAIT P0, [R11+URZ], R10 ;  /* 0x0000000a0b0075a7 */ /* 0x0002e6000800017f */
[----:B---3--:R-:W-:Y:S05]  /*2f0a0*/  @!P0 NANOSLEEP.SYNCS 0x989680 ;  /* 0x009896800000895d */ /* 0x008fea0003900000 */
[----:B------:R-:W3:Y:S02]  /*2f0b0*/  @!P0 SYNCS.PHASECHK.TRANS64 P0, [R11+URZ], R10 ;  /* 0x0000000a0b0085a7 */ /* 0x000ee4000800007f */
[----:B---3--:R-:W-:Y:S05]  /*2f0c0*/  @!P0 BRA `(.L_x_22) ;  /* 0xfffffffc00ec8947 */ /* 0x008fea000383ffff */
[----:B------:R-:W-:Y:S05]  /*2f0d0*/  BRA `(.L_x_21) ;  /* 0xfffffd4000207947 */ /* 0x000fea000383ffff */
.L_x_28:
[----:B-----5:R1:W-:Y:S02]  /*2f0e0*/  STL [R1+0x4e0], R0 ;  /* 0x0004e00001007387 */ /* 0x0203e40000100800 */
[----:B-1----:R-:W-:-:S04]  /*2f0f0*/  IMAD.U32 R0, RZ, RZ, UR9 ;  /* 0x00000009ff007e24 */ /* 0x002fc8000f8e00ff */
[----:B------:R1:W3:Y:S03]  /*2f100*/  SYNCS.PHASECHK.TRANS64.TRYWAIT P0, [R0+URZ], R12 ;  /* 0x0000000c000075a7 */ /* 0x0002e6000800017f */
[----:B---3--:R-:W-:Y:S05]  /*2f110*/  @!P0 NANOSLEEP.SYNCS 0x989680 ;  /* 0x009896800000895d */ /* 0x008fea0003900000 */
[----:B------:R1:W3:Y:S02]  /*2f120*/  @!P0 SYNCS.PHASECHK.TRANS64 P0, [R0+URZ], R12 ;  /* 0x0000000c000085a7 */ /* 0x0002e4000800007f */
[----:B-1----:R1:W5:Y:S02]  /*2f130*/  LDL.LU R0, [R1+0x4e0] ;  /* 0x0004e00001007983 */ /* 0x0023640000300800 */
[----:B-1-3--:R-:W-:Y:S05]  /*2f140*/  @!P0 BRA `(.L_x_28) ;  /* 0xfffffffc00e48947 */ /* 0x00afea000383ffff */
[----:B------:R-:W-:Y:S05]  /*2f150*/  BRA `(.L_x_27) ;  /* 0xfffffd8400e07947 */ /* 0x000fea000383ffff */
.L_x_51:
[----:B------:R-:W-:Y:S01]  /*2f160*/  BSSY B1, `(.L_x_78) ;  /* 0x0000006000017945 */ /* 0x000fe20003800000 */
[----:B------:R-:W-:-:S07]  /*2f170*/  IMAD.MOV.U32 R2, RZ, RZ, -0x1 ;  /* 0xffffffffff027424 */ /* 0x000fce00078e00ff */
[----:B------:R-:W-:Y:S05]  /*2f180*/  WARPSYNC.COLLECTIVE R2, `(.L_x_79) ;  /* 0x00000000020c7348 */ /* 0x000fea0003c00000 */
[----:B------:R-:W-:Y:S02]  /*2f190*/  ELECT P0, UR62, PT ;  /* 0x00000000003e782f */ /* 0x000fe40003800000 */
[----:B------:R-:W-:Y:S01]  /*2f1a0*/  MOV R2, UR62 ;  /* 0x0000003e00027c02 */ /* 0x000fe20008000f00 */
[----:B------:R-:W-:Y:S10]  /*2f1b0*/  ENDCOLLECTIVE ;  /* 0x000000000000791b */ /* 0x000ff40003800000 */
.L_x_79:
[----:B------:R-:W-:Y:S05]  /*2f1c0*/  BSYNC B1 ;  /* 0x0000000000017941 */ /* 0x000fea0003800000 */
.L_x_78:
[----:B------:R-:W-:Y:S05]  /*2f1d0*/  BRA `(.L_x_80) ;  /* 0xffffffe800ec7947 */ /* 0x000fea000383ffff */
.L_x_54:
[----:B0-----:R0:W1:Y:S02]  /*2f1e0*/  SYNCS.PHASECHK.TRANS64.TRYWAIT P0, [R15+URZ+0x60], R14 ;  /* 0x0000600e0f0075a7 */ /* 0x001064000800017f */
[----:B-1----:R-:W-:Y:S05]  /*2f1f0*/  @!P0 NANOSLEEP.SYNCS 0x989680 ;  /* 0x009896800000895d */ /* 0x002fea0003900000 */
[----:B------:R-:W1:Y:S02]  /*2f200*/  @!P0 SYNCS.PHASECHK.TRANS64 P0, [R15+URZ+0x60], R14 ;  /* 0x0000600e0f0085a7 */ /* 0x000e64000800007f */
[----:B-1----:R-:W-:Y:S05]  /*2f210*/  @!P0 BRA `(.L_x_54) ;  /* 0xfffffffc00f08947 */ /* 0x002fea000383ffff */
[----:B------:R-:W-:Y:S05]  /*2f220*/  BRA `(.L_x_81) ;  /* 0xffffffec00207947 */ /* 0x000fea000383ffff */
.L_x_62:
[----:B------:R-:W-:Y:S01]  /*2f230*/  BSSY B0, `(.L_x_82) ;  /* 0x0000006000007945 */ /* 0x000fe20003800000 */
[----:B------:R-:W-:-:S07]  /*2f240*/  IMAD.MOV.U32 R2, RZ, RZ, -0x1 ;  /* 0xffffffffff027424 */ /* 0x000fce00078e00ff */
[----:B------:R-:W-:Y:S05]  /*2f250*/  WARPSYNC.COLLECTIVE R2, `(.L_x_83) ;  /* 0x00000000020c7348 */ /* 0x000fea0003c00000 */
[----:B------:R-:W-:Y:S02]  /*2f260*/  ELECT P0, UR62, PT ;  /* 0x00000000003e782f */ /* 0x000fe40003800000 */
[----:B------:R-:W-:Y:S01]  /*2f270*/  MOV R2, UR62 ;  /* 0x0000003e00027c02 */ /* 0x000fe20008000f00 */
[----:B------:R-:W-:Y:S10]  /*2f280*/  ENDCOLLECTIVE ;  /* 0x000000000000791b */ /* 0x000ff40003800000 */
.L_x_83:
[----:B------:R-:W-:Y:S05]  /*2f290*/  BSYNC B0 ;  /* 0x0000000000007941 */ /* 0x000fea0003800000 */
.L_x_82:
[----:B------:R-:W-:Y:S05]  /*2f2a0*/  BRA `(.L_x_84) ;  /* 0xfffffff4009c7947 */ /* 0x000fea000383ffff */
.L_x_66:
[----:B0-----:R0:W1:Y:S02]  /*2f2b0*/  SYNCS.PHASECHK.TRANS64.TRYWAIT P0, [R3+URZ], R2 ;  /* 0x00000002030075a7 */ /* 0x001064000800017f */
[----:B-1----:R-:W-:Y:S05]  /*2f2c0*/  @!P0 NANOSLEEP.SYNCS 0x989680 ;  /* 0x009896800000895d */ /* 0x002fea0003900000 */
[----:B------:R-:W1:Y:S02]  /*2f2d0*/  @!P0 SYNCS.PHASECHK.TRANS64 P0, [R3+URZ], R2 ;  /* 0x00000002030085a7 */ /* 0x000e64000800007f */
[----:B-1----:R-:W-:Y:S05]  /*2f2e0*/  @!P0 BRA `(.L_x_66) ;  /* 0xfffffffc00f08947 */ /* 0x002fea000383ffff */
[----:B------:R-:W-:Y:S05]  /*2f2f0*/  BRA `(.L_x_85) ;  /* 0xfffffff400c47947 */ /* 0x000fea000383ffff */
.L_x_67:
[----:B0-----:R0:W1:Y:S02]  /*2f300*/  SYNCS.PHASECHK.TRANS64.TRYWAIT P0, [R3+URZ], R2 ;  /* 0x00000002030075a7 */ /* 0x001064000800017f */
[----:B-1----:R-:W-:Y:S05]  /*2f310*/  @!P0 NANOSLEEP.SYNCS 0x989680 ;  /* 0x009896800000895d */ /* 0x002fea0003900000 */
[----:B------:R-:W1:Y:S02]  /*2f320*/  @!P0 SYNCS.PHASECHK.TRANS64 P0, [R3+URZ], R2 ;  /* 0x00000002030085a7 */ /* 0x000e64000800007f */
[----:B-1----:R-:W-:Y:S05]  /*2f330*/  @!P0 BRA `(.L_x_67) ;  /* 0xfffffffc00f08947 */ /* 0x002fea000383ffff */
[----:B------:R-:W-:Y:S05]  /*2f340*/  BRA `(.L_x_86) ;  /* 0xfffffff400d47947 */ /* 0x000fea000383ffff */
.L_x_68:
[----:B0-----:R0:W1:Y:S02]  /*2f350*/  SYNCS.PHASECHK.TRANS64.TRYWAIT P0, [R3+URZ], R2 ;  /* 0x00000002030075a7 */ /* 0x001064000800017f */
[----:B-1----:R-:W-:Y:S05]  /*2f360*/  @!P0 NANOSLEEP.SYNCS 0x989680 ;  /* 0x009896800000895d */ /* 0x002fea0003900000 */
[----:B------:R-:W1:Y:S02]  /*2f370*/  @!P0 SYNCS.PHASECHK.TRANS64 P0, [R3+URZ], R2 ;  /* 0x00000002030085a7 */ /* 0x000e64000800007f */
[----:B-1----:R-:W-:Y:S05]  /*2f380*/  @!P0 BRA `(.L_x_68) ;  /* 0xfffffffc00f08947 */ /* 0x002fea000383ffff */
[----:B------:R-:W-:Y:S05]  /*2f390*/  BRA `(.L_x_87) ;  /* 0xfffffff400e47947 */ /* 0x000fea000383ffff */
.L_x_69:
[----:B0-----:R0:W1:Y:S02]  /*2f3a0*/  SYNCS.PHASECHK.TRANS64.TRYWAIT P0, [R3+URZ], R2 ;  /* 0x00000002030075a7 */ /* 0x001064000800017f */
[----:B-1----:R-:W-:Y:S05]  /*2f3b0*/  @!P0 NANOSLEEP.SYNCS 0x989680 ;  /* 0x009896800000895d */ /* 0x002fea0003900000 */
[----:B------:R-:W1:Y:S02]  /*2f3c0*/  @!P0 SYNCS.PHASECHK.TRANS64 P0, [R3+URZ], R2 ;  /* 0x00000002030085a7 */ /* 0x000e64000800007f */
[----:B-1----:R-:W-:Y:S05]  /*2f3d0*/  @!P0 BRA `(.L_x_69) ;  /* 0xfffffffc00f08947 */ /* 0x002fea000383ffff */
[----:B------:R-:W-:Y:S05]  /*2f3e0*/  BRA `(.L_x_88) ;  /* 0xfffffff400f47947 */ /* 0x000fea000383ffff */
.L_x_70:
[----:B0-----:R0:W1:Y:S02]  /*2f3f0*/  SYNCS.PHASECHK.TRANS64.TRYWAIT P0, [R3+URZ], R2 ;  /* 0x00000002030075a7 */ /* 0x001064000800017f */
[----:B-1----:R-:W-:Y:S05]  /*2f400*/  @!P0 NANOSLEEP.SYNCS 0x989680 ;  /* 0x009896800000895d */ /* 0x002fea0003900000 */
[----:B------:R-:W1:Y:S02]  /*2f410*/  @!P0 SYNCS.PHASECHK.TRANS64 P0, [R3+URZ], R2 ;  /* 0x00000002030085a7 */ /* 0x000e64000800007f */
[----:B-1----:R-:W-:Y:S05]  /*2f420*/  @!P0 BRA `(.L_x_70) ;  /* 0xfffffffc00f08947 */ /* 0x002fea000383ffff */
[----:B------:R-:W-:Y:S05]  /*2f430*/  BRA `(.L_x_89) ;  /* 0xfffffff800047947 */ /* 0x000fea000383ffff */
.L_x_71:
[----:B0-----:R0:W1:Y:S02]  /*2f440*/  SYNCS.PHASECHK.TRANS64.TRYWAIT P0, [R3+URZ], R2 ;  /* 0x00000002030075a7 */ /* 0x001064000800017f */
[----:B-1----:R-:W-:Y:S05]  /*2f450*/  @!P0 NANOSLEEP.SYNCS 0x989680 ;  /* 0x009896800000895d */ /* 0x002fea0003900000 */
[----:B------:R-:W1:Y:S02]  /*2f460*/  @!P0 SYNCS.PHASECHK.TRANS64 P0, [R3+URZ], R2 ;  /* 0x00000002030085a7 */ /* 0x000e64000800007f */
[----:B-1----:R-:W-:Y:S05]  /*2f470*/  @!P0 BRA `(.L_x_71) ;  /* 0xfffffffc00f08947 */ /* 0x002fea000383ffff */
[----:B------:R-:W-:Y:S05]  /*2f480*/  BRA `(.L_x_90) ;  /* 0xfffffff800147947 */ /* 0x000fea000383ffff */
.L_x_72:
[----:B0-----:R0:W1:Y:S02]  /*2f490*/  SYNCS.PHASECHK.TRANS64.TRYWAIT P0, [R3+URZ], R2 ;  /* 0x00000002030075a7 */ /* 0x001064000800017f */
[----:B-1----:R-:W-:Y:S05]  /*2f4a0*/  @!P0 NANOSLEEP.SYNCS 0x989680 ;  /* 0x009896800000895d */ /* 0x002fea0003900000 */
[----:B------:R-:W1:Y:S02]  /*2f4b0*/  @!P0 SYNCS.PHASECHK.TRANS64 P0, [R3+URZ], R2 ;  /* 0x00000002030085a7 */ /* 0x000e64000800007f */
[----:B-1----:R-:W-:Y:S05]  /*2f4c0*/  @!P0 BRA `(.L_x_72) ;  /* 0xfffffffc00f08947 */ /* 0x002fea000383ffff */
[----:B------:R-:W-:Y:S05]  /*2f4d0*/  BRA `(.L_x_91) ;  /* 0xfffffff800247947 */ /* 0x000fea000383ffff */
.L_x_73:
[----:B0-----:R0:W1:Y:S02]  /*2f4e0*/  SYNCS.PHASECHK.TRANS64.TRYWAIT P0, [R3+URZ], R2 ;  /* 0x00000002030075a7 */ /* 0x001064000800017f */
[----:B-1----:R-:W-:Y:S05]  /*2f4f0*/  @!P0 NANOSLEEP.SYNCS 0x989680 ;  /* 0x009896800000895d */ /* 0x002fea0003900000 */
[----:B------:R-:W1:Y:S02]  /*2f500*/  @!P0 SYNCS.PHASECHK.TRANS64 P0, [R3+URZ], R2 ;  /* 0x00000002030085a7 */ /* 0x000e64000800007f */
[----:B-1----:R-:W-:Y:S05]  /*2f510*/  @!P0 BRA `(.L_x_73) ;  /* 0xfffffffc00f08947 */ /* 0x002fea000383ffff */
[----:B------:R-:W-:Y:S05]  /*2f520*/  BRA `(.L_x_92) ;  /* 0xfffffff800347947 */ /* 0x000fea000383ffff */
.L_x_74:
[----:B0-----:R0:W1:Y:S02]  /*2f530*/  SYNCS.PHASECHK.TRANS64.TRYWAIT P0, [R3+URZ], R2 ;  /* 0x00000002030075a7 */ /* 0x001064000800017f */
[----:B-1----:R-:W-:Y:S05]  /*2f540*/  @!P0 NANOSLEEP.SYNCS 0x989680 ;  /* 0x009896800000895d */ /* 0x002fea0003900000 */
[----:B------:R-:W1:Y:S02]  /*2f550*/  @!P0 SYNCS.PHASECHK.TRANS64 P0, [R3+URZ], R2 ;  /* 0x00000002030085a7 */ /* 0x000e64000800007f */
[----:B-1----:R-:W-:Y:S05]  /*2f560*/  @!P0 BRA `(.L_x_74) ;  /* 0xfffffffc00f08947 */ /* 0x002fea000383ffff */
[----:B------:R-:W-:Y:S05]  /*2f570*/  BRA `(.L_x_93) ;  /* 0xfffffff800447947 */ /* 0x000fea000383ffff */
.L_x_75:
[----:B0-----:R0:W1:Y:S02]  /*2f580*/  SYNCS.PHASECHK.TRANS64.TRYWAIT P0, [R3+URZ], R2 ;  /* 0x00000002030075a7 */ /* 0x001064000800017f */
[----:B-1----:R-:W-:Y:S05]  /*2f590*/  @!P0 NANOSLEEP.SYNCS 0x989680 ;  /* 0x009896800000895d */ /* 0x002fea0003900000 */
[----:B------:R-:W1:Y:S02]  /*2f5a0*/  @!P0 SYNCS.PHASECHK.TRANS64 P0, [R3+URZ], R2 ;  /* 0x00000002030085a7 */ /* 0x000e64000800007f */
[----:B-1----:R-:W-:Y:S05]  /*2f5b0*/  @!P0 BRA `(.L_x_75) ;  /* 0xfffffffc00f08947 */ /* 0x002fea000383ffff */
[----:B------:R-:W-:Y:S05]  /*2f5c0*/  BRA `(.L_x_94) ;  /* 0xfffffff800547947 */ /* 0x000fea000383ffff */
.L_x_76:
[----:B0-----:R0:W1:Y:S02]  /*2f5d0*/  SYNCS.PHASECHK.TRANS64.TRYWAIT P0, [R3+URZ], R2 ;  /* 0x00000002030075a7 */ /* 0x001064000800017f */
[----:B-1----:R-:W-:Y:S05]  /*2f5e0*/  @!P0 NANOSLEEP.SYNCS 0x989680 ;  /* 0x009896800000895d */ /* 0x002fea0003900000 */
[----:B------:R-:W1:Y:S02]  /*2f5f0*/  @!P0 SYNCS.PHASECHK.TRANS64 P0, [R3+URZ], R2 ;  /* 0x00000002030085a7 */ /* 0x000e64000800007f */
[----:B-1----:R-:W-:Y:S05]  /*2f600*/  @!P0 BRA `(.L_x_76) ;  /* 0xfffffffc00f08947 */ /* 0x002fea000383ffff */
[----:B------:R-:W-:Y:S05]  /*2f610*/  BRA `(.L_x_95) ;  /* 0xfffffff800647947 */ /* 0x000fea000383ffff */
.L_x_96:
[----:B------:R-:W-:-:S00]  /*2f620*/  BRA `(.L_x_96) ;  /* 0xfffffffc00fc7947 */ /* 0x000fc0000383ffff */
[----:B------:R-:W-:-:S00]  /*2f630*/  NOP ;  /* 0x0000000000007918 */ /* 0x000fc00000000000 */
        /* <DEDUP_REMOVED lines=12> */
.L_x_97:


//--------------------- .nv.shared._ZN7cutlass13device_kernelINS_4gemm6kernel13GemmUniversalIN4cute5tupleIJiiiiEEENS1_10collective13CollectiveMmaINS1_37MainloopSm90TmaGmmaWarpSpecializedFP8ILi12ENS5_IJNS4_1CILi2EEENSA_ILi1EEESC_EEENS1_35KernelTmaWarpSpecializedCooperativeEEENS5_IJNSA_ILi384EEENSA_ILi176EEENSA_ILi32EEEEEENS_12float_e4m3_tENS5_IJlSC_lEEESK_SL_NS4_8TiledMMAINS4_8MMA_AtomIJNS4_4SM904GMMA30MMA_64x16x32_F32E4M3E4M3_SS_TNILNSP_7ScaleInE1ELSR_1EEEEEENS4_6LayoutISD_NS5_IJSC_NSA_ILi0EEESV_EEEEENS5_IJNS4_10UnderscoreESY_SY_EEEEENS4_13SM90_TMA_LOADENS4_14ComposedLayoutINS4_7SwizzleILi1ELi4ELi3EEENS4_18smem_ptr_flag_bitsILi8EEENSU_INS5_IJNSA_ILi8EEESI_EEENS5_IJSI_SC_EEEEEEEvNS4_8identityENS4_23SM90_TMA_LOAD_MULTICASTES1B_vS1C_EENS_8epilogue10collective6detail29Sm90TmaWarpSpecializedAdapterINS1G_15DefaultEpilogueISK_SL_SL_NS1F_6thread17LinearCombinationISK_Li1EffLNS1K_9ScaleType4KindE0ELNS_15FloatRoundStyleE2ESK_EENS1_15EpilogueDefaultEEEEEvvEEEEvNT_6ParamsE --------------------------
	.section	.nv.shared._ZN7cutlass13device_kernelINS_4gemm6kernel13GemmUniversalIN4cute5tupleIJiiiiEEENS1_10collective13CollectiveMmaINS1_37MainloopSm90TmaGmmaWarpSpecializedFP8ILi12ENS5_IJNS4_1CILi2EEENSA_ILi1EEESC_EEENS1_35KernelTmaWarpSpecializedCooperativeEEENS5_IJNSA_ILi384EEENSA_ILi176EEENSA_ILi32EEEEEENS_12float_e4m3_tENS5_IJlSC_lEEESK_SL_NS4_8TiledMMAINS4_8MMA_AtomIJNS4_4SM904GMMA30MMA_64x16x32_F32E4M3E4M3_SS_TNILNSP_7ScaleInE1ELSR_1EEEEEENS4_6LayoutISD_NS5_IJSC_NSA_ILi0EEESV_EEEEENS5_IJNS4_10UnderscoreESY_SY_EEEEENS4_13SM90_TMA_LOADENS4_14ComposedLayoutINS4_7SwizzleILi1ELi4ELi3EEENS4_18smem_ptr_flag_bitsILi8EEENSU_INS5_IJNSA_ILi8EEESI_EEENS5_IJSI_SC_EEEEEEEvNS4_8identityENS4_23SM90_TMA_LOAD_MULTICASTES1B_vS1C_EENS_8epilogue10collective6detail29Sm90TmaWarpSpecializedAdapterINS1G_15DefaultEpilogueISK_SL_SL_NS1F_6thread17LinearCombinationISK_Li1EffLNS1K_9ScaleType4KindE0ELNS_15FloatRoundStyleE2ESK_EENS1_15EpilogueDefaultEEEEEvvEEEEvNT_6ParamsE,"aw",@nobits
	.sectionflags	@""
	.align	16
	.zero		1024


//--------------------- .nv.shared.reserved.0     --------------------------
	.section	.nv.shared.reserved.0,"aw",@nobits
	.weak		__nv_reservedSMEM_offset_0_alias
	.size		__nv_reservedSMEM_offset_0_alias, 0, 0
	.other		__nv_reservedSMEM_offset_0_alias,@"STO_CUDA_RESERVED_SHARED STV_DEFAULT"
__nv_reservedSMEM_offset_0_alias:
	.zero		0


//--------------------- .nv.global                --------------------------
	.section	.nv.global,"aw",@nobits
.nv.global:
	.type		_ZN39_INTERNAL_611f318f_4_k_cu_45a3c26b_39834cute1_E,@object
	.size		_ZN39_INTERNAL_611f318f_4_k_cu_45a3c26b_39834cute1_E,(_ZN39_INTERNAL_611f318f_4_k_cu_45a3c26b_39834cuda3std3__45__cpo6cbeginE - _ZN39_INTERNAL_611f318f_4_k_cu_45a3c26b_39834cute1_E)
_ZN39_INTERNAL_611f318f_4_k_cu_45a3c26b_39834cute1_E:
	.zero		1
	.type		_ZN39_INTERNAL_611f318f_4_k_cu_45a3c26b_39834cuda3std3__45__cpo6cbeginE,@object
	.size		_ZN39_INTERNAL_611f318f_4_k_cu_45a3c26b_39834cuda3std3__45__cpo6cbeginE,(_ZN39_INTERNAL_611f318f_4_k_cu_45a3c26b_39834cuda3std3__48in_placeE - _ZN39_INTERNAL_611f318f_4_k_cu_45a3c26b_39834cuda3std3__45__cpo6cbeginE)
_ZN39_INTERNAL_611f318f_4_k_cu_45a3c26b_39834cuda3std3__45__cpo6cbeginE:
	.zero		1
	.type		_ZN39_INTERNAL_611f318f_4_k_cu_45a3c26b_39834cuda3std3__48in_placeE,@object
	.size		_ZN39_INTERNAL_611f318f_4_k_cu_45a3c26b_39834cuda3std3__48in_placeE,(_ZN39_INTERNAL_611f318f_4_k_cu_45a3c26b_39834cuda3std6ranges3__45__cpo9iter_moveE - _ZN39_INTERNAL_611f318f_4_k_cu_45a3c26b_39834cuda3std3__48in_placeE)
_ZN39_INTERNAL_611f318f_4_k_cu_45a3c26b_39834cuda3std3__48in_placeE:
	.zero		1
	.type		_ZN39_INTERNAL_611f318f_4_k_cu_45a3c26b_39834cuda3std6ranges3__45__cpo9iter_moveE,@object
	.size		_ZN39_INTERNAL_611f318f_4_k_cu_45a3c26b_39834cuda3std6ranges3__45__cpo9iter_moveE,(_ZN39_INTERNAL_611f318f_4_k_cu_45a3c26b_39834cuda3std3__45__cpo5beginE - _ZN39_INTERNAL_611f318f_4_k_cu_45a3c26b_39834cuda3std6ranges3__45__cpo9iter_moveE)
_ZN39_INTERNAL_611f318f_4_k_cu_45a3c26b_39834cuda3std6ranges3__45__cpo9iter_moveE:
	.zero		1
	.type		_ZN39_INTERNAL_611f318f_4_k_cu_45a3c26b_39834cuda3std3__45__cpo5beginE,@object
	.size		_ZN39_INTERNAL_611f318f_4_k_cu_45a3c26b_39834cuda3std3__45__cpo5beginE,(_ZN39_INTERNAL_611f318f_4_k_cu_45a3c26b_39834cuda3std3__441_GLOBAL__N__611f318f_4_k_cu_45a3c26b_39836ignoreE - _ZN39_INTERNAL_611f318f_4_k_cu_45a3c26b_39834cuda3std3__45__cpo5beginE)
_ZN39_INTERNAL_611f318f_4_k_cu_45a3c26b_39834cuda3std3__45__cpo5beginE:
	.zero		1
	.type		_ZN39_INTERNAL_611f318f_4_k_cu_45a3c26b_39834cuda3std3__441_GLOBAL__N__611f318f_4_k_cu_45a3c26b_39836ignoreE,@object
	.size		_ZN39_INTERNAL_611f318f_4_k_cu_45a3c26b_39834cuda3std3__441_GLOBAL__N__611f318f_4_k_cu_45a3c26b_39836ignoreE,(_ZN39_INTERNAL_611f318f_4_k_cu_45a3c26b_39834cute7productE - _ZN39_INTERNAL_611f318f_4_k_cu_45a3c26b_39834cuda3std3__441_GLOBAL__N__611f318f_4_k_cu_45a3c26b_39836ignoreE)
_ZN39_INTERNAL_611f318f_4_k_cu_45a3c26b_39834cuda3std3__441_GLOBAL__N__611f318f_4_k_cu_45a3c26b_39836ignoreE:
	.zero		1
	.type		_ZN39_INTERNAL_611f318f_4_k_cu_45a3c26b_39834cute7productE,@object
	.size		_ZN39_INTERNAL_611f318f_4_k_cu_45a3c26b_39834cute7productE,(_ZN39_INTERNAL_611f318f_4_k_cu_45a3c26b_39834cuda3std3__45__cpo3endE - _ZN39_INTERNAL_611f318f_4_k_cu_45a3c26b_39834cute7productE)
_ZN39_INTERNAL_611f318f_4_k_cu_45a3c26b_39834cute7productE:
	.zero		1
	.type		_ZN39_INTERNAL_611f318f_4_k_cu_45a3c26b_39834cuda3std3__45__cpo3endE,@object
	.size		_ZN39_INTERNAL_611f318f_4_k_cu_45a3c26b_39834cuda3std3__45__cpo3endE,(_ZN39_INTERNAL_611f318f_4_k_cu_45a3c26b_39834cuda3std3__419piecewise_constructE - _ZN39_INTERNAL_611f318f_4_k_cu_45a3c26b_39834cuda3std3__45__cpo3endE)
_ZN39_INTERNAL_611f318f_4_k_cu_45a3c26b_39834cuda3std3__45__cpo3endE:
	.zero		1
	.type		_ZN39_INTERNAL_611f318f_4_k_cu_45a3c26b_39834cuda3std3__419piecewise_constructE,@object
	.size		_ZN39_INTERNAL_611f318f_4_k_cu_45a3c26b_39834cuda3std3__419piecewise_constructE,(_ZN39_INTERNAL_611f318f_4_k_cu_45a3c26b_39834cuda3std3__45__cpo4cendE - _ZN39_INTERNAL_611f318f_4_k_cu_45a3c26b_39834cuda3std3__419piecewise_constructE)
_ZN39_INTERNAL_611f318f_4_k_cu_45a3c26b_39834cuda3std3__419piecewise_constructE:
	.zero		1
	.type		_ZN39_INTERNAL_611f318f_4_k_cu_45a3c26b_39834cuda3std3__45__cpo4cendE,@object
	.size		_ZN39_INTERNAL_611f318f_4_k_cu_45a3c26b_39834cuda3std3__45__cpo4cendE,(_ZN39_INTERNAL_611f318f_4_k_cu_45a3c26b_39834cuda3std6ranges3__45__cpo4swapE - _ZN39_INTERNAL_611f318f_4_k_cu_45a3c26b_39834cuda3std3__45__cpo4cendE)
_ZN39_INTERNAL_611f318f_4_k_cu_45a3c26b_39834cuda3std3__45__cpo4cendE:
	.zero		1
	.type		_ZN39_INTERNAL_611f318f_4_k_cu_45a3c26b_39834cuda3std6ranges3__45__cpo4swapE,@object
	.size		_ZN39_INTERNAL_611f318f_4_k_cu_45a3c26b_39834cuda3std6ranges3__45__cpo4swapE,(.L_7 - _ZN39_INTERNAL_611f318f_4_k_cu_45a3c26b_39834cuda3std6ranges3__45__cpo4swapE)
_ZN39_INTERNAL_611f318f_4_k_cu_45a3c26b_39834cuda3std6ranges3__45__cpo4swapE:
	.zero		1
.L_7:


//--------------------- .nv.constant0._ZN7cutlass13device_kernelINS_4gemm6kernel13GemmUniversalIN4cute5tupleIJiiiiEEENS1_10collective13CollectiveMmaINS1_37MainloopSm90TmaGmmaWarpSpecializedFP8ILi12ENS5_IJNS4_1CILi2EEENSA_ILi1EEESC_EEENS1_35KernelTmaWarpSpecializedCooperativeEEENS5_IJNSA_ILi384EEENSA_ILi176EEENSA_ILi32EEEEEENS_12float_e4m3_tENS5_IJlSC_lEEESK_SL_NS4_8TiledMMAINS4_8MMA_AtomIJNS4_4SM904GMMA30MMA_64x16x32_F32E4M3E4M3_SS_TNILNSP_7ScaleInE1ELSR_1EEEEEENS4_6LayoutISD_NS5_IJSC_NSA_ILi0EEESV_EEEEENS5_IJNS4_10UnderscoreESY_SY_EEEEENS4_13SM90_TMA_LOADENS4_14ComposedLayoutINS4_7SwizzleILi1ELi4ELi3EEENS4_18smem_ptr_flag_bitsILi8EEENSU_INS5_IJNSA_ILi8EEESI_EEENS5_IJSI_SC_EEEEEEEvNS4_8identityENS4_23SM90_TMA_LOAD_MULTICASTES1B_vS1C_EENS_8epilogue10collective6detail29Sm90TmaWarpSpecializedAdapterINS1G_15DefaultEpilogueISK_SL_SL_NS1F_6thread17LinearCombinationISK_Li1EffLNS1K_9ScaleType4KindE0ELNS_15FloatRoundStyleE2ESK_EENS1_15EpilogueDefaultEEEEEvvEEEEvNT_6ParamsE --------------------------
	.section	.nv.constant0._ZN7cutlass13device_kernelINS_4gemm6kernel13GemmUniversalIN4cute5tupleIJiiiiEEENS1_10collective13CollectiveMmaINS1_37MainloopSm90TmaGmmaWarpSpecializedFP8ILi12ENS5_IJNS4_1CILi2EEENSA_ILi1EEESC_EEENS1_35KernelTmaWarpSpecializedCooperativeEEENS5_IJNSA_ILi384EEENSA_ILi176EEENSA_ILi32EEEEEENS_12float_e4m3_tENS5_IJlSC_lEEESK_SL_NS4_8TiledMMAINS4_8MMA_AtomIJNS4_4SM904GMMA30MMA_64x16x32_F32E4M3E4M3_SS_TNILNSP_7ScaleInE1ELSR_1EEEEEENS4_6LayoutISD_NS5_IJSC_NSA_ILi0EEESV_EEEEENS5_IJNS4_10UnderscoreESY_SY_EEEEENS4_13SM90_TMA_LOADENS4_14ComposedLayoutINS4_7SwizzleILi1ELi4ELi3EEENS4_18smem_ptr_flag_bitsILi8EEENSU_INS5_IJNSA_ILi8EEESI_EEENS5_IJSI_SC_EEEEEEEvNS4_8identityENS4_23SM90_TMA_LOAD_MULTICASTES1B_vS1C_EENS_8epilogue10collective6detail29Sm90TmaWarpSpecializedAdapterINS1G_15DefaultEpilogueISK_SL_SL_NS1F_6thread17LinearCombinationISK_Li1EffLNS1K_9ScaleType4KindE0ELNS_15FloatRoundStyleE2ESK_EENS1_15EpilogueDefaultEEEEEvvEEEEvNT_6ParamsE,"a",@progbits
	.sectionflags	@""
	.align	4
.nv.constant0._ZN7cutlass13device_kernelINS_4gemm6kernel13GemmUniversalIN4cute5tupleIJiiiiEEENS1_10collective13CollectiveMmaINS1_37MainloopSm90TmaGmmaWarpSpecializedFP8ILi12ENS5_IJNS4_1CILi2EEENSA_ILi1EEESC_EEENS1_35KernelTmaWarpSpecializedCooperativeEEENS5_IJNSA_ILi384EEENSA_ILi176EEENSA_ILi32EEEEEENS_12float_e4m3_tENS5_IJlSC_lEEESK_SL_NS4_8TiledMMAINS4_8MMA_AtomIJNS4_4SM904GMMA30MMA_64x16x32_F32E4M3E4M3_SS_TNILNSP_7ScaleInE1ELSR_1EEEEEENS4_6LayoutISD_NS5_IJSC_NSA_ILi0EEESV_EEEEENS5_IJNS4_10UnderscoreESY_SY_EEEEENS4_13SM90_TMA_LOADENS4_14ComposedLayoutINS4_7SwizzleILi1ELi4ELi3EEENS4_18smem_ptr_flag_bitsILi8EEENSU_INS5_IJNSA_ILi8EEESI_EEENS5_IJSI_SC_EEEEEEEvNS4_8identityENS4_23SM90_TMA_LOAD_MULTICASTES1B_vS1C_EENS_8epilogue10collective6detail29Sm90TmaWarpSpecializedAdapterINS1G_15DefaultEpilogueISK_SL_SL_NS1F_6thread17LinearCombinationISK_Li1EffLNS1K_9ScaleType4KindE0ELNS_15FloatRoundStyleE2ESK_EENS1_15EpilogueDefaultEEEEEvvEEEEvNT_6ParamsE:
	.zero		1664


//--------------------- SYMBOLS --------------------------

	.type		.nv.reservedSmem.offset0,@object
	.size		.nv.reservedSmem.offset0,0x4
